//
// Generated by NVIDIA NVVM Compiler
//
// Compiler Build ID: CL-36424714
// Cuda compilation tools, release 13.0, V13.0.88
// Based on NVVM 20.0.0
//

.version 9.0
.target sm_100
.address_size 64

// _ZZN34_INTERNAL_7b48fe22_4_k_cu_ff602d6e36_GLOBAL__N__7b48fe22_4_k_cu_ff602d6e16block_reduce_sumEdE6shared has been demoted

.entry _ZN36_GLOBAL__N__7b48fe22_4_k_cu_ff602d6e33caspt2_apply_h0diag_sr_f64_kernelEPKdllS1_S1_iidddddPdll(
	.param .u64 .ptr .align 1 _ZN36_GLOBAL__N__7b48fe22_4_k_cu_ff602d6e33caspt2_apply_h0diag_sr_f64_kernelEPKdllS1_S1_iidddddPdll_param_0,
	.param .u64 _ZN36_GLOBAL__N__7b48fe22_4_k_cu_ff602d6e33caspt2_apply_h0diag_sr_f64_kernelEPKdllS1_S1_iidddddPdll_param_1,
	.param .u64 _ZN36_GLOBAL__N__7b48fe22_4_k_cu_ff602d6e33caspt2_apply_h0diag_sr_f64_kernelEPKdllS1_S1_iidddddPdll_param_2,
	.param .u64 .ptr .align 1 _ZN36_GLOBAL__N__7b48fe22_4_k_cu_ff602d6e33caspt2_apply_h0diag_sr_f64_kernelEPKdllS1_S1_iidddddPdll_param_3,
	.param .u64 .ptr .align 1 _ZN36_GLOBAL__N__7b48fe22_4_k_cu_ff602d6e33caspt2_apply_h0diag_sr_f64_kernelEPKdllS1_S1_iidddddPdll_param_4,
	.param .u32 _ZN36_GLOBAL__N__7b48fe22_4_k_cu_ff602d6e33caspt2_apply_h0diag_sr_f64_kernelEPKdllS1_S1_iidddddPdll_param_5,
	.param .u32 _ZN36_GLOBAL__N__7b48fe22_4_k_cu_ff602d6e33caspt2_apply_h0diag_sr_f64_kernelEPKdllS1_S1_iidddddPdll_param_6,
	.param .f64 _ZN36_GLOBAL__N__7b48fe22_4_k_cu_ff602d6e33caspt2_apply_h0diag_sr_f64_kernelEPKdllS1_S1_iidddddPdll_param_7,
	.param .f64 _ZN36_GLOBAL__N__7b48fe22_4_k_cu_ff602d6e33caspt2_apply_h0diag_sr_f64_kernelEPKdllS1_S1_iidddddPdll_param_8,
	.param .f64 _ZN36_GLOBAL__N__7b48fe22_4_k_cu_ff602d6e33caspt2_apply_h0diag_sr_f64_kernelEPKdllS1_S1_iidddddPdll_param_9,
	.param .f64 _ZN36_GLOBAL__N__7b48fe22_4_k_cu_ff602d6e33caspt2_apply_h0diag_sr_f64_kernelEPKdllS1_S1_iidddddPdll_param_10,
	.param .f64 _ZN36_GLOBAL__N__7b48fe22_4_k_cu_ff602d6e33caspt2_apply_h0diag_sr_f64_kernelEPKdllS1_S1_iidddddPdll_param_11,
	.param .u64 .ptr .align 1 _ZN36_GLOBAL__N__7b48fe22_4_k_cu_ff602d6e33caspt2_apply_h0diag_sr_f64_kernelEPKdllS1_S1_iidddddPdll_param_12,
	.param .u64 _ZN36_GLOBAL__N__7b48fe22_4_k_cu_ff602d6e33caspt2_apply_h0diag_sr_f64_kernelEPKdllS1_S1_iidddddPdll_param_13,
	.param .u64 _ZN36_GLOBAL__N__7b48fe22_4_k_cu_ff602d6e33caspt2_apply_h0diag_sr_f64_kernelEPKdllS1_S1_iidddddPdll_param_14
)
{
	.reg .pred 	%p<19>;
	.reg .b32 	%r<22>;
	.reg .b64 	%rd<120>;
	.reg .b64 	%fd<55>;

	ld.param.u64 	%rd42, [_ZN36_GLOBAL__N__7b48fe22_4_k_cu_ff602d6e33caspt2_apply_h0diag_sr_f64_kernelEPKdllS1_S1_iidddddPdll_param_0];
	ld.param.u64 	%rd38, [_ZN36_GLOBAL__N__7b48fe22_4_k_cu_ff602d6e33caspt2_apply_h0diag_sr_f64_kernelEPKdllS1_S1_iidddddPdll_param_1];
	ld.param.u64 	%rd39, [_ZN36_GLOBAL__N__7b48fe22_4_k_cu_ff602d6e33caspt2_apply_h0diag_sr_f64_kernelEPKdllS1_S1_iidddddPdll_param_2];
	ld.param.u64 	%rd43, [_ZN36_GLOBAL__N__7b48fe22_4_k_cu_ff602d6e33caspt2_apply_h0diag_sr_f64_kernelEPKdllS1_S1_iidddddPdll_param_3];
	ld.param.u64 	%rd44, [_ZN36_GLOBAL__N__7b48fe22_4_k_cu_ff602d6e33caspt2_apply_h0diag_sr_f64_kernelEPKdllS1_S1_iidddddPdll_param_4];
	ld.param.u32 	%r2, [_ZN36_GLOBAL__N__7b48fe22_4_k_cu_ff602d6e33caspt2_apply_h0diag_sr_f64_kernelEPKdllS1_S1_iidddddPdll_param_5];
	ld.param.u32 	%r1, [_ZN36_GLOBAL__N__7b48fe22_4_k_cu_ff602d6e33caspt2_apply_h0diag_sr_f64_kernelEPKdllS1_S1_iidddddPdll_param_6];
	ld.param.f64 	%fd11, [_ZN36_GLOBAL__N__7b48fe22_4_k_cu_ff602d6e33caspt2_apply_h0diag_sr_f64_kernelEPKdllS1_S1_iidddddPdll_param_7];
	ld.param.f64 	%fd12, [_ZN36_GLOBAL__N__7b48fe22_4_k_cu_ff602d6e33caspt2_apply_h0diag_sr_f64_kernelEPKdllS1_S1_iidddddPdll_param_8];
	ld.param.f64 	%fd13, [_ZN36_GLOBAL__N__7b48fe22_4_k_cu_ff602d6e33caspt2_apply_h0diag_sr_f64_kernelEPKdllS1_S1_iidddddPdll_param_9];
	ld.param.f64 	%fd15, [_ZN36_GLOBAL__N__7b48fe22_4_k_cu_ff602d6e33caspt2_apply_h0diag_sr_f64_kernelEPKdllS1_S1_iidddddPdll_param_11];
	ld.param.u64 	%rd45, [_ZN36_GLOBAL__N__7b48fe22_4_k_cu_ff602d6e33caspt2_apply_h0diag_sr_f64_kernelEPKdllS1_S1_iidddddPdll_param_12];
	ld.param.u64 	%rd40, [_ZN36_GLOBAL__N__7b48fe22_4_k_cu_ff602d6e33caspt2_apply_h0diag_sr_f64_kernelEPKdllS1_S1_iidddddPdll_param_13];
	ld.param.u64 	%rd41, [_ZN36_GLOBAL__N__7b48fe22_4_k_cu_ff602d6e33caspt2_apply_h0diag_sr_f64_kernelEPKdllS1_S1_iidddddPdll_param_14];
	cvta.to.global.u64 	%rd1, %rd45;
	cvta.to.global.u64 	%rd2, %rd42;
	cvta.to.global.u64 	%rd3, %rd44;
	cvta.to.global.u64 	%rd4, %rd43;
	cvt.s64.s32 	%rd5, %r1;
	mul.wide.s32 	%rd6, %r1, %r2;
	mov.u32 	%r3, %ntid.x;
	mov.u32 	%r4, %nctaid.x;
	mul.wide.u32 	%rd7, %r3, %r4;
	mov.u32 	%r5, %ctaid.x;
	mul.wide.u32 	%rd46, %r5, %r3;
	mov.u32 	%r6, %tid.x;
	cvt.u64.u32 	%rd47, %r6;
	add.s64 	%rd117, %rd46, %rd47;
	setp.ge.s64 	%p1, %rd117, %rd6;
	@%p1 bra 	$L__BB0_24;
	mul.f64 	%fd1, %fd12, %fd12;
	add.s64 	%rd9, %rd117, %rd7;
	max.u64 	%rd48, %rd6, %rd9;
	setp.lt.u64 	%p2, %rd9, %rd6;
	selp.u64 	%rd10, 1, 0, %p2;
	add.s64 	%rd49, %rd9, %rd10;
	sub.s64 	%rd11, %rd48, %rd49;
	or.b64  	%rd50, %rd11, %rd7;
	and.b64  	%rd51, %rd50, -4294967296;
	setp.ne.s64 	%p3, %rd51, 0;
	@%p3 bra 	$L__BB0_3;
	cvt.u32.u64 	%r7, %rd7;
	cvt.u32.u64 	%r8, %rd11;
	div.u32 	%r9, %r8, %r7;
	cvt.u64.u32 	%rd113, %r9;
	bra.uni 	$L__BB0_4;
$L__BB0_3:
	div.u64 	%rd113, %rd11, %rd7;
$L__BB0_4:
	add.s64 	%rd15, %rd113, %rd10;
	and.b64  	%rd52, %rd15, 1;
	setp.eq.b64 	%p4, %rd52, 1;
	@%p4 bra 	$L__BB0_11;
	or.b64  	%rd53, %rd117, %rd5;
	and.b64  	%rd54, %rd53, -4294967296;
	setp.ne.s64 	%p5, %rd54, 0;
	@%p5 bra 	$L__BB0_7;
	cvt.u32.u64 	%r10, %rd5;
	cvt.u32.u64 	%r11, %rd117;
	div.u32 	%r12, %r11, %r10;
	cvt.u64.u32 	%rd114, %r12;
	bra.uni 	$L__BB0_8;
$L__BB0_7:
	div.s64 	%rd114, %rd117, %rd5;
$L__BB0_8:
	ld.param.u32 	%r19, [_ZN36_GLOBAL__N__7b48fe22_4_k_cu_ff602d6e33caspt2_apply_h0diag_sr_f64_kernelEPKdllS1_S1_iidddddPdll_param_6];
	setp.eq.f64 	%p6, %fd12, 0d0000000000000000;
	cvt.u64.u32 	%rd55, %r19;
	mul.lo.s64 	%rd56, %rd114, %rd55;
	sub.s64 	%rd57, %rd117, %rd56;
	shl.b64 	%rd19, %rd114, 32;
	shr.s64 	%rd58, %rd19, 29;
	add.s64 	%rd59, %rd4, %rd58;
	ld.global.nc.f64 	%fd16, [%rd59];
	shl.b64 	%rd20, %rd57, 32;
	shr.s64 	%rd60, %rd20, 29;
	add.s64 	%rd61, %rd3, %rd60;
	ld.global.nc.f64 	%fd17, [%rd61];
	add.f64 	%fd52, %fd16, %fd17;
	abs.f64 	%fd18, %fd52;
	setp.leu.f64 	%p7, %fd18, %fd15;
	or.pred  	%p8, %p6, %p7;
	@%p8 bra 	$L__BB0_10;
	div.rn.f64 	%fd20, %fd1, %fd52;
	add.f64 	%fd52, %fd52, %fd20;
$L__BB0_10:
	ld.param.f64 	%fd49, [_ZN36_GLOBAL__N__7b48fe22_4_k_cu_ff602d6e33caspt2_apply_h0diag_sr_f64_kernelEPKdllS1_S1_iidddddPdll_param_10];
	add.f64 	%fd21, %fd11, %fd52;
	shr.s64 	%rd62, %rd19, 32;
	mul.lo.s64 	%rd63, %rd62, %rd38;
	shr.s64 	%rd64, %rd20, 32;
	mad.lo.s64 	%rd65, %rd64, %rd39, %rd63;
	shl.b64 	%rd66, %rd65, 3;
	add.s64 	%rd67, %rd2, %rd66;
	ld.global.nc.f64 	%fd22, [%rd67];
	mul.lo.s64 	%rd68, %rd62, %rd40;
	mad.lo.s64 	%rd69, %rd64, %rd41, %rd68;
	shl.b64 	%rd70, %rd69, 3;
	add.s64 	%rd71, %rd1, %rd70;
	ld.global.f64 	%fd23, [%rd71];
	mul.f64 	%fd24, %fd13, %fd21;
	mul.f64 	%fd25, %fd22, %fd24;
	fma.rn.f64 	%fd26, %fd49, %fd23, %fd25;
	st.global.f64 	[%rd71], %fd26;
	mov.u64 	%rd117, %rd9;
$L__BB0_11:
	setp.eq.s64 	%p9, %rd15, 0;
	@%p9 bra 	$L__BB0_24;
	shl.b64 	%rd116, %rd117, 32;
	cvt.u32.u64 	%r13, %rd5;
$L__BB0_13:
	or.b64  	%rd72, %rd117, %rd5;
	and.b64  	%rd73, %rd72, -4294967296;
	setp.ne.s64 	%p10, %rd73, 0;
	@%p10 bra 	$L__BB0_15;
	cvt.u32.u64 	%r14, %rd117;
	div.u32 	%r15, %r14, %r13;
	cvt.u64.u32 	%rd118, %r15;
	bra.uni 	$L__BB0_16;
$L__BB0_15:
	div.s64 	%rd118, %rd117, %rd5;
$L__BB0_16:
	ld.param.u32 	%r20, [_ZN36_GLOBAL__N__7b48fe22_4_k_cu_ff602d6e33caspt2_apply_h0diag_sr_f64_kernelEPKdllS1_S1_iidddddPdll_param_6];
	setp.eq.f64 	%p11, %fd12, 0d0000000000000000;
	shl.b64 	%rd28, %rd118, 32;
	shr.s64 	%rd74, %rd28, 29;
	add.s64 	%rd75, %rd4, %rd74;
	ld.global.nc.f64 	%fd27, [%rd75];
	cvt.u64.u32 	%rd76, %r20;
	mul.lo.s64 	%rd77, %rd76, %rd118;
	shl.b64 	%rd78, %rd77, 32;
	sub.s64 	%rd29, %rd116, %rd78;
	shr.s64 	%rd79, %rd29, 29;
	add.s64 	%rd80, %rd3, %rd79;
	ld.global.nc.f64 	%fd28, [%rd80];
	add.f64 	%fd53, %fd27, %fd28;
	abs.f64 	%fd29, %fd53;
	setp.leu.f64 	%p12, %fd29, %fd15;
	or.pred  	%p13, %p11, %p12;
	@%p13 bra 	$L__BB0_18;
	div.rn.f64 	%fd31, %fd1, %fd53;
	add.f64 	%fd53, %fd53, %fd31;
$L__BB0_18:
	ld.param.f64 	%fd50, [_ZN36_GLOBAL__N__7b48fe22_4_k_cu_ff602d6e33caspt2_apply_h0diag_sr_f64_kernelEPKdllS1_S1_iidddddPdll_param_10];
	add.f64 	%fd32, %fd11, %fd53;
	shr.s64 	%rd81, %rd28, 32;
	mul.lo.s64 	%rd82, %rd81, %rd38;
	shr.s64 	%rd83, %rd29, 32;
	mad.lo.s64 	%rd84, %rd83, %rd39, %rd82;
	shl.b64 	%rd85, %rd84, 3;
	add.s64 	%rd86, %rd2, %rd85;
	ld.global.nc.f64 	%fd33, [%rd86];
	mul.lo.s64 	%rd87, %rd81, %rd40;
	mad.lo.s64 	%rd88, %rd83, %rd41, %rd87;
	shl.b64 	%rd89, %rd88, 3;
	add.s64 	%rd90, %rd1, %rd89;
	ld.global.f64 	%fd34, [%rd90];
	mul.f64 	%fd35, %fd13, %fd32;
	mul.f64 	%fd36, %fd33, %fd35;
	fma.rn.f64 	%fd37, %fd50, %fd34, %fd36;
	st.global.f64 	[%rd90], %fd37;
	add.s64 	%rd30, %rd117, %rd7;
	or.b64  	%rd91, %rd30, %rd5;
	and.b64  	%rd92, %rd91, -4294967296;
	setp.ne.s64 	%p14, %rd92, 0;
	@%p14 bra 	$L__BB0_20;
	cvt.u32.u64 	%r17, %rd30;
	div.u32 	%r18, %r17, %r13;
	cvt.u64.u32 	%rd119, %r18;
	bra.uni 	$L__BB0_21;
$L__BB0_20:
	div.s64 	%rd119, %rd30, %rd5;
$L__BB0_21:
	ld.param.u32 	%r21, [_ZN36_GLOBAL__N__7b48fe22_4_k_cu_ff602d6e33caspt2_apply_h0diag_sr_f64_kernelEPKdllS1_S1_iidddddPdll_param_6];
	shl.b64 	%rd34, %rd119, 32;
	shr.s64 	%rd93, %rd34, 29;
	add.s64 	%rd94, %rd4, %rd93;
	ld.global.nc.f64 	%fd38, [%rd94];
	cvt.u64.u32 	%rd95, %r21;
	mul.lo.s64 	%rd96, %rd95, %rd119;
	shl.b64 	%rd97, %rd96, 32;
	shl.b64 	%rd98, %rd7, 32;
	add.s64 	%rd99, %rd98, %rd116;
	sub.s64 	%rd35, %rd99, %rd97;
	shr.s64 	%rd100, %rd35, 29;
	add.s64 	%rd101, %rd3, %rd100;
	ld.global.nc.f64 	%fd39, [%rd101];
	add.f64 	%fd54, %fd38, %fd39;
	abs.f64 	%fd40, %fd54;
	setp.leu.f64 	%p16, %fd40, %fd15;
	or.pred  	%p17, %p11, %p16;
	@%p17 bra 	$L__BB0_23;
	div.rn.f64 	%fd42, %fd1, %fd54;
	add.f64 	%fd54, %fd54, %fd42;
$L__BB0_23:
	ld.param.f64 	%fd51, [_ZN36_GLOBAL__N__7b48fe22_4_k_cu_ff602d6e33caspt2_apply_h0diag_sr_f64_kernelEPKdllS1_S1_iidddddPdll_param_10];
	add.f64 	%fd43, %fd11, %fd54;
	shr.s64 	%rd102, %rd34, 32;
	mul.lo.s64 	%rd103, %rd102, %rd38;
	shr.s64 	%rd104, %rd35, 32;
	mad.lo.s64 	%rd105, %rd104, %rd39, %rd103;
	shl.b64 	%rd106, %rd105, 3;
	add.s64 	%rd107, %rd2, %rd106;
	ld.global.nc.f64 	%fd44, [%rd107];
	mul.lo.s64 	%rd108, %rd102, %rd40;
	mad.lo.s64 	%rd109, %rd104, %rd41, %rd108;
	shl.b64 	%rd110, %rd109, 3;
	add.s64 	%rd111, %rd1, %rd110;
	ld.global.f64 	%fd45, [%rd111];
	mul.f64 	%fd46, %fd13, %fd43;
	mul.f64 	%fd47, %fd44, %fd46;
	fma.rn.f64 	%fd48, %fd51, %fd45, %fd47;
	st.global.f64 	[%rd111], %fd48;
	add.s64 	%rd117, %rd30, %rd7;
	shl.b64 	%rd112, %rd7, 33;
	add.s64 	%rd116, %rd116, %rd112;
	setp.lt.s64 	%p18, %rd117, %rd6;
	@%p18 bra 	$L__BB0_13;
$L__BB0_24:
	ret;

}
.entry _ZN36_GLOBAL__N__7b48fe22_4_k_cu_ff602d6e34caspt2_apply_precond_sr_f64_kernelEPKdllS1_S1_iiddddPdll(
	.param .u64 .ptr .align 1 _ZN36_GLOBAL__N__7b48fe22_4_k_cu_ff602d6e34caspt2_apply_precond_sr_f64_kernelEPKdllS1_S1_iiddddPdll_param_0,
	.param .u64 _ZN36_GLOBAL__N__7b48fe22_4_k_cu_ff602d6e34caspt2_apply_precond_sr_f64_kernelEPKdllS1_S1_iiddddPdll_param_1,
	.param .u64 _ZN36_GLOBAL__N__7b48fe22_4_k_cu_ff602d6e34caspt2_apply_precond_sr_f64_kernelEPKdllS1_S1_iiddddPdll_param_2,
	.param .u64 .ptr .align 1 _ZN36_GLOBAL__N__7b48fe22_4_k_cu_ff602d6e34caspt2_apply_precond_sr_f64_kernelEPKdllS1_S1_iiddddPdll_param_3,
	.param .u64 .ptr .align 1 _ZN36_GLOBAL__N__7b48fe22_4_k_cu_ff602d6e34caspt2_apply_precond_sr_f64_kernelEPKdllS1_S1_iiddddPdll_param_4,
	.param .u32 _ZN36_GLOBAL__N__7b48fe22_4_k_cu_ff602d6e34caspt2_apply_precond_sr_f64_kernelEPKdllS1_S1_iiddddPdll_param_5,
	.param .u32 _ZN36_GLOBAL__N__7b48fe22_4_k_cu_ff602d6e34caspt2_apply_precond_sr_f64_kernelEPKdllS1_S1_iiddddPdll_param_6,
	.param .f64 _ZN36_GLOBAL__N__7b48fe22_4_k_cu_ff602d6e34caspt2_apply_precond_sr_f64_kernelEPKdllS1_S1_iiddddPdll_param_7,
	.param .f64 _ZN36_GLOBAL__N__7b48fe22_4_k_cu_ff602d6e34caspt2_apply_precond_sr_f64_kernelEPKdllS1_S1_iiddddPdll_param_8,
	.param .f64 _ZN36_GLOBAL__N__7b48fe22_4_k_cu_ff602d6e34caspt2_apply_precond_sr_f64_kernelEPKdllS1_S1_iiddddPdll_param_9,
	.param .f64 _ZN36_GLOBAL__N__7b48fe22_4_k_cu_ff602d6e34caspt2_apply_precond_sr_f64_kernelEPKdllS1_S1_iiddddPdll_param_10,
	.param .u64 .ptr .align 1 _ZN36_GLOBAL__N__7b48fe22_4_k_cu_ff602d6e34caspt2_apply_precond_sr_f64_kernelEPKdllS1_S1_iiddddPdll_param_11,
	.param .u64 _ZN36_GLOBAL__N__7b48fe22_4_k_cu_ff602d6e34caspt2_apply_precond_sr_f64_kernelEPKdllS1_S1_iiddddPdll_param_12,
	.param .u64 _ZN36_GLOBAL__N__7b48fe22_4_k_cu_ff602d6e34caspt2_apply_precond_sr_f64_kernelEPKdllS1_S1_iiddddPdll_param_13
)
{
	.reg .pred 	%p<22>;
	.reg .b32 	%r<22>;
	.reg .b64 	%rd<120>;
	.reg .b64 	%fd<57>;

	ld.param.u64 	%rd48, [_ZN36_GLOBAL__N__7b48fe22_4_k_cu_ff602d6e34caspt2_apply_precond_sr_f64_kernelEPKdllS1_S1_iiddddPdll_param_0];
	ld.param.u64 	%rd44, [_ZN36_GLOBAL__N__7b48fe22_4_k_cu_ff602d6e34caspt2_apply_precond_sr_f64_kernelEPKdllS1_S1_iiddddPdll_param_1];
	ld.param.u64 	%rd45, [_ZN36_GLOBAL__N__7b48fe22_4_k_cu_ff602d6e34caspt2_apply_precond_sr_f64_kernelEPKdllS1_S1_iiddddPdll_param_2];
	ld.param.u64 	%rd49, [_ZN36_GLOBAL__N__7b48fe22_4_k_cu_ff602d6e34caspt2_apply_precond_sr_f64_kernelEPKdllS1_S1_iiddddPdll_param_3];
	ld.param.u64 	%rd50, [_ZN36_GLOBAL__N__7b48fe22_4_k_cu_ff602d6e34caspt2_apply_precond_sr_f64_kernelEPKdllS1_S1_iiddddPdll_param_4];
	ld.param.u32 	%r2, [_ZN36_GLOBAL__N__7b48fe22_4_k_cu_ff602d6e34caspt2_apply_precond_sr_f64_kernelEPKdllS1_S1_iiddddPdll_param_5];
	ld.param.u32 	%r1, [_ZN36_GLOBAL__N__7b48fe22_4_k_cu_ff602d6e34caspt2_apply_precond_sr_f64_kernelEPKdllS1_S1_iiddddPdll_param_6];
	ld.param.f64 	%fd20, [_ZN36_GLOBAL__N__7b48fe22_4_k_cu_ff602d6e34caspt2_apply_precond_sr_f64_kernelEPKdllS1_S1_iiddddPdll_param_7];
	ld.param.f64 	%fd21, [_ZN36_GLOBAL__N__7b48fe22_4_k_cu_ff602d6e34caspt2_apply_precond_sr_f64_kernelEPKdllS1_S1_iiddddPdll_param_8];
	ld.param.f64 	%fd22, [_ZN36_GLOBAL__N__7b48fe22_4_k_cu_ff602d6e34caspt2_apply_precond_sr_f64_kernelEPKdllS1_S1_iiddddPdll_param_9];
	ld.param.f64 	%fd23, [_ZN36_GLOBAL__N__7b48fe22_4_k_cu_ff602d6e34caspt2_apply_precond_sr_f64_kernelEPKdllS1_S1_iiddddPdll_param_10];
	ld.param.u64 	%rd51, [_ZN36_GLOBAL__N__7b48fe22_4_k_cu_ff602d6e34caspt2_apply_precond_sr_f64_kernelEPKdllS1_S1_iiddddPdll_param_11];
	ld.param.u64 	%rd46, [_ZN36_GLOBAL__N__7b48fe22_4_k_cu_ff602d6e34caspt2_apply_precond_sr_f64_kernelEPKdllS1_S1_iiddddPdll_param_12];
	ld.param.u64 	%rd47, [_ZN36_GLOBAL__N__7b48fe22_4_k_cu_ff602d6e34caspt2_apply_precond_sr_f64_kernelEPKdllS1_S1_iiddddPdll_param_13];
	cvta.to.global.u64 	%rd1, %rd51;
	cvta.to.global.u64 	%rd2, %rd48;
	cvta.to.global.u64 	%rd3, %rd50;
	cvta.to.global.u64 	%rd4, %rd49;
	cvt.s64.s32 	%rd5, %r1;
	mul.wide.s32 	%rd6, %r1, %r2;
	mov.u32 	%r3, %ntid.x;
	mov.u32 	%r4, %nctaid.x;
	mul.wide.u32 	%rd7, %r3, %r4;
	mov.u32 	%r5, %ctaid.x;
	mul.wide.u32 	%rd52, %r5, %r3;
	mov.u32 	%r6, %tid.x;
	cvt.u64.u32 	%rd53, %r6;
	add.s64 	%rd117, %rd52, %rd53;
	setp.ge.s64 	%p1, %rd117, %rd6;
	@%p1 bra 	$L__BB1_30;
	mul.f64 	%fd1, %fd21, %fd21;
	add.s64 	%rd9, %rd117, %rd7;
	max.u64 	%rd54, %rd6, %rd9;
	setp.lt.u64 	%p2, %rd9, %rd6;
	selp.u64 	%rd10, 1, 0, %p2;
	add.s64 	%rd55, %rd9, %rd10;
	sub.s64 	%rd11, %rd54, %rd55;
	or.b64  	%rd56, %rd11, %rd7;
	and.b64  	%rd57, %rd56, -4294967296;
	setp.ne.s64 	%p3, %rd57, 0;
	@%p3 bra 	$L__BB1_3;
	cvt.u32.u64 	%r7, %rd7;
	cvt.u32.u64 	%r8, %rd11;
	div.u32 	%r9, %r8, %r7;
	cvt.u64.u32 	%rd113, %r9;
	bra.uni 	$L__BB1_4;
$L__BB1_3:
	div.u64 	%rd113, %rd11, %rd7;
$L__BB1_4:
	add.s64 	%rd15, %rd113, %rd10;
	and.b64  	%rd58, %rd15, 1;
	setp.eq.b64 	%p4, %rd58, 1;
	@%p4 bra 	$L__BB1_13;
	or.b64  	%rd59, %rd117, %rd5;
	and.b64  	%rd60, %rd59, -4294967296;
	setp.ne.s64 	%p5, %rd60, 0;
	@%p5 bra 	$L__BB1_7;
	cvt.u32.u64 	%r10, %rd5;
	cvt.u32.u64 	%r11, %rd117;
	div.u32 	%r12, %r11, %r10;
	cvt.u64.u32 	%rd114, %r12;
	bra.uni 	$L__BB1_8;
$L__BB1_7:
	div.s64 	%rd114, %rd117, %rd5;
$L__BB1_8:
	ld.param.u32 	%r19, [_ZN36_GLOBAL__N__7b48fe22_4_k_cu_ff602d6e34caspt2_apply_precond_sr_f64_kernelEPKdllS1_S1_iiddddPdll_param_6];
	setp.eq.f64 	%p6, %fd21, 0d0000000000000000;
	cvt.u64.u32 	%rd61, %r19;
	mul.lo.s64 	%rd62, %rd114, %rd61;
	sub.s64 	%rd63, %rd117, %rd62;
	shl.b64 	%rd19, %rd114, 32;
	shr.s64 	%rd64, %rd19, 29;
	add.s64 	%rd65, %rd4, %rd64;
	ld.global.nc.f64 	%fd24, [%rd65];
	shl.b64 	%rd20, %rd63, 32;
	shr.s64 	%rd66, %rd20, 29;
	add.s64 	%rd67, %rd3, %rd66;
	ld.global.nc.f64 	%fd25, [%rd67];
	add.f64 	%fd51, %fd24, %fd25;
	abs.f64 	%fd26, %fd51;
	setp.leu.f64 	%p7, %fd26, %fd23;
	or.pred  	%p8, %p6, %p7;
	@%p8 bra 	$L__BB1_10;
	div.rn.f64 	%fd28, %fd1, %fd51;
	add.f64 	%fd51, %fd51, %fd28;
$L__BB1_10:
	add.f64 	%fd5, %fd20, %fd51;
	shr.s64 	%rd21, %rd19, 32;
	shr.s64 	%rd22, %rd20, 32;
	abs.f64 	%fd30, %fd5;
	setp.leu.f64 	%p9, %fd30, %fd23;
	mov.f64 	%fd52, 0d0000000000000000;
	@%p9 bra 	$L__BB1_12;
	mul.lo.s64 	%rd68, %rd21, %rd44;
	mad.lo.s64 	%rd69, %rd22, %rd45, %rd68;
	shl.b64 	%rd70, %rd69, 3;
	add.s64 	%rd71, %rd2, %rd70;
	ld.global.nc.f64 	%fd31, [%rd71];
	mul.f64 	%fd32, %fd22, %fd31;
	div.rn.f64 	%fd52, %fd32, %fd5;
$L__BB1_12:
	mul.lo.s64 	%rd72, %rd21, %rd46;
	mad.lo.s64 	%rd73, %rd22, %rd47, %rd72;
	shl.b64 	%rd74, %rd73, 3;
	add.s64 	%rd75, %rd1, %rd74;
	st.global.f64 	[%rd75], %fd52;
	mov.u64 	%rd117, %rd9;
$L__BB1_13:
	setp.eq.s64 	%p10, %rd15, 0;
	@%p10 bra 	$L__BB1_30;
	shl.b64 	%rd116, %rd117, 32;
	cvt.u32.u64 	%r13, %rd5;
$L__BB1_15:
	or.b64  	%rd76, %rd117, %rd5;
	and.b64  	%rd77, %rd76, -4294967296;
	setp.ne.s64 	%p11, %rd77, 0;
	@%p11 bra 	$L__BB1_17;
	cvt.u32.u64 	%r14, %rd117;
	div.u32 	%r15, %r14, %r13;
	cvt.u64.u32 	%rd118, %r15;
	bra.uni 	$L__BB1_18;
$L__BB1_17:
	div.s64 	%rd118, %rd117, %rd5;
$L__BB1_18:
	ld.param.u32 	%r20, [_ZN36_GLOBAL__N__7b48fe22_4_k_cu_ff602d6e34caspt2_apply_precond_sr_f64_kernelEPKdllS1_S1_iiddddPdll_param_6];
	setp.eq.f64 	%p12, %fd21, 0d0000000000000000;
	shl.b64 	%rd30, %rd118, 32;
	shr.s64 	%rd78, %rd30, 29;
	add.s64 	%rd79, %rd4, %rd78;
	ld.global.nc.f64 	%fd33, [%rd79];
	cvt.u64.u32 	%rd80, %r20;
	mul.lo.s64 	%rd81, %rd80, %rd118;
	shl.b64 	%rd82, %rd81, 32;
	sub.s64 	%rd31, %rd116, %rd82;
	shr.s64 	%rd83, %rd31, 29;
	add.s64 	%rd84, %rd3, %rd83;
	ld.global.nc.f64 	%fd34, [%rd84];
	add.f64 	%fd53, %fd33, %fd34;
	abs.f64 	%fd35, %fd53;
	setp.leu.f64 	%p13, %fd35, %fd23;
	or.pred  	%p14, %p12, %p13;
	@%p14 bra 	$L__BB1_20;
	div.rn.f64 	%fd37, %fd1, %fd53;
	add.f64 	%fd53, %fd53, %fd37;
$L__BB1_20:
	add.f64 	%fd11, %fd20, %fd53;
	shr.s64 	%rd32, %rd30, 32;
	shr.s64 	%rd33, %rd31, 32;
	abs.f64 	%fd39, %fd11;
	setp.leu.f64 	%p15, %fd39, %fd23;
	mov.f64 	%fd54, 0d0000000000000000;
	@%p15 bra 	$L__BB1_22;
	mul.lo.s64 	%rd85, %rd32, %rd44;
	mad.lo.s64 	%rd86, %rd33, %rd45, %rd85;
	shl.b64 	%rd87, %rd86, 3;
	add.s64 	%rd88, %rd2, %rd87;
	ld.global.nc.f64 	%fd40, [%rd88];
	mul.f64 	%fd41, %fd22, %fd40;
	div.rn.f64 	%fd54, %fd41, %fd11;
$L__BB1_22:
	mul.lo.s64 	%rd89, %rd32, %rd46;
	mad.lo.s64 	%rd90, %rd33, %rd47, %rd89;
	shl.b64 	%rd91, %rd90, 3;
	add.s64 	%rd92, %rd1, %rd91;
	st.global.f64 	[%rd92], %fd54;
	add.s64 	%rd34, %rd117, %rd7;
	or.b64  	%rd93, %rd34, %rd5;
	and.b64  	%rd94, %rd93, -4294967296;
	setp.ne.s64 	%p16, %rd94, 0;
	@%p16 bra 	$L__BB1_24;
	cvt.u32.u64 	%r17, %rd34;
	div.u32 	%r18, %r17, %r13;
	cvt.u64.u32 	%rd119, %r18;
	bra.uni 	$L__BB1_25;
$L__BB1_24:
	div.s64 	%rd119, %rd34, %rd5;
$L__BB1_25:
	ld.param.u32 	%r21, [_ZN36_GLOBAL__N__7b48fe22_4_k_cu_ff602d6e34caspt2_apply_precond_sr_f64_kernelEPKdllS1_S1_iiddddPdll_param_6];
	shl.b64 	%rd38, %rd119, 32;
	shr.s64 	%rd95, %rd38, 29;
	add.s64 	%rd96, %rd4, %rd95;
	ld.global.nc.f64 	%fd42, [%rd96];
	cvt.u64.u32 	%rd97, %r21;
	mul.lo.s64 	%rd98, %rd97, %rd119;
	shl.b64 	%rd99, %rd98, 32;
	shl.b64 	%rd100, %rd7, 32;
	add.s64 	%rd101, %rd100, %rd116;
	sub.s64 	%rd39, %rd101, %rd99;
	shr.s64 	%rd102, %rd39, 29;
	add.s64 	%rd103, %rd3, %rd102;
	ld.global.nc.f64 	%fd43, [%rd103];
	add.f64 	%fd55, %fd42, %fd43;
	abs.f64 	%fd44, %fd55;
	setp.leu.f64 	%p18, %fd44, %fd23;
	or.pred  	%p19, %p12, %p18;
	@%p19 bra 	$L__BB1_27;
	div.rn.f64 	%fd46, %fd1, %fd55;
	add.f64 	%fd55, %fd55, %fd46;
$L__BB1_27:
	add.f64 	%fd17, %fd20, %fd55;
	shr.s64 	%rd40, %rd38, 32;
	shr.s64 	%rd41, %rd39, 32;
	abs.f64 	%fd48, %fd17;
	setp.leu.f64 	%p20, %fd48, %fd23;
	mov.f64 	%fd56, 0d0000000000000000;
	@%p20 bra 	$L__BB1_29;
	mul.lo.s64 	%rd104, %rd40, %rd44;
	mad.lo.s64 	%rd105, %rd41, %rd45, %rd104;
	shl.b64 	%rd106, %rd105, 3;
	add.s64 	%rd107, %rd2, %rd106;
	ld.global.nc.f64 	%fd49, [%rd107];
	mul.f64 	%fd50, %fd22, %fd49;
	div.rn.f64 	%fd56, %fd50, %fd17;
$L__BB1_29:
	mul.lo.s64 	%rd108, %rd40, %rd46;
	mad.lo.s64 	%rd109, %rd41, %rd47, %rd108;
	shl.b64 	%rd110, %rd109, 3;
	add.s64 	%rd111, %rd1, %rd110;
	st.global.f64 	[%rd111], %fd56;
	add.s64 	%rd117, %rd34, %rd7;
	shl.b64 	%rd112, %rd7, 33;
	add.s64 	%rd116, %rd116, %rd112;
	setp.lt.s64 	%p21, %rd117, %rd6;
	@%p21 bra 	$L__BB1_15;
$L__BB1_30:
	ret;

}
.entry _ZN36_GLOBAL__N__7b48fe22_4_k_cu_ff602d6e24caspt2_mltsca_f64_kernelEiPKiiS1_iPdllPKdllS2_lldddd(
	.param .u32 _ZN36_GLOBAL__N__7b48fe22_4_k_cu_ff602d6e24caspt2_mltsca_f64_kernelEiPKiiS1_iPdllPKdllS2_lldddd_param_0,
	.param .u64 .ptr .align 1 _ZN36_GLOBAL__N__7b48fe22_4_k_cu_ff602d6e24caspt2_mltsca_f64_kernelEiPKiiS1_iPdllPKdllS2_lldddd_param_1,
	.param .u32 _ZN36_GLOBAL__N__7b48fe22_4_k_cu_ff602d6e24caspt2_mltsca_f64_kernelEiPKiiS1_iPdllPKdllS2_lldddd_param_2,
	.param .u64 .ptr .align 1 _ZN36_GLOBAL__N__7b48fe22_4_k_cu_ff602d6e24caspt2_mltsca_f64_kernelEiPKiiS1_iPdllPKdllS2_lldddd_param_3,
	.param .u32 _ZN36_GLOBAL__N__7b48fe22_4_k_cu_ff602d6e24caspt2_mltsca_f64_kernelEiPKiiS1_iPdllPKdllS2_lldddd_param_4,
	.param .u64 .ptr .align 1 _ZN36_GLOBAL__N__7b48fe22_4_k_cu_ff602d6e24caspt2_mltsca_f64_kernelEiPKiiS1_iPdllPKdllS2_lldddd_param_5,
	.param .u64 _ZN36_GLOBAL__N__7b48fe22_4_k_cu_ff602d6e24caspt2_mltsca_f64_kernelEiPKiiS1_iPdllPKdllS2_lldddd_param_6,
	.param .u64 _ZN36_GLOBAL__N__7b48fe22_4_k_cu_ff602d6e24caspt2_mltsca_f64_kernelEiPKiiS1_iPdllPKdllS2_lldddd_param_7,
	.param .u64 .ptr .align 1 _ZN36_GLOBAL__N__7b48fe22_4_k_cu_ff602d6e24caspt2_mltsca_f64_kernelEiPKiiS1_iPdllPKdllS2_lldddd_param_8,
	.param .u64 _ZN36_GLOBAL__N__7b48fe22_4_k_cu_ff602d6e24caspt2_mltsca_f64_kernelEiPKiiS1_iPdllPKdllS2_lldddd_param_9,
	.param .u64 _ZN36_GLOBAL__N__7b48fe22_4_k_cu_ff602d6e24caspt2_mltsca_f64_kernelEiPKiiS1_iPdllPKdllS2_lldddd_param_10,
	.param .u64 .ptr .align 1 _ZN36_GLOBAL__N__7b48fe22_4_k_cu_ff602d6e24caspt2_mltsca_f64_kernelEiPKiiS1_iPdllPKdllS2_lldddd_param_11,
	.param .u64 _ZN36_GLOBAL__N__7b48fe22_4_k_cu_ff602d6e24caspt2_mltsca_f64_kernelEiPKiiS1_iPdllPKdllS2_lldddd_param_12,
	.param .u64 _ZN36_GLOBAL__N__7b48fe22_4_k_cu_ff602d6e24caspt2_mltsca_f64_kernelEiPKiiS1_iPdllPKdllS2_lldddd_param_13,
	.param .f64 _ZN36_GLOBAL__N__7b48fe22_4_k_cu_ff602d6e24caspt2_mltsca_f64_kernelEiPKiiS1_iPdllPKdllS2_lldddd_param_14,
	.param .f64 _ZN36_GLOBAL__N__7b48fe22_4_k_cu_ff602d6e24caspt2_mltsca_f64_kernelEiPKiiS1_iPdllPKdllS2_lldddd_param_15,
	.param .f64 _ZN36_GLOBAL__N__7b48fe22_4_k_cu_ff602d6e24caspt2_mltsca_f64_kernelEiPKiiS1_iPdllPKdllS2_lldddd_param_16,
	.param .f64 _ZN36_GLOBAL__N__7b48fe22_4_k_cu_ff602d6e24caspt2_mltsca_f64_kernelEiPKiiS1_iPdllPKdllS2_lldddd_param_17
)
{
	.reg .pred 	%p<32>;
	.reg .b32 	%r<124>;
	.reg .b64 	%rd<328>;
	.reg .b64 	%fd<53>;

	ld.param.u32 	%r3, [_ZN36_GLOBAL__N__7b48fe22_4_k_cu_ff602d6e24caspt2_mltsca_f64_kernelEiPKiiS1_iPdllPKdllS2_lldddd_param_0];
	ld.param.u64 	%rd67, [_ZN36_GLOBAL__N__7b48fe22_4_k_cu_ff602d6e24caspt2_mltsca_f64_kernelEiPKiiS1_iPdllPKdllS2_lldddd_param_1];
	ld.param.u32 	%r4, [_ZN36_GLOBAL__N__7b48fe22_4_k_cu_ff602d6e24caspt2_mltsca_f64_kernelEiPKiiS1_iPdllPKdllS2_lldddd_param_2];
	ld.param.u64 	%rd68, [_ZN36_GLOBAL__N__7b48fe22_4_k_cu_ff602d6e24caspt2_mltsca_f64_kernelEiPKiiS1_iPdllPKdllS2_lldddd_param_3];
	ld.param.u32 	%r5, [_ZN36_GLOBAL__N__7b48fe22_4_k_cu_ff602d6e24caspt2_mltsca_f64_kernelEiPKiiS1_iPdllPKdllS2_lldddd_param_4];
	ld.param.u64 	%rd69, [_ZN36_GLOBAL__N__7b48fe22_4_k_cu_ff602d6e24caspt2_mltsca_f64_kernelEiPKiiS1_iPdllPKdllS2_lldddd_param_5];
	ld.param.u64 	%rd61, [_ZN36_GLOBAL__N__7b48fe22_4_k_cu_ff602d6e24caspt2_mltsca_f64_kernelEiPKiiS1_iPdllPKdllS2_lldddd_param_6];
	ld.param.u64 	%rd62, [_ZN36_GLOBAL__N__7b48fe22_4_k_cu_ff602d6e24caspt2_mltsca_f64_kernelEiPKiiS1_iPdllPKdllS2_lldddd_param_7];
	ld.param.u64 	%rd70, [_ZN36_GLOBAL__N__7b48fe22_4_k_cu_ff602d6e24caspt2_mltsca_f64_kernelEiPKiiS1_iPdllPKdllS2_lldddd_param_8];
	ld.param.u64 	%rd63, [_ZN36_GLOBAL__N__7b48fe22_4_k_cu_ff602d6e24caspt2_mltsca_f64_kernelEiPKiiS1_iPdllPKdllS2_lldddd_param_9];
	ld.param.u64 	%rd64, [_ZN36_GLOBAL__N__7b48fe22_4_k_cu_ff602d6e24caspt2_mltsca_f64_kernelEiPKiiS1_iPdllPKdllS2_lldddd_param_10];
	ld.param.u64 	%rd71, [_ZN36_GLOBAL__N__7b48fe22_4_k_cu_ff602d6e24caspt2_mltsca_f64_kernelEiPKiiS1_iPdllPKdllS2_lldddd_param_11];
	ld.param.u64 	%rd65, [_ZN36_GLOBAL__N__7b48fe22_4_k_cu_ff602d6e24caspt2_mltsca_f64_kernelEiPKiiS1_iPdllPKdllS2_lldddd_param_12];
	ld.param.u64 	%rd66, [_ZN36_GLOBAL__N__7b48fe22_4_k_cu_ff602d6e24caspt2_mltsca_f64_kernelEiPKiiS1_iPdllPKdllS2_lldddd_param_13];
	ld.param.f64 	%fd1, [_ZN36_GLOBAL__N__7b48fe22_4_k_cu_ff602d6e24caspt2_mltsca_f64_kernelEiPKiiS1_iPdllPKdllS2_lldddd_param_14];
	ld.param.f64 	%fd2, [_ZN36_GLOBAL__N__7b48fe22_4_k_cu_ff602d6e24caspt2_mltsca_f64_kernelEiPKiiS1_iPdllPKdllS2_lldddd_param_15];
	ld.param.f64 	%fd3, [_ZN36_GLOBAL__N__7b48fe22_4_k_cu_ff602d6e24caspt2_mltsca_f64_kernelEiPKiiS1_iPdllPKdllS2_lldddd_param_16];
	ld.param.f64 	%fd4, [_ZN36_GLOBAL__N__7b48fe22_4_k_cu_ff602d6e24caspt2_mltsca_f64_kernelEiPKiiS1_iPdllPKdllS2_lldddd_param_17];
	cvta.to.global.u64 	%rd1, %rd71;
	cvta.to.global.u64 	%rd2, %rd69;
	cvta.to.global.u64 	%rd3, %rd70;
	cvta.to.global.u64 	%rd4, %rd68;
	cvta.to.global.u64 	%rd5, %rd67;
	cvt.s64.s32 	%rd6, %r5;
	mul.wide.s32 	%rd7, %r5, %r4;
	mov.u32 	%r6, %ntid.x;
	mov.u32 	%r7, %nctaid.x;
	mul.wide.u32 	%rd8, %r6, %r7;
	mov.u32 	%r8, %ctaid.x;
	mul.wide.u32 	%rd72, %r8, %r6;
	mov.u32 	%r9, %tid.x;
	cvt.u64.u32 	%rd73, %r9;
	add.s64 	%rd316, %rd72, %rd73;
	setp.ge.s64 	%p1, %rd316, %rd7;
	@%p1 bra 	$L__BB2_37;
	cvt.u64.u32 	%rd10, %r5;
	setp.eq.s32 	%p2, %r3, 1;
	@%p2 bra 	$L__BB2_20;
	setp.ne.s32 	%p3, %r3, 0;
	@%p3 bra 	$L__BB2_37;
	add.s64 	%rd11, %rd316, %rd8;
	max.u64 	%rd194, %rd7, %rd11;
	setp.lt.u64 	%p18, %rd11, %rd7;
	selp.u64 	%rd12, 1, 0, %p18;
	add.s64 	%rd195, %rd11, %rd12;
	sub.s64 	%rd13, %rd194, %rd195;
	or.b64  	%rd196, %rd13, %rd8;
	and.b64  	%rd197, %rd196, -4294967296;
	setp.ne.s64 	%p19, %rd197, 0;
	@%p19 bra 	$L__BB2_5;
	cvt.u32.u64 	%r67, %rd8;
	cvt.u32.u64 	%r68, %rd13;
	div.u32 	%r69, %r68, %r67;
	cvt.u64.u32 	%rd314, %r69;
	bra.uni 	$L__BB2_6;
$L__BB2_5:
	div.u64 	%rd314, %rd13, %rd8;
$L__BB2_6:
	add.s64 	%rd17, %rd314, %rd12;
	and.b64  	%rd198, %rd17, 1;
	setp.eq.b64 	%p20, %rd198, 1;
	@%p20 bra 	$L__BB2_11;
	or.b64  	%rd199, %rd316, %rd6;
	and.b64  	%rd200, %rd199, -4294967296;
	setp.ne.s64 	%p21, %rd200, 0;
	@%p21 bra 	$L__BB2_9;
	cvt.u32.u64 	%r70, %rd6;
	cvt.u32.u64 	%r71, %rd316;
	div.u32 	%r72, %r71, %r70;
	cvt.u64.u32 	%rd315, %r72;
	bra.uni 	$L__BB2_10;
$L__BB2_9:
	div.s64 	%rd315, %rd316, %rd6;
$L__BB2_10:
	cvt.u32.u64 	%r73, %rd315;
	mul.lo.s64 	%rd201, %rd315, %rd10;
	sub.s64 	%rd202, %rd316, %rd201;
	cvt.u32.u64 	%r74, %rd202;
	shl.b64 	%rd203, %rd315, 32;
	shr.s64 	%rd204, %rd203, 30;
	add.s64 	%rd205, %rd5, %rd204;
	add.s32 	%r75, %r4, %r73;
	mul.wide.s32 	%rd206, %r75, 4;
	add.s64 	%rd207, %rd5, %rd206;
	ld.global.nc.u32 	%r76, [%rd207];
	cvt.s64.s32 	%rd208, %r76;
	mul.wide.s32 	%rd209, %r4, 4;
	add.s64 	%rd210, %rd207, %rd209;
	add.s64 	%rd211, %rd210, %rd209;
	ld.global.nc.u32 	%r77, [%rd211];
	shl.b64 	%rd212, %rd202, 32;
	shr.s64 	%rd213, %rd212, 30;
	add.s64 	%rd214, %rd4, %rd213;
	add.s32 	%r78, %r5, %r74;
	mul.wide.s32 	%rd215, %r78, 4;
	add.s64 	%rd216, %rd4, %rd215;
	ld.global.nc.u32 	%r79, [%rd216];
	cvt.s64.s32 	%rd217, %r79;
	shl.b64 	%rd218, %rd6, 2;
	add.s64 	%rd219, %rd216, %rd218;
	add.s64 	%rd220, %rd219, %rd218;
	ld.global.nc.u32 	%r80, [%rd220];
	and.b32  	%r81, %r77, 1;
	setp.eq.b32 	%p22, %r81, 1;
	selp.f64 	%fd29, %fd2, %fd1, %p22;
	and.b32  	%r82, %r80, 1;
	setp.eq.b32 	%p23, %r82, 1;
	selp.f64 	%fd30, %fd4, %fd3, %p23;
	mul.f64 	%fd31, %fd29, %fd30;
	mul.lo.s64 	%rd221, %rd63, %rd208;
	mad.lo.s64 	%rd222, %rd64, %rd217, %rd221;
	shl.b64 	%rd223, %rd222, 3;
	add.s64 	%rd224, %rd3, %rd223;
	ld.global.nc.f64 	%fd32, [%rd224];
	mul.f64 	%fd33, %fd32, %fd31;
	ld.global.nc.u32 	%r83, [%rd219];
	cvt.s64.s32 	%rd225, %r83;
	ld.global.nc.u32 	%r84, [%rd214];
	cvt.s64.s32 	%rd226, %r84;
	ld.global.nc.u32 	%r85, [%rd210];
	cvt.s64.s32 	%rd227, %r85;
	ld.global.nc.u32 	%r86, [%rd205];
	cvt.s64.s32 	%rd228, %r86;
	mul.lo.s64 	%rd229, %rd65, %rd227;
	mad.lo.s64 	%rd230, %rd66, %rd225, %rd229;
	shl.b64 	%rd231, %rd230, 3;
	add.s64 	%rd232, %rd1, %rd231;
	ld.global.f64 	%fd34, [%rd232];
	mul.lo.s64 	%rd233, %rd61, %rd228;
	mad.lo.s64 	%rd234, %rd62, %rd226, %rd233;
	shl.b64 	%rd235, %rd234, 3;
	add.s64 	%rd236, %rd2, %rd235;
	mul.f64 	%fd35, %fd33, %fd34;
	atom.global.add.f64 	%fd36, [%rd236], %fd35;
	mov.u64 	%rd316, %rd11;
$L__BB2_11:
	setp.eq.s64 	%p24, %rd17, 0;
	@%p24 bra 	$L__BB2_37;
	shl.b64 	%rd317, %rd316, 32;
	cvt.u32.u64 	%r87, %rd6;
$L__BB2_13:
	cvt.u32.u64 	%r1, %rd316;
	or.b64  	%rd237, %rd316, %rd6;
	and.b64  	%rd238, %rd237, -4294967296;
	setp.ne.s64 	%p25, %rd238, 0;
	@%p25 bra 	$L__BB2_15;
	div.u32 	%r89, %r1, %r87;
	cvt.u64.u32 	%rd319, %r89;
	bra.uni 	$L__BB2_16;
$L__BB2_15:
	div.s64 	%rd319, %rd316, %rd6;
$L__BB2_16:
	cvt.u32.u64 	%r90, %rd319;
	shl.b64 	%rd239, %rd319, 32;
	shr.s64 	%rd240, %rd239, 30;
	add.s64 	%rd241, %rd5, %rd240;
	add.s32 	%r91, %r4, %r90;
	mul.wide.s32 	%rd242, %r91, 4;
	add.s64 	%rd243, %rd5, %rd242;
	ld.global.nc.u32 	%r92, [%rd243];
	cvt.s64.s32 	%rd244, %r92;
	mul.wide.s32 	%rd28, %r4, 4;
	add.s64 	%rd245, %rd243, %rd28;
	add.s64 	%rd246, %rd245, %rd28;
	ld.global.nc.u32 	%r93, [%rd246];
	cvt.u64.u32 	%rd247, %r5;
	mul.lo.s64 	%rd248, %rd247, %rd319;
	shl.b64 	%rd249, %rd248, 32;
	sub.s64 	%rd250, %rd317, %rd249;
	shr.s64 	%rd251, %rd250, 30;
	add.s64 	%rd252, %rd4, %rd251;
	sub.s32 	%r94, 1, %r90;
	mad.lo.s32 	%r95, %r5, %r94, %r1;
	mul.wide.s32 	%rd253, %r95, 4;
	add.s64 	%rd254, %rd4, %rd253;
	ld.global.nc.u32 	%r96, [%rd254];
	cvt.s64.s32 	%rd255, %r96;
	shl.b64 	%rd29, %rd6, 2;
	add.s64 	%rd256, %rd254, %rd29;
	add.s64 	%rd257, %rd256, %rd29;
	ld.global.nc.u32 	%r97, [%rd257];
	and.b32  	%r98, %r93, 1;
	setp.eq.b32 	%p26, %r98, 1;
	selp.f64 	%fd37, %fd2, %fd1, %p26;
	and.b32  	%r99, %r97, 1;
	setp.eq.b32 	%p27, %r99, 1;
	selp.f64 	%fd38, %fd4, %fd3, %p27;
	mul.f64 	%fd39, %fd37, %fd38;
	mul.lo.s64 	%rd258, %rd63, %rd244;
	mad.lo.s64 	%rd259, %rd64, %rd255, %rd258;
	shl.b64 	%rd260, %rd259, 3;
	add.s64 	%rd261, %rd3, %rd260;
	ld.global.nc.f64 	%fd40, [%rd261];
	mul.f64 	%fd41, %fd40, %fd39;
	ld.global.nc.u32 	%r100, [%rd256];
	cvt.s64.s32 	%rd262, %r100;
	ld.global.nc.u32 	%r101, [%rd252];
	cvt.s64.s32 	%rd263, %r101;
	ld.global.nc.u32 	%r102, [%rd245];
	cvt.s64.s32 	%rd264, %r102;
	ld.global.nc.u32 	%r103, [%rd241];
	cvt.s64.s32 	%rd265, %r103;
	mul.lo.s64 	%rd266, %rd65, %rd264;
	mad.lo.s64 	%rd267, %rd66, %rd262, %rd266;
	shl.b64 	%rd268, %rd267, 3;
	add.s64 	%rd269, %rd1, %rd268;
	ld.global.f64 	%fd42, [%rd269];
	mul.lo.s64 	%rd270, %rd61, %rd265;
	mad.lo.s64 	%rd271, %rd62, %rd263, %rd270;
	shl.b64 	%rd272, %rd271, 3;
	add.s64 	%rd273, %rd2, %rd272;
	mul.f64 	%fd43, %fd41, %fd42;
	atom.global.add.f64 	%fd44, [%rd273], %fd43;
	add.s64 	%rd30, %rd316, %rd8;
	or.b64  	%rd274, %rd30, %rd6;
	and.b64  	%rd275, %rd274, -4294967296;
	setp.ne.s64 	%p28, %rd275, 0;
	@%p28 bra 	$L__BB2_18;
	cvt.u32.u64 	%r105, %rd30;
	div.u32 	%r106, %r105, %r87;
	cvt.u64.u32 	%rd320, %r106;
	bra.uni 	$L__BB2_19;
$L__BB2_18:
	div.s64 	%rd320, %rd30, %rd6;
$L__BB2_19:
	cvt.u32.u64 	%r107, %rd320;
	shl.b64 	%rd276, %rd320, 32;
	shr.s64 	%rd277, %rd276, 30;
	add.s64 	%rd278, %rd5, %rd277;
	add.s32 	%r108, %r4, %r107;
	mul.wide.s32 	%rd279, %r108, 4;
	add.s64 	%rd280, %rd5, %rd279;
	ld.global.nc.u32 	%r109, [%rd280];
	cvt.s64.s32 	%rd281, %r109;
	add.s64 	%rd282, %rd280, %rd28;
	add.s64 	%rd283, %rd282, %rd28;
	ld.global.nc.u32 	%r110, [%rd283];
	cvt.u64.u32 	%rd284, %r5;
	mul.lo.s64 	%rd285, %rd284, %rd320;
	shl.b64 	%rd286, %rd285, 32;
	shl.b64 	%rd287, %rd8, 32;
	add.s64 	%rd288, %rd287, %rd317;
	sub.s64 	%rd289, %rd288, %rd286;
	shr.s64 	%rd290, %rd289, 30;
	add.s64 	%rd291, %rd4, %rd290;
	sub.s32 	%r111, 1, %r107;
	mad.lo.s32 	%r114, %r6, %r7, %r1;
	mad.lo.s32 	%r115, %r5, %r111, %r114;
	mul.wide.s32 	%rd292, %r115, 4;
	add.s64 	%rd293, %rd4, %rd292;
	ld.global.nc.u32 	%r116, [%rd293];
	cvt.s64.s32 	%rd294, %r116;
	add.s64 	%rd295, %rd293, %rd29;
	add.s64 	%rd296, %rd295, %rd29;
	ld.global.nc.u32 	%r117, [%rd296];
	and.b32  	%r118, %r110, 1;
	setp.eq.b32 	%p29, %r118, 1;
	selp.f64 	%fd45, %fd2, %fd1, %p29;
	and.b32  	%r119, %r117, 1;
	setp.eq.b32 	%p30, %r119, 1;
	selp.f64 	%fd46, %fd4, %fd3, %p30;
	mul.f64 	%fd47, %fd45, %fd46;
	mul.lo.s64 	%rd297, %rd63, %rd281;
	mad.lo.s64 	%rd298, %rd64, %rd294, %rd297;
	shl.b64 	%rd299, %rd298, 3;
	add.s64 	%rd300, %rd3, %rd299;
	ld.global.nc.f64 	%fd48, [%rd300];
	mul.f64 	%fd49, %fd48, %fd47;
	ld.global.nc.u32 	%r120, [%rd295];
	cvt.s64.s32 	%rd301, %r120;
	ld.global.nc.u32 	%r121, [%rd291];
	cvt.s64.s32 	%rd302, %r121;
	ld.global.nc.u32 	%r122, [%rd282];
	cvt.s64.s32 	%rd303, %r122;
	ld.global.nc.u32 	%r123, [%rd278];
	cvt.s64.s32 	%rd304, %r123;
	mul.lo.s64 	%rd305, %rd65, %rd303;
	mad.lo.s64 	%rd306, %rd66, %rd301, %rd305;
	shl.b64 	%rd307, %rd306, 3;
	add.s64 	%rd308, %rd1, %rd307;
	ld.global.f64 	%fd50, [%rd308];
	mul.lo.s64 	%rd309, %rd61, %rd304;
	mad.lo.s64 	%rd310, %rd62, %rd302, %rd309;
	shl.b64 	%rd311, %rd310, 3;
	add.s64 	%rd312, %rd2, %rd311;
	mul.f64 	%fd51, %fd49, %fd50;
	atom.global.add.f64 	%fd52, [%rd312], %fd51;
	add.s64 	%rd316, %rd30, %rd8;
	shl.b64 	%rd313, %rd8, 33;
	add.s64 	%rd317, %rd317, %rd313;
	setp.lt.s64 	%p31, %rd316, %rd7;
	@%p31 bra 	$L__BB2_13;
	bra.uni 	$L__BB2_37;
$L__BB2_20:
	add.s64 	%rd36, %rd316, %rd8;
	max.u64 	%rd74, %rd7, %rd36;
	setp.lt.u64 	%p4, %rd36, %rd7;
	selp.u64 	%rd37, 1, 0, %p4;
	add.s64 	%rd75, %rd36, %rd37;
	sub.s64 	%rd38, %rd74, %rd75;
	or.b64  	%rd76, %rd38, %rd8;
	and.b64  	%rd77, %rd76, -4294967296;
	setp.ne.s64 	%p5, %rd77, 0;
	@%p5 bra 	$L__BB2_22;
	cvt.u32.u64 	%r10, %rd8;
	cvt.u32.u64 	%r11, %rd38;
	div.u32 	%r12, %r11, %r10;
	cvt.u64.u32 	%rd321, %r12;
	bra.uni 	$L__BB2_23;
$L__BB2_22:
	div.u64 	%rd321, %rd38, %rd8;
$L__BB2_23:
	add.s64 	%rd42, %rd321, %rd37;
	and.b64  	%rd78, %rd42, 1;
	setp.eq.b64 	%p6, %rd78, 1;
	@%p6 bra 	$L__BB2_28;
	or.b64  	%rd79, %rd316, %rd6;
	and.b64  	%rd80, %rd79, -4294967296;
	setp.ne.s64 	%p7, %rd80, 0;
	@%p7 bra 	$L__BB2_26;
	cvt.u32.u64 	%r13, %rd6;
	cvt.u32.u64 	%r14, %rd316;
	div.u32 	%r15, %r14, %r13;
	cvt.u64.u32 	%rd322, %r15;
	bra.uni 	$L__BB2_27;
$L__BB2_26:
	div.s64 	%rd322, %rd316, %rd6;
$L__BB2_27:
	cvt.u32.u64 	%r16, %rd322;
	mul.lo.s64 	%rd81, %rd322, %rd10;
	sub.s64 	%rd82, %rd316, %rd81;
	cvt.u32.u64 	%r17, %rd82;
	shl.b64 	%rd83, %rd322, 32;
	shr.s64 	%rd84, %rd83, 30;
	add.s64 	%rd85, %rd5, %rd84;
	add.s32 	%r18, %r4, %r16;
	mul.wide.s32 	%rd86, %r18, 4;
	add.s64 	%rd87, %rd5, %rd86;
	ld.global.nc.u32 	%r19, [%rd87];
	cvt.s64.s32 	%rd88, %r19;
	mul.wide.s32 	%rd89, %r4, 4;
	add.s64 	%rd90, %rd87, %rd89;
	add.s64 	%rd91, %rd90, %rd89;
	ld.global.nc.u32 	%r20, [%rd91];
	shl.b64 	%rd92, %rd82, 32;
	shr.s64 	%rd93, %rd92, 30;
	add.s64 	%rd94, %rd4, %rd93;
	add.s32 	%r21, %r5, %r17;
	mul.wide.s32 	%rd95, %r21, 4;
	add.s64 	%rd96, %rd4, %rd95;
	ld.global.nc.u32 	%r22, [%rd96];
	cvt.s64.s32 	%rd97, %r22;
	shl.b64 	%rd98, %rd6, 2;
	add.s64 	%rd99, %rd96, %rd98;
	add.s64 	%rd100, %rd99, %rd98;
	ld.global.nc.u32 	%r23, [%rd100];
	and.b32  	%r24, %r20, 1;
	setp.eq.b32 	%p8, %r24, 1;
	selp.f64 	%fd5, %fd2, %fd1, %p8;
	and.b32  	%r25, %r23, 1;
	setp.eq.b32 	%p9, %r25, 1;
	selp.f64 	%fd6, %fd4, %fd3, %p9;
	mul.f64 	%fd7, %fd5, %fd6;
	mul.lo.s64 	%rd101, %rd63, %rd88;
	mad.lo.s64 	%rd102, %rd64, %rd97, %rd101;
	shl.b64 	%rd103, %rd102, 3;
	add.s64 	%rd104, %rd3, %rd103;
	ld.global.nc.f64 	%fd8, [%rd104];
	mul.f64 	%fd9, %fd8, %fd7;
	ld.global.nc.u32 	%r26, [%rd99];
	cvt.s64.s32 	%rd105, %r26;
	ld.global.nc.u32 	%r27, [%rd94];
	cvt.s64.s32 	%rd106, %r27;
	ld.global.nc.u32 	%r28, [%rd90];
	cvt.s64.s32 	%rd107, %r28;
	ld.global.nc.u32 	%r29, [%rd85];
	cvt.s64.s32 	%rd108, %r29;
	mul.lo.s64 	%rd109, %rd61, %rd108;
	mad.lo.s64 	%rd110, %rd62, %rd106, %rd109;
	shl.b64 	%rd111, %rd110, 3;
	add.s64 	%rd112, %rd2, %rd111;
	ld.global.f64 	%fd10, [%rd112];
	mul.lo.s64 	%rd113, %rd65, %rd107;
	mad.lo.s64 	%rd114, %rd66, %rd105, %rd113;
	shl.b64 	%rd115, %rd114, 3;
	add.s64 	%rd116, %rd1, %rd115;
	mul.f64 	%fd11, %fd9, %fd10;
	atom.global.add.f64 	%fd12, [%rd116], %fd11;
	mov.u64 	%rd316, %rd36;
$L__BB2_28:
	setp.eq.s64 	%p10, %rd42, 0;
	@%p10 bra 	$L__BB2_37;
	shl.b64 	%rd324, %rd316, 32;
	cvt.u32.u64 	%r30, %rd6;
$L__BB2_30:
	cvt.u32.u64 	%r2, %rd316;
	or.b64  	%rd117, %rd316, %rd6;
	and.b64  	%rd118, %rd117, -4294967296;
	setp.ne.s64 	%p11, %rd118, 0;
	@%p11 bra 	$L__BB2_32;
	div.u32 	%r32, %r2, %r30;
	cvt.u64.u32 	%rd326, %r32;
	bra.uni 	$L__BB2_33;
$L__BB2_32:
	div.s64 	%rd326, %rd316, %rd6;
$L__BB2_33:
	cvt.u32.u64 	%r33, %rd326;
	shl.b64 	%rd119, %rd326, 32;
	shr.s64 	%rd120, %rd119, 30;
	add.s64 	%rd121, %rd5, %rd120;
	add.s32 	%r34, %r4, %r33;
	mul.wide.s32 	%rd122, %r34, 4;
	add.s64 	%rd123, %rd5, %rd122;
	ld.global.nc.u32 	%r35, [%rd123];
	cvt.s64.s32 	%rd124, %r35;
	mul.wide.s32 	%rd53, %r4, 4;
	add.s64 	%rd125, %rd123, %rd53;
	add.s64 	%rd126, %rd125, %rd53;
	ld.global.nc.u32 	%r36, [%rd126];
	cvt.u64.u32 	%rd127, %r5;
	mul.lo.s64 	%rd128, %rd127, %rd326;
	shl.b64 	%rd129, %rd128, 32;
	sub.s64 	%rd130, %rd324, %rd129;
	shr.s64 	%rd131, %rd130, 30;
	add.s64 	%rd132, %rd4, %rd131;
	sub.s32 	%r37, 1, %r33;
	mad.lo.s32 	%r38, %r5, %r37, %r2;
	mul.wide.s32 	%rd133, %r38, 4;
	add.s64 	%rd134, %rd4, %rd133;
	ld.global.nc.u32 	%r39, [%rd134];
	cvt.s64.s32 	%rd135, %r39;
	shl.b64 	%rd54, %rd6, 2;
	add.s64 	%rd136, %rd134, %rd54;
	add.s64 	%rd137, %rd136, %rd54;
	ld.global.nc.u32 	%r40, [%rd137];
	and.b32  	%r41, %r36, 1;
	setp.eq.b32 	%p12, %r41, 1;
	selp.f64 	%fd13, %fd2, %fd1, %p12;
	and.b32  	%r42, %r40, 1;
	setp.eq.b32 	%p13, %r42, 1;
	selp.f64 	%fd14, %fd4, %fd3, %p13;
	mul.f64 	%fd15, %fd13, %fd14;
	mul.lo.s64 	%rd138, %rd63, %rd124;
	mad.lo.s64 	%rd139, %rd64, %rd135, %rd138;
	shl.b64 	%rd140, %rd139, 3;
	add.s64 	%rd141, %rd3, %rd140;
	ld.global.nc.f64 	%fd16, [%rd141];
	mul.f64 	%fd17, %fd16, %fd15;
	ld.global.nc.u32 	%r43, [%rd136];
	cvt.s64.s32 	%rd142, %r43;
	ld.global.nc.u32 	%r44, [%rd132];
	cvt.s64.s32 	%rd143, %r44;
	ld.global.nc.u32 	%r45, [%rd125];
	cvt.s64.s32 	%rd144, %r45;
	ld.global.nc.u32 	%r46, [%rd121];
	cvt.s64.s32 	%rd145, %r46;
	mul.lo.s64 	%rd146, %rd61, %rd145;
	mad.lo.s64 	%rd147, %rd62, %rd143, %rd146;
	shl.b64 	%rd148, %rd147, 3;
	add.s64 	%rd149, %rd2, %rd148;
	ld.global.f64 	%fd18, [%rd149];
	mul.lo.s64 	%rd150, %rd65, %rd144;
	mad.lo.s64 	%rd151, %rd66, %rd142, %rd150;
	shl.b64 	%rd152, %rd151, 3;
	add.s64 	%rd153, %rd1, %rd152;
	mul.f64 	%fd19, %fd17, %fd18;
	atom.global.add.f64 	%fd20, [%rd153], %fd19;
	add.s64 	%rd55, %rd316, %rd8;
	or.b64  	%rd154, %rd55, %rd6;
	and.b64  	%rd155, %rd154, -4294967296;
	setp.ne.s64 	%p14, %rd155, 0;
	@%p14 bra 	$L__BB2_35;
	cvt.u32.u64 	%r48, %rd55;
	div.u32 	%r49, %r48, %r30;
	cvt.u64.u32 	%rd327, %r49;
	bra.uni 	$L__BB2_36;
$L__BB2_35:
	div.s64 	%rd327, %rd55, %rd6;
$L__BB2_36:
	cvt.u32.u64 	%r50, %rd327;
	shl.b64 	%rd156, %rd327, 32;
	shr.s64 	%rd157, %rd156, 30;
	add.s64 	%rd158, %rd5, %rd157;
	add.s32 	%r51, %r4, %r50;
	mul.wide.s32 	%rd159, %r51, 4;
	add.s64 	%rd160, %rd5, %rd159;
	ld.global.nc.u32 	%r52, [%rd160];
	cvt.s64.s32 	%rd161, %r52;
	add.s64 	%rd162, %rd160, %rd53;
	add.s64 	%rd163, %rd162, %rd53;
	ld.global.nc.u32 	%r53, [%rd163];
	cvt.u64.u32 	%rd164, %r5;
	mul.lo.s64 	%rd165, %rd164, %rd327;
	shl.b64 	%rd166, %rd165, 32;
	shl.b64 	%rd167, %rd8, 32;
	add.s64 	%rd168, %rd167, %rd324;
	sub.s64 	%rd169, %rd168, %rd166;
	shr.s64 	%rd170, %rd169, 30;
	add.s64 	%rd171, %rd4, %rd170;
	sub.s32 	%r54, 1, %r50;
	mad.lo.s32 	%r57, %r6, %r7, %r2;
	mad.lo.s32 	%r58, %r5, %r54, %r57;
	mul.wide.s32 	%rd172, %r58, 4;
	add.s64 	%rd173, %rd4, %rd172;
	ld.global.nc.u32 	%r59, [%rd173];
	cvt.s64.s32 	%rd174, %r59;
	add.s64 	%rd175, %rd173, %rd54;
	add.s64 	%rd176, %rd175, %rd54;
	ld.global.nc.u32 	%r60, [%rd176];
	and.b32  	%r61, %r53, 1;
	setp.eq.b32 	%p15, %r61, 1;
	selp.f64 	%fd21, %fd2, %fd1, %p15;
	and.b32  	%r62, %r60, 1;
	setp.eq.b32 	%p16, %r62, 1;
	selp.f64 	%fd22, %fd4, %fd3, %p16;
	mul.f64 	%fd23, %fd21, %fd22;
	mul.lo.s64 	%rd177, %rd63, %rd161;
	mad.lo.s64 	%rd178, %rd64, %rd174, %rd177;
	shl.b64 	%rd179, %rd178, 3;
	add.s64 	%rd180, %rd3, %rd179;
	ld.global.nc.f64 	%fd24, [%rd180];
	mul.f64 	%fd25, %fd24, %fd23;
	ld.global.nc.u32 	%r63, [%rd175];
	cvt.s64.s32 	%rd181, %r63;
	ld.global.nc.u32 	%r64, [%rd171];
	cvt.s64.s32 	%rd182, %r64;
	ld.global.nc.u32 	%r65, [%rd162];
	cvt.s64.s32 	%rd183, %r65;
	ld.global.nc.u32 	%r66, [%rd158];
	cvt.s64.s32 	%rd184, %r66;
	mul.lo.s64 	%rd185, %rd61, %rd184;
	mad.lo.s64 	%rd186, %rd62, %rd182, %rd185;
	shl.b64 	%rd187, %rd186, 3;
	add.s64 	%rd188, %rd2, %rd187;
	ld.global.f64 	%fd26, [%rd188];
	mul.lo.s64 	%rd189, %rd65, %rd183;
	mad.lo.s64 	%rd190, %rd66, %rd181, %rd189;
	shl.b64 	%rd191, %rd190, 3;
	add.s64 	%rd192, %rd1, %rd191;
	mul.f64 	%fd27, %fd25, %fd26;
	atom.global.add.f64 	%fd28, [%rd192], %fd27;
	add.s64 	%rd316, %rd55, %rd8;
	shl.b64 	%rd193, %rd8, 33;
	add.s64 	%rd324, %rd324, %rd193;
	setp.lt.s64 	%p17, %rd316, %rd7;
	@%p17 bra 	$L__BB2_30;
$L__BB2_37:
	ret;

}
.entry _ZN36_GLOBAL__N__7b48fe22_4_k_cu_ff602d6e24caspt2_mltdxp_f64_kernelEiPKiiS1_iPdlllPKdllS2_lllidddd(
	.param .u32 _ZN36_GLOBAL__N__7b48fe22_4_k_cu_ff602d6e24caspt2_mltdxp_f64_kernelEiPKiiS1_iPdlllPKdllS2_lllidddd_param_0,
	.param .u64 .ptr .align 1 _ZN36_GLOBAL__N__7b48fe22_4_k_cu_ff602d6e24caspt2_mltdxp_f64_kernelEiPKiiS1_iPdlllPKdllS2_lllidddd_param_1,
	.param .u32 _ZN36_GLOBAL__N__7b48fe22_4_k_cu_ff602d6e24caspt2_mltdxp_f64_kernelEiPKiiS1_iPdlllPKdllS2_lllidddd_param_2,
	.param .u64 .ptr .align 1 _ZN36_GLOBAL__N__7b48fe22_4_k_cu_ff602d6e24caspt2_mltdxp_f64_kernelEiPKiiS1_iPdlllPKdllS2_lllidddd_param_3,
	.param .u32 _ZN36_GLOBAL__N__7b48fe22_4_k_cu_ff602d6e24caspt2_mltdxp_f64_kernelEiPKiiS1_iPdlllPKdllS2_lllidddd_param_4,
	.param .u64 .ptr .align 1 _ZN36_GLOBAL__N__7b48fe22_4_k_cu_ff602d6e24caspt2_mltdxp_f64_kernelEiPKiiS1_iPdlllPKdllS2_lllidddd_param_5,
	.param .u64 _ZN36_GLOBAL__N__7b48fe22_4_k_cu_ff602d6e24caspt2_mltdxp_f64_kernelEiPKiiS1_iPdlllPKdllS2_lllidddd_param_6,
	.param .u64 _ZN36_GLOBAL__N__7b48fe22_4_k_cu_ff602d6e24caspt2_mltdxp_f64_kernelEiPKiiS1_iPdlllPKdllS2_lllidddd_param_7,
	.param .u64 _ZN36_GLOBAL__N__7b48fe22_4_k_cu_ff602d6e24caspt2_mltdxp_f64_kernelEiPKiiS1_iPdlllPKdllS2_lllidddd_param_8,
	.param .u64 .ptr .align 1 _ZN36_GLOBAL__N__7b48fe22_4_k_cu_ff602d6e24caspt2_mltdxp_f64_kernelEiPKiiS1_iPdlllPKdllS2_lllidddd_param_9,
	.param .u64 _ZN36_GLOBAL__N__7b48fe22_4_k_cu_ff602d6e24caspt2_mltdxp_f64_kernelEiPKiiS1_iPdlllPKdllS2_lllidddd_param_10,
	.param .u64 _ZN36_GLOBAL__N__7b48fe22_4_k_cu_ff602d6e24caspt2_mltdxp_f64_kernelEiPKiiS1_iPdlllPKdllS2_lllidddd_param_11,
	.param .u64 .ptr .align 1 _ZN36_GLOBAL__N__7b48fe22_4_k_cu_ff602d6e24caspt2_mltdxp_f64_kernelEiPKiiS1_iPdlllPKdllS2_lllidddd_param_12,
	.param .u64 _ZN36_GLOBAL__N__7b48fe22_4_k_cu_ff602d6e24caspt2_mltdxp_f64_kernelEiPKiiS1_iPdlllPKdllS2_lllidddd_param_13,
	.param .u64 _ZN36_GLOBAL__N__7b48fe22_4_k_cu_ff602d6e24caspt2_mltdxp_f64_kernelEiPKiiS1_iPdlllPKdllS2_lllidddd_param_14,
	.param .u64 _ZN36_GLOBAL__N__7b48fe22_4_k_cu_ff602d6e24caspt2_mltdxp_f64_kernelEiPKiiS1_iPdlllPKdllS2_lllidddd_param_15,
	.param .u32 _ZN36_GLOBAL__N__7b48fe22_4_k_cu_ff602d6e24caspt2_mltdxp_f64_kernelEiPKiiS1_iPdlllPKdllS2_lllidddd_param_16,
	.param .f64 _ZN36_GLOBAL__N__7b48fe22_4_k_cu_ff602d6e24caspt2_mltdxp_f64_kernelEiPKiiS1_iPdlllPKdllS2_lllidddd_param_17,
	.param .f64 _ZN36_GLOBAL__N__7b48fe22_4_k_cu_ff602d6e24caspt2_mltdxp_f64_kernelEiPKiiS1_iPdlllPKdllS2_lllidddd_param_18,
	.param .f64 _ZN36_GLOBAL__N__7b48fe22_4_k_cu_ff602d6e24caspt2_mltdxp_f64_kernelEiPKiiS1_iPdlllPKdllS2_lllidddd_param_19,
	.param .f64 _ZN36_GLOBAL__N__7b48fe22_4_k_cu_ff602d6e24caspt2_mltdxp_f64_kernelEiPKiiS1_iPdlllPKdllS2_lllidddd_param_20
)
{
	.reg .pred 	%p<38>;
	.reg .b32 	%r<146>;
	.reg .b64 	%rd<398>;
	.reg .b64 	%fd<53>;

	ld.param.u32 	%r1, [_ZN36_GLOBAL__N__7b48fe22_4_k_cu_ff602d6e24caspt2_mltdxp_f64_kernelEiPKiiS1_iPdlllPKdllS2_lllidddd_param_0];
	ld.param.u64 	%rd100, [_ZN36_GLOBAL__N__7b48fe22_4_k_cu_ff602d6e24caspt2_mltdxp_f64_kernelEiPKiiS1_iPdlllPKdllS2_lllidddd_param_1];
	ld.param.u32 	%r2, [_ZN36_GLOBAL__N__7b48fe22_4_k_cu_ff602d6e24caspt2_mltdxp_f64_kernelEiPKiiS1_iPdlllPKdllS2_lllidddd_param_2];
	ld.param.u64 	%rd101, [_ZN36_GLOBAL__N__7b48fe22_4_k_cu_ff602d6e24caspt2_mltdxp_f64_kernelEiPKiiS1_iPdlllPKdllS2_lllidddd_param_3];
	ld.param.u32 	%r3, [_ZN36_GLOBAL__N__7b48fe22_4_k_cu_ff602d6e24caspt2_mltdxp_f64_kernelEiPKiiS1_iPdlllPKdllS2_lllidddd_param_4];
	ld.param.u64 	%rd102, [_ZN36_GLOBAL__N__7b48fe22_4_k_cu_ff602d6e24caspt2_mltdxp_f64_kernelEiPKiiS1_iPdlllPKdllS2_lllidddd_param_5];
	ld.param.u64 	%rd93, [_ZN36_GLOBAL__N__7b48fe22_4_k_cu_ff602d6e24caspt2_mltdxp_f64_kernelEiPKiiS1_iPdlllPKdllS2_lllidddd_param_7];
	ld.param.u64 	%rd94, [_ZN36_GLOBAL__N__7b48fe22_4_k_cu_ff602d6e24caspt2_mltdxp_f64_kernelEiPKiiS1_iPdlllPKdllS2_lllidddd_param_8];
	ld.param.u64 	%rd103, [_ZN36_GLOBAL__N__7b48fe22_4_k_cu_ff602d6e24caspt2_mltdxp_f64_kernelEiPKiiS1_iPdlllPKdllS2_lllidddd_param_9];
	ld.param.u64 	%rd95, [_ZN36_GLOBAL__N__7b48fe22_4_k_cu_ff602d6e24caspt2_mltdxp_f64_kernelEiPKiiS1_iPdlllPKdllS2_lllidddd_param_10];
	ld.param.u64 	%rd96, [_ZN36_GLOBAL__N__7b48fe22_4_k_cu_ff602d6e24caspt2_mltdxp_f64_kernelEiPKiiS1_iPdlllPKdllS2_lllidddd_param_11];
	ld.param.u64 	%rd104, [_ZN36_GLOBAL__N__7b48fe22_4_k_cu_ff602d6e24caspt2_mltdxp_f64_kernelEiPKiiS1_iPdlllPKdllS2_lllidddd_param_12];
	ld.param.u64 	%rd97, [_ZN36_GLOBAL__N__7b48fe22_4_k_cu_ff602d6e24caspt2_mltdxp_f64_kernelEiPKiiS1_iPdlllPKdllS2_lllidddd_param_13];
	ld.param.u64 	%rd98, [_ZN36_GLOBAL__N__7b48fe22_4_k_cu_ff602d6e24caspt2_mltdxp_f64_kernelEiPKiiS1_iPdlllPKdllS2_lllidddd_param_14];
	ld.param.u64 	%rd99, [_ZN36_GLOBAL__N__7b48fe22_4_k_cu_ff602d6e24caspt2_mltdxp_f64_kernelEiPKiiS1_iPdlllPKdllS2_lllidddd_param_15];
	ld.param.s32 	%rd7, [_ZN36_GLOBAL__N__7b48fe22_4_k_cu_ff602d6e24caspt2_mltdxp_f64_kernelEiPKiiS1_iPdlllPKdllS2_lllidddd_param_16];
	ld.param.f64 	%fd1, [_ZN36_GLOBAL__N__7b48fe22_4_k_cu_ff602d6e24caspt2_mltdxp_f64_kernelEiPKiiS1_iPdlllPKdllS2_lllidddd_param_17];
	ld.param.f64 	%fd2, [_ZN36_GLOBAL__N__7b48fe22_4_k_cu_ff602d6e24caspt2_mltdxp_f64_kernelEiPKiiS1_iPdlllPKdllS2_lllidddd_param_18];
	ld.param.f64 	%fd3, [_ZN36_GLOBAL__N__7b48fe22_4_k_cu_ff602d6e24caspt2_mltdxp_f64_kernelEiPKiiS1_iPdlllPKdllS2_lllidddd_param_19];
	ld.param.f64 	%fd4, [_ZN36_GLOBAL__N__7b48fe22_4_k_cu_ff602d6e24caspt2_mltdxp_f64_kernelEiPKiiS1_iPdlllPKdllS2_lllidddd_param_20];
	cvta.to.global.u64 	%rd1, %rd104;
	cvta.to.global.u64 	%rd2, %rd102;
	cvta.to.global.u64 	%rd3, %rd103;
	cvta.to.global.u64 	%rd4, %rd101;
	cvta.to.global.u64 	%rd5, %rd100;
	cvt.s64.s32 	%rd6, %r3;
	mul.wide.s32 	%rd105, %r3, %r2;
	mul.lo.s64 	%rd8, %rd105, %rd7;
	mov.u32 	%r4, %ntid.x;
	mov.u32 	%r5, %nctaid.x;
	mul.wide.u32 	%rd9, %r4, %r5;
	mov.u32 	%r6, %ctaid.x;
	mul.wide.u32 	%rd106, %r6, %r4;
	mov.u32 	%r7, %tid.x;
	cvt.u64.u32 	%rd107, %r7;
	add.s64 	%rd10, %rd106, %rd107;
	setp.ge.s64 	%p1, %rd10, %rd8;
	@%p1 bra 	$L__BB3_53;
	cvt.u64.u32 	%rd11, %r3;
	setp.eq.s32 	%p2, %r1, 1;
	@%p2 bra 	$L__BB3_28;
	setp.ne.s32 	%p3, %r1, 0;
	@%p3 bra 	$L__BB3_53;
	add.s64 	%rd12, %rd10, %rd9;
	max.u64 	%rd238, %rd8, %rd12;
	setp.lt.u64 	%p21, %rd12, %rd8;
	selp.u64 	%rd13, 1, 0, %p21;
	add.s64 	%rd239, %rd12, %rd13;
	sub.s64 	%rd14, %rd238, %rd239;
	or.b64  	%rd240, %rd14, %rd9;
	and.b64  	%rd241, %rd240, -4294967296;
	setp.ne.s64 	%p22, %rd241, 0;
	@%p22 bra 	$L__BB3_5;
	cvt.u32.u64 	%r77, %rd9;
	cvt.u32.u64 	%r78, %rd14;
	div.u32 	%r79, %r78, %r77;
	cvt.u64.u32 	%rd374, %r79;
	bra.uni 	$L__BB3_6;
$L__BB3_5:
	div.u64 	%rd374, %rd14, %rd9;
$L__BB3_6:
	add.s64 	%rd18, %rd374, %rd13;
	and.b64  	%rd242, %rd18, 1;
	setp.eq.b64 	%p23, %rd242, 1;
	@%p23 bra 	$L__BB3_14;
	or.b64  	%rd243, %rd10, %rd7;
	and.b64  	%rd244, %rd243, -4294967296;
	setp.ne.s64 	%p24, %rd244, 0;
	@%p24 bra 	$L__BB3_9;
	cvt.u32.u64 	%r80, %rd7;
	cvt.u32.u64 	%r81, %rd10;
	div.u32 	%r82, %r81, %r80;
	mul.lo.s32 	%r83, %r82, %r80;
	sub.s32 	%r84, %r81, %r83;
	cvt.u64.u32 	%rd375, %r82;
	cvt.u64.u32 	%rd376, %r84;
	bra.uni 	$L__BB3_10;
$L__BB3_9:
	div.s64 	%rd375, %rd10, %rd7;
	mul.lo.s64 	%rd245, %rd375, %rd7;
	sub.s64 	%rd376, %rd10, %rd245;
$L__BB3_10:
	or.b64  	%rd246, %rd375, %rd6;
	and.b64  	%rd247, %rd246, -4294967296;
	setp.ne.s64 	%p25, %rd247, 0;
	@%p25 bra 	$L__BB3_12;
	cvt.u32.u64 	%r85, %rd6;
	cvt.u32.u64 	%r86, %rd375;
	div.u32 	%r87, %r86, %r85;
	cvt.u64.u32 	%rd377, %r87;
	bra.uni 	$L__BB3_13;
$L__BB3_12:
	div.s64 	%rd377, %rd375, %rd6;
$L__BB3_13:
	ld.param.u64 	%rd371, [_ZN36_GLOBAL__N__7b48fe22_4_k_cu_ff602d6e24caspt2_mltdxp_f64_kernelEiPKiiS1_iPdlllPKdllS2_lllidddd_param_6];
	cvt.u32.u64 	%r88, %rd377;
	mul.lo.s64 	%rd248, %rd377, %rd11;
	sub.s64 	%rd249, %rd375, %rd248;
	cvt.u32.u64 	%r89, %rd249;
	shl.b64 	%rd250, %rd377, 32;
	shr.s64 	%rd251, %rd250, 30;
	add.s64 	%rd252, %rd5, %rd251;
	ld.global.nc.u32 	%r90, [%rd252];
	cvt.s64.s32 	%rd253, %r90;
	add.s32 	%r91, %r2, %r88;
	mul.wide.s32 	%rd254, %r91, 4;
	add.s64 	%rd255, %rd5, %rd254;
	ld.global.nc.u32 	%r92, [%rd255];
	cvt.s64.s32 	%rd256, %r92;
	mul.wide.s32 	%rd257, %r2, 4;
	add.s64 	%rd258, %rd255, %rd257;
	ld.global.nc.u32 	%r93, [%rd258];
	cvt.s64.s32 	%rd259, %r93;
	add.s64 	%rd260, %rd258, %rd257;
	ld.global.nc.u32 	%r94, [%rd260];
	shl.b64 	%rd261, %rd249, 32;
	shr.s64 	%rd262, %rd261, 30;
	add.s64 	%rd263, %rd4, %rd262;
	ld.global.nc.u32 	%r95, [%rd263];
	cvt.s64.s32 	%rd264, %r95;
	add.s32 	%r96, %r3, %r89;
	mul.wide.s32 	%rd265, %r96, 4;
	add.s64 	%rd266, %rd4, %rd265;
	ld.global.nc.u32 	%r97, [%rd266];
	cvt.s64.s32 	%rd267, %r97;
	shl.b64 	%rd268, %rd6, 2;
	add.s64 	%rd269, %rd266, %rd268;
	ld.global.nc.u32 	%r98, [%rd269];
	cvt.s64.s32 	%rd270, %r98;
	add.s64 	%rd271, %rd269, %rd268;
	ld.global.nc.u32 	%r99, [%rd271];
	and.b32  	%r100, %r94, 1;
	setp.eq.b32 	%p26, %r100, 1;
	selp.f64 	%fd29, %fd2, %fd1, %p26;
	and.b32  	%r101, %r99, 1;
	setp.eq.b32 	%p27, %r101, 1;
	selp.f64 	%fd30, %fd4, %fd3, %p27;
	mul.f64 	%fd31, %fd29, %fd30;
	mul.lo.s64 	%rd272, %rd95, %rd256;
	mad.lo.s64 	%rd273, %rd96, %rd267, %rd272;
	shl.b64 	%rd274, %rd273, 3;
	add.s64 	%rd275, %rd3, %rd274;
	ld.global.nc.f64 	%fd32, [%rd275];
	mul.f64 	%fd33, %fd32, %fd31;
	mul.lo.s64 	%rd276, %rd376, %rd94;
	mad.lo.s64 	%rd277, %rd371, %rd253, %rd276;
	mad.lo.s64 	%rd278, %rd93, %rd264, %rd277;
	mul.lo.s64 	%rd279, %rd376, %rd99;
	mad.lo.s64 	%rd280, %rd97, %rd259, %rd279;
	mad.lo.s64 	%rd281, %rd98, %rd270, %rd280;
	shl.b64 	%rd282, %rd281, 3;
	add.s64 	%rd283, %rd1, %rd282;
	ld.global.f64 	%fd34, [%rd283];
	shl.b64 	%rd284, %rd278, 3;
	add.s64 	%rd285, %rd2, %rd284;
	mul.f64 	%fd35, %fd33, %fd34;
	atom.global.add.f64 	%fd36, [%rd285], %fd35;
	mov.u64 	%rd10, %rd12;
$L__BB3_14:
	setp.eq.s64 	%p28, %rd18, 0;
	@%p28 bra 	$L__BB3_53;
$L__BB3_15:
	or.b64  	%rd286, %rd10, %rd7;
	and.b64  	%rd287, %rd286, -4294967296;
	setp.ne.s64 	%p29, %rd287, 0;
	@%p29 bra 	$L__BB3_17;
	cvt.u32.u64 	%r102, %rd7;
	cvt.u32.u64 	%r103, %rd10;
	div.u32 	%r104, %r103, %r102;
	mul.lo.s32 	%r105, %r104, %r102;
	sub.s32 	%r106, %r103, %r105;
	cvt.u64.u32 	%rd380, %r104;
	cvt.u64.u32 	%rd381, %r106;
	bra.uni 	$L__BB3_18;
$L__BB3_17:
	div.s64 	%rd380, %rd10, %rd7;
	mul.lo.s64 	%rd288, %rd380, %rd7;
	sub.s64 	%rd381, %rd10, %rd288;
$L__BB3_18:
	or.b64  	%rd289, %rd380, %rd6;
	and.b64  	%rd290, %rd289, -4294967296;
	setp.ne.s64 	%p30, %rd290, 0;
	@%p30 bra 	$L__BB3_20;
	cvt.u32.u64 	%r107, %rd6;
	cvt.u32.u64 	%r108, %rd380;
	div.u32 	%r109, %r108, %r107;
	cvt.u64.u32 	%rd382, %r109;
	bra.uni 	$L__BB3_21;
$L__BB3_20:
	div.s64 	%rd382, %rd380, %rd6;
$L__BB3_21:
	ld.param.u64 	%rd372, [_ZN36_GLOBAL__N__7b48fe22_4_k_cu_ff602d6e24caspt2_mltdxp_f64_kernelEiPKiiS1_iPdlllPKdllS2_lllidddd_param_6];
	cvt.u32.u64 	%r110, %rd382;
	mul.lo.s64 	%rd291, %rd382, %rd11;
	sub.s64 	%rd292, %rd380, %rd291;
	cvt.u32.u64 	%r111, %rd292;
	shl.b64 	%rd293, %rd382, 32;
	shr.s64 	%rd294, %rd293, 30;
	add.s64 	%rd295, %rd5, %rd294;
	ld.global.nc.u32 	%r112, [%rd295];
	cvt.s64.s32 	%rd296, %r112;
	add.s32 	%r113, %r2, %r110;
	mul.wide.s32 	%rd297, %r113, 4;
	add.s64 	%rd298, %rd5, %rd297;
	ld.global.nc.u32 	%r114, [%rd298];
	cvt.s64.s32 	%rd299, %r114;
	mul.wide.s32 	%rd39, %r2, 4;
	add.s64 	%rd300, %rd298, %rd39;
	ld.global.nc.u32 	%r115, [%rd300];
	cvt.s64.s32 	%rd301, %r115;
	add.s64 	%rd302, %rd300, %rd39;
	ld.global.nc.u32 	%r116, [%rd302];
	shl.b64 	%rd303, %rd292, 32;
	shr.s64 	%rd304, %rd303, 30;
	add.s64 	%rd305, %rd4, %rd304;
	ld.global.nc.u32 	%r117, [%rd305];
	cvt.s64.s32 	%rd306, %r117;
	add.s32 	%r118, %r3, %r111;
	mul.wide.s32 	%rd307, %r118, 4;
	add.s64 	%rd308, %rd4, %rd307;
	ld.global.nc.u32 	%r119, [%rd308];
	cvt.s64.s32 	%rd309, %r119;
	shl.b64 	%rd40, %rd6, 2;
	add.s64 	%rd310, %rd308, %rd40;
	ld.global.nc.u32 	%r120, [%rd310];
	cvt.s64.s32 	%rd311, %r120;
	add.s64 	%rd312, %rd310, %rd40;
	ld.global.nc.u32 	%r121, [%rd312];
	and.b32  	%r122, %r116, 1;
	setp.eq.b32 	%p31, %r122, 1;
	selp.f64 	%fd37, %fd2, %fd1, %p31;
	and.b32  	%r123, %r121, 1;
	setp.eq.b32 	%p32, %r123, 1;
	selp.f64 	%fd38, %fd4, %fd3, %p32;
	mul.f64 	%fd39, %fd37, %fd38;
	mul.lo.s64 	%rd313, %rd95, %rd299;
	mad.lo.s64 	%rd314, %rd96, %rd309, %rd313;
	shl.b64 	%rd315, %rd314, 3;
	add.s64 	%rd316, %rd3, %rd315;
	ld.global.nc.f64 	%fd40, [%rd316];
	mul.f64 	%fd41, %fd40, %fd39;
	mul.lo.s64 	%rd317, %rd381, %rd94;
	mad.lo.s64 	%rd318, %rd372, %rd296, %rd317;
	mad.lo.s64 	%rd319, %rd93, %rd306, %rd318;
	mul.lo.s64 	%rd320, %rd381, %rd99;
	mad.lo.s64 	%rd321, %rd97, %rd301, %rd320;
	mad.lo.s64 	%rd322, %rd98, %rd311, %rd321;
	shl.b64 	%rd323, %rd322, 3;
	add.s64 	%rd324, %rd1, %rd323;
	ld.global.f64 	%fd42, [%rd324];
	shl.b64 	%rd325, %rd319, 3;
	add.s64 	%rd326, %rd2, %rd325;
	mul.f64 	%fd43, %fd41, %fd42;
	atom.global.add.f64 	%fd44, [%rd326], %fd43;
	add.s64 	%rd41, %rd10, %rd9;
	or.b64  	%rd327, %rd41, %rd7;
	and.b64  	%rd328, %rd327, -4294967296;
	setp.ne.s64 	%p33, %rd328, 0;
	@%p33 bra 	$L__BB3_23;
	cvt.u32.u64 	%r124, %rd7;
	cvt.u32.u64 	%r125, %rd41;
	div.u32 	%r126, %r125, %r124;
	mul.lo.s32 	%r127, %r126, %r124;
	sub.s32 	%r128, %r125, %r127;
	cvt.u64.u32 	%rd383, %r126;
	cvt.u64.u32 	%rd384, %r128;
	bra.uni 	$L__BB3_24;
$L__BB3_23:
	div.s64 	%rd383, %rd41, %rd7;
	mul.lo.s64 	%rd329, %rd383, %rd7;
	sub.s64 	%rd384, %rd41, %rd329;
$L__BB3_24:
	or.b64  	%rd330, %rd383, %rd6;
	and.b64  	%rd331, %rd330, -4294967296;
	setp.ne.s64 	%p34, %rd331, 0;
	@%p34 bra 	$L__BB3_26;
	cvt.u32.u64 	%r129, %rd6;
	cvt.u32.u64 	%r130, %rd383;
	div.u32 	%r131, %r130, %r129;
	cvt.u64.u32 	%rd385, %r131;
	bra.uni 	$L__BB3_27;
$L__BB3_26:
	div.s64 	%rd385, %rd383, %rd6;
$L__BB3_27:
	ld.param.u64 	%rd373, [_ZN36_GLOBAL__N__7b48fe22_4_k_cu_ff602d6e24caspt2_mltdxp_f64_kernelEiPKiiS1_iPdlllPKdllS2_lllidddd_param_6];
	cvt.u32.u64 	%r132, %rd385;
	mul.lo.s64 	%rd332, %rd385, %rd11;
	sub.s64 	%rd333, %rd383, %rd332;
	cvt.u32.u64 	%r133, %rd333;
	shl.b64 	%rd334, %rd385, 32;
	shr.s64 	%rd335, %rd334, 30;
	add.s64 	%rd336, %rd5, %rd335;
	ld.global.nc.u32 	%r134, [%rd336];
	cvt.s64.s32 	%rd337, %r134;
	add.s32 	%r135, %r2, %r132;
	mul.wide.s32 	%rd338, %r135, 4;
	add.s64 	%rd339, %rd5, %rd338;
	ld.global.nc.u32 	%r136, [%rd339];
	cvt.s64.s32 	%rd340, %r136;
	add.s64 	%rd341, %rd339, %rd39;
	ld.global.nc.u32 	%r137, [%rd341];
	cvt.s64.s32 	%rd342, %r137;
	add.s64 	%rd343, %rd341, %rd39;
	ld.global.nc.u32 	%r138, [%rd343];
	shl.b64 	%rd344, %rd333, 32;
	shr.s64 	%rd345, %rd344, 30;
	add.s64 	%rd346, %rd4, %rd345;
	ld.global.nc.u32 	%r139, [%rd346];
	cvt.s64.s32 	%rd347, %r139;
	add.s32 	%r140, %r3, %r133;
	mul.wide.s32 	%rd348, %r140, 4;
	add.s64 	%rd349, %rd4, %rd348;
	ld.global.nc.u32 	%r141, [%rd349];
	cvt.s64.s32 	%rd350, %r141;
	add.s64 	%rd351, %rd349, %rd40;
	ld.global.nc.u32 	%r142, [%rd351];
	cvt.s64.s32 	%rd352, %r142;
	add.s64 	%rd353, %rd351, %rd40;
	ld.global.nc.u32 	%r143, [%rd353];
	and.b32  	%r144, %r138, 1;
	setp.eq.b32 	%p35, %r144, 1;
	selp.f64 	%fd45, %fd2, %fd1, %p35;
	and.b32  	%r145, %r143, 1;
	setp.eq.b32 	%p36, %r145, 1;
	selp.f64 	%fd46, %fd4, %fd3, %p36;
	mul.f64 	%fd47, %fd45, %fd46;
	mul.lo.s64 	%rd354, %rd95, %rd340;
	mad.lo.s64 	%rd355, %rd96, %rd350, %rd354;
	shl.b64 	%rd356, %rd355, 3;
	add.s64 	%rd357, %rd3, %rd356;
	ld.global.nc.f64 	%fd48, [%rd357];
	mul.f64 	%fd49, %fd48, %fd47;
	mul.lo.s64 	%rd358, %rd384, %rd94;
	mad.lo.s64 	%rd359, %rd373, %rd337, %rd358;
	mad.lo.s64 	%rd360, %rd93, %rd347, %rd359;
	mul.lo.s64 	%rd361, %rd384, %rd99;
	mad.lo.s64 	%rd362, %rd97, %rd342, %rd361;
	mad.lo.s64 	%rd363, %rd98, %rd352, %rd362;
	shl.b64 	%rd364, %rd363, 3;
	add.s64 	%rd365, %rd1, %rd364;
	ld.global.f64 	%fd50, [%rd365];
	shl.b64 	%rd366, %rd360, 3;
	add.s64 	%rd367, %rd2, %rd366;
	mul.f64 	%fd51, %fd49, %fd50;
	atom.global.add.f64 	%fd52, [%rd367], %fd51;
	add.s64 	%rd10, %rd41, %rd9;
	setp.lt.s64 	%p37, %rd10, %rd8;
	@%p37 bra 	$L__BB3_15;
	bra.uni 	$L__BB3_53;
$L__BB3_28:
	add.s64 	%rd52, %rd10, %rd9;
	max.u64 	%rd108, %rd8, %rd52;
	setp.lt.u64 	%p4, %rd52, %rd8;
	selp.u64 	%rd53, 1, 0, %p4;
	add.s64 	%rd109, %rd52, %rd53;
	sub.s64 	%rd54, %rd108, %rd109;
	or.b64  	%rd110, %rd54, %rd9;
	and.b64  	%rd111, %rd110, -4294967296;
	setp.ne.s64 	%p5, %rd111, 0;
	@%p5 bra 	$L__BB3_30;
	cvt.u32.u64 	%r8, %rd9;
	cvt.u32.u64 	%r9, %rd54;
	div.u32 	%r10, %r9, %r8;
	cvt.u64.u32 	%rd386, %r10;
	bra.uni 	$L__BB3_31;
$L__BB3_30:
	div.u64 	%rd386, %rd54, %rd9;
$L__BB3_31:
	add.s64 	%rd58, %rd386, %rd53;
	and.b64  	%rd112, %rd58, 1;
	setp.eq.b64 	%p6, %rd112, 1;
	@%p6 bra 	$L__BB3_39;
	or.b64  	%rd113, %rd10, %rd7;
	and.b64  	%rd114, %rd113, -4294967296;
	setp.ne.s64 	%p7, %rd114, 0;
	@%p7 bra 	$L__BB3_34;
	cvt.u32.u64 	%r11, %rd7;
	cvt.u32.u64 	%r12, %rd10;
	div.u32 	%r13, %r12, %r11;
	mul.lo.s32 	%r14, %r13, %r11;
	sub.s32 	%r15, %r12, %r14;
	cvt.u64.u32 	%rd387, %r13;
	cvt.u64.u32 	%rd388, %r15;
	bra.uni 	$L__BB3_35;
$L__BB3_34:
	div.s64 	%rd387, %rd10, %rd7;
	mul.lo.s64 	%rd115, %rd387, %rd7;
	sub.s64 	%rd388, %rd10, %rd115;
$L__BB3_35:
	or.b64  	%rd116, %rd387, %rd6;
	and.b64  	%rd117, %rd116, -4294967296;
	setp.ne.s64 	%p8, %rd117, 0;
	@%p8 bra 	$L__BB3_37;
	cvt.u32.u64 	%r16, %rd6;
	cvt.u32.u64 	%r17, %rd387;
	div.u32 	%r18, %r17, %r16;
	cvt.u64.u32 	%rd389, %r18;
	bra.uni 	$L__BB3_38;
$L__BB3_37:
	div.s64 	%rd389, %rd387, %rd6;
$L__BB3_38:
	ld.param.u64 	%rd368, [_ZN36_GLOBAL__N__7b48fe22_4_k_cu_ff602d6e24caspt2_mltdxp_f64_kernelEiPKiiS1_iPdlllPKdllS2_lllidddd_param_6];
	cvt.u32.u64 	%r19, %rd389;
	mul.lo.s64 	%rd118, %rd389, %rd11;
	sub.s64 	%rd119, %rd387, %rd118;
	cvt.u32.u64 	%r20, %rd119;
	shl.b64 	%rd120, %rd389, 32;
	shr.s64 	%rd121, %rd120, 30;
	add.s64 	%rd122, %rd5, %rd121;
	ld.global.nc.u32 	%r21, [%rd122];
	cvt.s64.s32 	%rd123, %r21;
	add.s32 	%r22, %r2, %r19;
	mul.wide.s32 	%rd124, %r22, 4;
	add.s64 	%rd125, %rd5, %rd124;
	ld.global.nc.u32 	%r23, [%rd125];
	cvt.s64.s32 	%rd126, %r23;
	mul.wide.s32 	%rd127, %r2, 4;
	add.s64 	%rd128, %rd125, %rd127;
	ld.global.nc.u32 	%r24, [%rd128];
	cvt.s64.s32 	%rd129, %r24;
	add.s64 	%rd130, %rd128, %rd127;
	ld.global.nc.u32 	%r25, [%rd130];
	shl.b64 	%rd131, %rd119, 32;
	shr.s64 	%rd132, %rd131, 30;
	add.s64 	%rd133, %rd4, %rd132;
	ld.global.nc.u32 	%r26, [%rd133];
	cvt.s64.s32 	%rd134, %r26;
	add.s32 	%r27, %r3, %r20;
	mul.wide.s32 	%rd135, %r27, 4;
	add.s64 	%rd136, %rd4, %rd135;
	ld.global.nc.u32 	%r28, [%rd136];
	cvt.s64.s32 	%rd137, %r28;
	shl.b64 	%rd138, %rd6, 2;
	add.s64 	%rd139, %rd136, %rd138;
	ld.global.nc.u32 	%r29, [%rd139];
	cvt.s64.s32 	%rd140, %r29;
	add.s64 	%rd141, %rd139, %rd138;
	ld.global.nc.u32 	%r30, [%rd141];
	and.b32  	%r31, %r25, 1;
	setp.eq.b32 	%p9, %r31, 1;
	selp.f64 	%fd5, %fd2, %fd1, %p9;
	and.b32  	%r32, %r30, 1;
	setp.eq.b32 	%p10, %r32, 1;
	selp.f64 	%fd6, %fd4, %fd3, %p10;
	mul.f64 	%fd7, %fd5, %fd6;
	mul.lo.s64 	%rd142, %rd95, %rd126;
	mad.lo.s64 	%rd143, %rd96, %rd137, %rd142;
	shl.b64 	%rd144, %rd143, 3;
	add.s64 	%rd145, %rd3, %rd144;
	ld.global.nc.f64 	%fd8, [%rd145];
	mul.f64 	%fd9, %fd8, %fd7;
	mul.lo.s64 	%rd146, %rd388, %rd94;
	mad.lo.s64 	%rd147, %rd368, %rd123, %rd146;
	mad.lo.s64 	%rd148, %rd93, %rd134, %rd147;
	mul.lo.s64 	%rd149, %rd388, %rd99;
	mad.lo.s64 	%rd150, %rd97, %rd129, %rd149;
	mad.lo.s64 	%rd151, %rd98, %rd140, %rd150;
	shl.b64 	%rd152, %rd148, 3;
	add.s64 	%rd153, %rd2, %rd152;
	ld.global.f64 	%fd10, [%rd153];
	shl.b64 	%rd154, %rd151, 3;
	add.s64 	%rd155, %rd1, %rd154;
	mul.f64 	%fd11, %fd9, %fd10;
	atom.global.add.f64 	%fd12, [%rd155], %fd11;
	mov.u64 	%rd10, %rd52;
$L__BB3_39:
	setp.eq.s64 	%p11, %rd58, 0;
	@%p11 bra 	$L__BB3_53;
$L__BB3_40:
	or.b64  	%rd156, %rd10, %rd7;
	and.b64  	%rd157, %rd156, -4294967296;
	setp.ne.s64 	%p12, %rd157, 0;
	@%p12 bra 	$L__BB3_42;
	cvt.u32.u64 	%r33, %rd7;
	cvt.u32.u64 	%r34, %rd10;
	div.u32 	%r35, %r34, %r33;
	mul.lo.s32 	%r36, %r35, %r33;
	sub.s32 	%r37, %r34, %r36;
	cvt.u64.u32 	%rd392, %r35;
	cvt.u64.u32 	%rd393, %r37;
	bra.uni 	$L__BB3_43;
$L__BB3_42:
	div.s64 	%rd392, %rd10, %rd7;
	mul.lo.s64 	%rd158, %rd392, %rd7;
	sub.s64 	%rd393, %rd10, %rd158;
$L__BB3_43:
	or.b64  	%rd159, %rd392, %rd6;
	and.b64  	%rd160, %rd159, -4294967296;
	setp.ne.s64 	%p13, %rd160, 0;
	@%p13 bra 	$L__BB3_45;
	cvt.u32.u64 	%r38, %rd6;
	cvt.u32.u64 	%r39, %rd392;
	div.u32 	%r40, %r39, %r38;
	cvt.u64.u32 	%rd394, %r40;
	bra.uni 	$L__BB3_46;
$L__BB3_45:
	div.s64 	%rd394, %rd392, %rd6;
$L__BB3_46:
	ld.param.u64 	%rd369, [_ZN36_GLOBAL__N__7b48fe22_4_k_cu_ff602d6e24caspt2_mltdxp_f64_kernelEiPKiiS1_iPdlllPKdllS2_lllidddd_param_6];
	cvt.u32.u64 	%r41, %rd394;
	mul.lo.s64 	%rd161, %rd394, %rd11;
	sub.s64 	%rd162, %rd392, %rd161;
	cvt.u32.u64 	%r42, %rd162;
	shl.b64 	%rd163, %rd394, 32;
	shr.s64 	%rd164, %rd163, 30;
	add.s64 	%rd165, %rd5, %rd164;
	ld.global.nc.u32 	%r43, [%rd165];
	cvt.s64.s32 	%rd166, %r43;
	add.s32 	%r44, %r2, %r41;
	mul.wide.s32 	%rd167, %r44, 4;
	add.s64 	%rd168, %rd5, %rd167;
	ld.global.nc.u32 	%r45, [%rd168];
	cvt.s64.s32 	%rd169, %r45;
	mul.wide.s32 	%rd79, %r2, 4;
	add.s64 	%rd170, %rd168, %rd79;
	ld.global.nc.u32 	%r46, [%rd170];
	cvt.s64.s32 	%rd171, %r46;
	add.s64 	%rd172, %rd170, %rd79;
	ld.global.nc.u32 	%r47, [%rd172];
	shl.b64 	%rd173, %rd162, 32;
	shr.s64 	%rd174, %rd173, 30;
	add.s64 	%rd175, %rd4, %rd174;
	ld.global.nc.u32 	%r48, [%rd175];
	cvt.s64.s32 	%rd176, %r48;
	add.s32 	%r49, %r3, %r42;
	mul.wide.s32 	%rd177, %r49, 4;
	add.s64 	%rd178, %rd4, %rd177;
	ld.global.nc.u32 	%r50, [%rd178];
	cvt.s64.s32 	%rd179, %r50;
	shl.b64 	%rd80, %rd6, 2;
	add.s64 	%rd180, %rd178, %rd80;
	ld.global.nc.u32 	%r51, [%rd180];
	cvt.s64.s32 	%rd181, %r51;
	add.s64 	%rd182, %rd180, %rd80;
	ld.global.nc.u32 	%r52, [%rd182];
	and.b32  	%r53, %r47, 1;
	setp.eq.b32 	%p14, %r53, 1;
	selp.f64 	%fd13, %fd2, %fd1, %p14;
	and.b32  	%r54, %r52, 1;
	setp.eq.b32 	%p15, %r54, 1;
	selp.f64 	%fd14, %fd4, %fd3, %p15;
	mul.f64 	%fd15, %fd13, %fd14;
	mul.lo.s64 	%rd183, %rd95, %rd169;
	mad.lo.s64 	%rd184, %rd96, %rd179, %rd183;
	shl.b64 	%rd185, %rd184, 3;
	add.s64 	%rd186, %rd3, %rd185;
	ld.global.nc.f64 	%fd16, [%rd186];
	mul.f64 	%fd17, %fd16, %fd15;
	mul.lo.s64 	%rd187, %rd393, %rd94;
	mad.lo.s64 	%rd188, %rd369, %rd166, %rd187;
	mad.lo.s64 	%rd189, %rd93, %rd176, %rd188;
	mul.lo.s64 	%rd190, %rd393, %rd99;
	mad.lo.s64 	%rd191, %rd97, %rd171, %rd190;
	mad.lo.s64 	%rd192, %rd98, %rd181, %rd191;
	shl.b64 	%rd193, %rd189, 3;
	add.s64 	%rd194, %rd2, %rd193;
	ld.global.f64 	%fd18, [%rd194];
	shl.b64 	%rd195, %rd192, 3;
	add.s64 	%rd196, %rd1, %rd195;
	mul.f64 	%fd19, %fd17, %fd18;
	atom.global.add.f64 	%fd20, [%rd196], %fd19;
	add.s64 	%rd81, %rd10, %rd9;
	or.b64  	%rd197, %rd81, %rd7;
	and.b64  	%rd198, %rd197, -4294967296;
	setp.ne.s64 	%p16, %rd198, 0;
	@%p16 bra 	$L__BB3_48;
	cvt.u32.u64 	%r55, %rd7;
	cvt.u32.u64 	%r56, %rd81;
	div.u32 	%r57, %r56, %r55;
	mul.lo.s32 	%r58, %r57, %r55;
	sub.s32 	%r59, %r56, %r58;
	cvt.u64.u32 	%rd395, %r57;
	cvt.u64.u32 	%rd396, %r59;
	bra.uni 	$L__BB3_49;
$L__BB3_48:
	div.s64 	%rd395, %rd81, %rd7;
	mul.lo.s64 	%rd199, %rd395, %rd7;
	sub.s64 	%rd396, %rd81, %rd199;
$L__BB3_49:
	or.b64  	%rd200, %rd395, %rd6;
	and.b64  	%rd201, %rd200, -4294967296;
	setp.ne.s64 	%p17, %rd201, 0;
	@%p17 bra 	$L__BB3_51;
	cvt.u32.u64 	%r60, %rd6;
	cvt.u32.u64 	%r61, %rd395;
	div.u32 	%r62, %r61, %r60;
	cvt.u64.u32 	%rd397, %r62;
	bra.uni 	$L__BB3_52;
$L__BB3_51:
	div.s64 	%rd397, %rd395, %rd6;
$L__BB3_52:
	ld.param.u64 	%rd370, [_ZN36_GLOBAL__N__7b48fe22_4_k_cu_ff602d6e24caspt2_mltdxp_f64_kernelEiPKiiS1_iPdlllPKdllS2_lllidddd_param_6];
	cvt.u32.u64 	%r63, %rd397;
	mul.lo.s64 	%rd202, %rd397, %rd11;
	sub.s64 	%rd203, %rd395, %rd202;
	cvt.u32.u64 	%r64, %rd203;
	shl.b64 	%rd204, %rd397, 32;
	shr.s64 	%rd205, %rd204, 30;
	add.s64 	%rd206, %rd5, %rd205;
	ld.global.nc.u32 	%r65, [%rd206];
	cvt.s64.s32 	%rd207, %r65;
	add.s32 	%r66, %r2, %r63;
	mul.wide.s32 	%rd208, %r66, 4;
	add.s64 	%rd209, %rd5, %rd208;
	ld.global.nc.u32 	%r67, [%rd209];
	cvt.s64.s32 	%rd210, %r67;
	add.s64 	%rd211, %rd209, %rd79;
	ld.global.nc.u32 	%r68, [%rd211];
	cvt.s64.s32 	%rd212, %r68;
	add.s64 	%rd213, %rd211, %rd79;
	ld.global.nc.u32 	%r69, [%rd213];
	shl.b64 	%rd214, %rd203, 32;
	shr.s64 	%rd215, %rd214, 30;
	add.s64 	%rd216, %rd4, %rd215;
	ld.global.nc.u32 	%r70, [%rd216];
	cvt.s64.s32 	%rd217, %r70;
	add.s32 	%r71, %r3, %r64;
	mul.wide.s32 	%rd218, %r71, 4;
	add.s64 	%rd219, %rd4, %rd218;
	ld.global.nc.u32 	%r72, [%rd219];
	cvt.s64.s32 	%rd220, %r72;
	add.s64 	%rd221, %rd219, %rd80;
	ld.global.nc.u32 	%r73, [%rd221];
	cvt.s64.s32 	%rd222, %r73;
	add.s64 	%rd223, %rd221, %rd80;
	ld.global.nc.u32 	%r74, [%rd223];
	and.b32  	%r75, %r69, 1;
	setp.eq.b32 	%p18, %r75, 1;
	selp.f64 	%fd21, %fd2, %fd1, %p18;
	and.b32  	%r76, %r74, 1;
	setp.eq.b32 	%p19, %r76, 1;
	selp.f64 	%fd22, %fd4, %fd3, %p19;
	mul.f64 	%fd23, %fd21, %fd22;
	mul.lo.s64 	%rd224, %rd95, %rd210;
	mad.lo.s64 	%rd225, %rd96, %rd220, %rd224;
	shl.b64 	%rd226, %rd225, 3;
	add.s64 	%rd227, %rd3, %rd226;
	ld.global.nc.f64 	%fd24, [%rd227];
	mul.f64 	%fd25, %fd24, %fd23;
	mul.lo.s64 	%rd228, %rd396, %rd94;
	mad.lo.s64 	%rd229, %rd370, %rd207, %rd228;
	mad.lo.s64 	%rd230, %rd93, %rd217, %rd229;
	mul.lo.s64 	%rd231, %rd396, %rd99;
	mad.lo.s64 	%rd232, %rd97, %rd212, %rd231;
	mad.lo.s64 	%rd233, %rd98, %rd222, %rd232;
	shl.b64 	%rd234, %rd230, 3;
	add.s64 	%rd235, %rd2, %rd234;
	ld.global.f64 	%fd26, [%rd235];
	shl.b64 	%rd236, %rd233, 3;
	add.s64 	%rd237, %rd1, %rd236;
	mul.f64 	%fd27, %fd25, %fd26;
	atom.global.add.f64 	%fd28, [%rd237], %fd27;
	add.s64 	%rd10, %rd81, %rd9;
	setp.lt.s64 	%p20, %rd10, %rd8;
	@%p20 bra 	$L__BB3_40;
$L__BB3_53:
	ret;

}
.entry _ZN36_GLOBAL__N__7b48fe22_4_k_cu_ff602d6e31caspt2_mltmv_f64_kernel_imltop0EPKiiPdllPKdllS4_llliidd(
	.param .u64 .ptr .align 1 _ZN36_GLOBAL__N__7b48fe22_4_k_cu_ff602d6e31caspt2_mltmv_f64_kernel_imltop0EPKiiPdllPKdllS4_llliidd_param_0,
	.param .u32 _ZN36_GLOBAL__N__7b48fe22_4_k_cu_ff602d6e31caspt2_mltmv_f64_kernel_imltop0EPKiiPdllPKdllS4_llliidd_param_1,
	.param .u64 .ptr .align 1 _ZN36_GLOBAL__N__7b48fe22_4_k_cu_ff602d6e31caspt2_mltmv_f64_kernel_imltop0EPKiiPdllPKdllS4_llliidd_param_2,
	.param .u64 _ZN36_GLOBAL__N__7b48fe22_4_k_cu_ff602d6e31caspt2_mltmv_f64_kernel_imltop0EPKiiPdllPKdllS4_llliidd_param_3,
	.param .u64 _ZN36_GLOBAL__N__7b48fe22_4_k_cu_ff602d6e31caspt2_mltmv_f64_kernel_imltop0EPKiiPdllPKdllS4_llliidd_param_4,
	.param .u64 .ptr .align 1 _ZN36_GLOBAL__N__7b48fe22_4_k_cu_ff602d6e31caspt2_mltmv_f64_kernel_imltop0EPKiiPdllPKdllS4_llliidd_param_5,
	.param .u64 _ZN36_GLOBAL__N__7b48fe22_4_k_cu_ff602d6e31caspt2_mltmv_f64_kernel_imltop0EPKiiPdllPKdllS4_llliidd_param_6,
	.param .u64 _ZN36_GLOBAL__N__7b48fe22_4_k_cu_ff602d6e31caspt2_mltmv_f64_kernel_imltop0EPKiiPdllPKdllS4_llliidd_param_7,
	.param .u64 .ptr .align 1 _ZN36_GLOBAL__N__7b48fe22_4_k_cu_ff602d6e31caspt2_mltmv_f64_kernel_imltop0EPKiiPdllPKdllS4_llliidd_param_8,
	.param .u64 _ZN36_GLOBAL__N__7b48fe22_4_k_cu_ff602d6e31caspt2_mltmv_f64_kernel_imltop0EPKiiPdllPKdllS4_llliidd_param_9,
	.param .u64 _ZN36_GLOBAL__N__7b48fe22_4_k_cu_ff602d6e31caspt2_mltmv_f64_kernel_imltop0EPKiiPdllPKdllS4_llliidd_param_10,
	.param .u64 _ZN36_GLOBAL__N__7b48fe22_4_k_cu_ff602d6e31caspt2_mltmv_f64_kernel_imltop0EPKiiPdllPKdllS4_llliidd_param_11,
	.param .u32 _ZN36_GLOBAL__N__7b48fe22_4_k_cu_ff602d6e31caspt2_mltmv_f64_kernel_imltop0EPKiiPdllPKdllS4_llliidd_param_12,
	.param .u32 _ZN36_GLOBAL__N__7b48fe22_4_k_cu_ff602d6e31caspt2_mltmv_f64_kernel_imltop0EPKiiPdllPKdllS4_llliidd_param_13,
	.param .f64 _ZN36_GLOBAL__N__7b48fe22_4_k_cu_ff602d6e31caspt2_mltmv_f64_kernel_imltop0EPKiiPdllPKdllS4_llliidd_param_14,
	.param .f64 _ZN36_GLOBAL__N__7b48fe22_4_k_cu_ff602d6e31caspt2_mltmv_f64_kernel_imltop0EPKiiPdllPKdllS4_llliidd_param_15
)
{
	.reg .pred 	%p<30>;
	.reg .b32 	%r<92>;
	.reg .b64 	%rd<248>;
	.reg .b64 	%fd<87>;

	ld.param.u64 	%rd82, [_ZN36_GLOBAL__N__7b48fe22_4_k_cu_ff602d6e31caspt2_mltmv_f64_kernel_imltop0EPKiiPdllPKdllS4_llliidd_param_0];
	ld.param.u32 	%r14, [_ZN36_GLOBAL__N__7b48fe22_4_k_cu_ff602d6e31caspt2_mltmv_f64_kernel_imltop0EPKiiPdllPKdllS4_llliidd_param_1];
	ld.param.u64 	%rd83, [_ZN36_GLOBAL__N__7b48fe22_4_k_cu_ff602d6e31caspt2_mltmv_f64_kernel_imltop0EPKiiPdllPKdllS4_llliidd_param_2];
	ld.param.u64 	%rd75, [_ZN36_GLOBAL__N__7b48fe22_4_k_cu_ff602d6e31caspt2_mltmv_f64_kernel_imltop0EPKiiPdllPKdllS4_llliidd_param_3];
	ld.param.u64 	%rd76, [_ZN36_GLOBAL__N__7b48fe22_4_k_cu_ff602d6e31caspt2_mltmv_f64_kernel_imltop0EPKiiPdllPKdllS4_llliidd_param_4];
	ld.param.u64 	%rd84, [_ZN36_GLOBAL__N__7b48fe22_4_k_cu_ff602d6e31caspt2_mltmv_f64_kernel_imltop0EPKiiPdllPKdllS4_llliidd_param_5];
	ld.param.u64 	%rd77, [_ZN36_GLOBAL__N__7b48fe22_4_k_cu_ff602d6e31caspt2_mltmv_f64_kernel_imltop0EPKiiPdllPKdllS4_llliidd_param_6];
	ld.param.u64 	%rd78, [_ZN36_GLOBAL__N__7b48fe22_4_k_cu_ff602d6e31caspt2_mltmv_f64_kernel_imltop0EPKiiPdllPKdllS4_llliidd_param_7];
	ld.param.u64 	%rd85, [_ZN36_GLOBAL__N__7b48fe22_4_k_cu_ff602d6e31caspt2_mltmv_f64_kernel_imltop0EPKiiPdllPKdllS4_llliidd_param_8];
	ld.param.u64 	%rd81, [_ZN36_GLOBAL__N__7b48fe22_4_k_cu_ff602d6e31caspt2_mltmv_f64_kernel_imltop0EPKiiPdllPKdllS4_llliidd_param_11];
	ld.param.u32 	%r16, [_ZN36_GLOBAL__N__7b48fe22_4_k_cu_ff602d6e31caspt2_mltmv_f64_kernel_imltop0EPKiiPdllPKdllS4_llliidd_param_12];
	ld.param.u32 	%r15, [_ZN36_GLOBAL__N__7b48fe22_4_k_cu_ff602d6e31caspt2_mltmv_f64_kernel_imltop0EPKiiPdllPKdllS4_llliidd_param_13];
	ld.param.f64 	%fd13, [_ZN36_GLOBAL__N__7b48fe22_4_k_cu_ff602d6e31caspt2_mltmv_f64_kernel_imltop0EPKiiPdllPKdllS4_llliidd_param_14];
	ld.param.f64 	%fd14, [_ZN36_GLOBAL__N__7b48fe22_4_k_cu_ff602d6e31caspt2_mltmv_f64_kernel_imltop0EPKiiPdllPKdllS4_llliidd_param_15];
	cvta.to.global.u64 	%rd1, %rd84;
	cvta.to.global.u64 	%rd2, %rd85;
	cvta.to.global.u64 	%rd3, %rd83;
	cvta.to.global.u64 	%rd4, %rd82;
	cvt.s64.s32 	%rd5, %r16;
	mul.wide.s32 	%rd6, %r16, %r14;
	mov.u32 	%r17, %ntid.x;
	mov.u32 	%r18, %nctaid.x;
	mul.wide.u32 	%rd7, %r17, %r18;
	mov.u32 	%r19, %ctaid.x;
	mul.wide.u32 	%rd86, %r19, %r17;
	mov.u32 	%r20, %tid.x;
	cvt.u64.u32 	%rd87, %r20;
	add.s64 	%rd235, %rd86, %rd87;
	setp.ge.s64 	%p1, %rd235, %rd6;
	@%p1 bra 	$L__BB4_40;
	mul.lo.s32 	%r1, %r14, 3;
	setp.lt.s32 	%p2, %r15, 1;
	@%p2 bra 	$L__BB4_18;
	and.b32  	%r2, %r15, 7;
	and.b32  	%r3, %r15, 2147483640;
	neg.s32 	%r4, %r3;
	shl.b64 	%rd9, %rd81, 3;
	shl.b64 	%rd10, %rd78, 3;
$L__BB4_3:
	or.b64  	%rd161, %rd235, %rd5;
	and.b64  	%rd162, %rd161, -4294967296;
	setp.ne.s64 	%p19, %rd162, 0;
	@%p19 bra 	$L__BB4_5;
	cvt.u32.u64 	%r74, %rd5;
	cvt.u32.u64 	%r75, %rd235;
	div.u32 	%r76, %r75, %r74;
	mul.lo.s32 	%r77, %r76, %r74;
	sub.s32 	%r78, %r75, %r77;
	cvt.u64.u32 	%rd230, %r76;
	cvt.u64.u32 	%rd231, %r78;
	bra.uni 	$L__BB4_6;
$L__BB4_5:
	div.s64 	%rd230, %rd235, %rd5;
	mul.lo.s64 	%rd163, %rd230, %rd5;
	sub.s64 	%rd231, %rd235, %rd163;
$L__BB4_6:
	ld.param.u64 	%rd228, [_ZN36_GLOBAL__N__7b48fe22_4_k_cu_ff602d6e31caspt2_mltmv_f64_kernel_imltop0EPKiiPdllPKdllS4_llliidd_param_10];
	ld.param.u64 	%rd227, [_ZN36_GLOBAL__N__7b48fe22_4_k_cu_ff602d6e31caspt2_mltmv_f64_kernel_imltop0EPKiiPdllPKdllS4_llliidd_param_9];
	setp.lt.u32 	%p20, %r15, 8;
	cvt.u32.u64 	%r80, %rd230;
	shl.b64 	%rd164, %rd230, 32;
	shr.s64 	%rd165, %rd164, 30;
	add.s64 	%rd166, %rd4, %rd165;
	ld.global.nc.u32 	%r5, [%rd166];
	add.s32 	%r81, %r14, %r80;
	mul.wide.s32 	%rd167, %r81, 4;
	add.s64 	%rd168, %rd4, %rd167;
	ld.global.nc.u32 	%r82, [%rd168];
	cvt.s64.s32 	%rd19, %r82;
	mul.wide.s32 	%rd169, %r14, 4;
	add.s64 	%rd170, %rd168, %rd169;
	ld.global.nc.u32 	%r83, [%rd170];
	cvt.s64.s32 	%rd171, %r83;
	add.s64 	%rd172, %rd170, %rd169;
	ld.global.nc.u32 	%r84, [%rd172];
	and.b32  	%r6, %r84, 1;
	mul.lo.s64 	%rd173, %rd231, %rd228;
	mad.lo.s64 	%rd18, %rd227, %rd171, %rd173;
	mul.lo.s64 	%rd20, %rd77, %rd19;
	mov.f64 	%fd86, 0d0000000000000000;
	mov.b32 	%r90, 0;
	@%p20 bra 	$L__BB4_9;
	shl.b64 	%rd175, %rd20, 3;
	add.s64 	%rd233, %rd1, %rd175;
	shl.b64 	%rd176, %rd18, 3;
	add.s64 	%rd232, %rd2, %rd176;
	mov.f64 	%fd86, 0d0000000000000000;
	mov.u32 	%r88, %r4;
$L__BB4_8:
	.pragma "nounroll";
	ld.global.nc.f64 	%fd33, [%rd232];
	ld.global.nc.f64 	%fd34, [%rd233];
	fma.rn.f64 	%fd35, %fd33, %fd34, %fd86;
	add.s64 	%rd177, %rd232, %rd9;
	ld.global.nc.f64 	%fd36, [%rd177];
	add.s64 	%rd178, %rd233, %rd10;
	ld.global.nc.f64 	%fd37, [%rd178];
	fma.rn.f64 	%fd38, %fd36, %fd37, %fd35;
	add.s64 	%rd179, %rd177, %rd9;
	ld.global.nc.f64 	%fd39, [%rd179];
	add.s64 	%rd180, %rd178, %rd10;
	ld.global.nc.f64 	%fd40, [%rd180];
	fma.rn.f64 	%fd41, %fd39, %fd40, %fd38;
	add.s64 	%rd181, %rd179, %rd9;
	ld.global.nc.f64 	%fd42, [%rd181];
	add.s64 	%rd182, %rd180, %rd10;
	ld.global.nc.f64 	%fd43, [%rd182];
	fma.rn.f64 	%fd44, %fd42, %fd43, %fd41;
	add.s64 	%rd183, %rd181, %rd9;
	ld.global.nc.f64 	%fd45, [%rd183];
	add.s64 	%rd184, %rd182, %rd10;
	ld.global.nc.f64 	%fd46, [%rd184];
	fma.rn.f64 	%fd47, %fd45, %fd46, %fd44;
	add.s64 	%rd185, %rd183, %rd9;
	ld.global.nc.f64 	%fd48, [%rd185];
	add.s64 	%rd186, %rd184, %rd10;
	ld.global.nc.f64 	%fd49, [%rd186];
	fma.rn.f64 	%fd50, %fd48, %fd49, %fd47;
	add.s64 	%rd187, %rd185, %rd9;
	ld.global.nc.f64 	%fd51, [%rd187];
	add.s64 	%rd188, %rd186, %rd10;
	ld.global.nc.f64 	%fd52, [%rd188];
	fma.rn.f64 	%fd53, %fd51, %fd52, %fd50;
	add.s64 	%rd189, %rd187, %rd9;
	ld.global.nc.f64 	%fd54, [%rd189];
	add.s64 	%rd190, %rd188, %rd10;
	ld.global.nc.f64 	%fd55, [%rd190];
	fma.rn.f64 	%fd86, %fd54, %fd55, %fd53;
	add.s32 	%r88, %r88, 8;
	shl.b64 	%rd191, %rd78, 6;
	add.s64 	%rd233, %rd233, %rd191;
	shl.b64 	%rd192, %rd81, 6;
	add.s64 	%rd232, %rd232, %rd192;
	setp.ne.s32 	%p21, %r88, 0;
	mov.u32 	%r90, %r3;
	@%p21 bra 	$L__BB4_8;
$L__BB4_9:
	setp.eq.s32 	%p22, %r2, 0;
	@%p22 bra 	$L__BB4_17;
	add.s32 	%r85, %r2, -1;
	setp.lt.u32 	%p23, %r85, 3;
	@%p23 bra 	$L__BB4_12;
	cvt.u64.u32 	%rd193, %r90;
	mad.lo.s64 	%rd194, %rd81, %rd193, %rd18;
	shl.b64 	%rd195, %rd194, 3;
	add.s64 	%rd196, %rd2, %rd195;
	ld.global.nc.f64 	%fd57, [%rd196];
	mad.lo.s64 	%rd197, %rd78, %rd193, %rd20;
	shl.b64 	%rd198, %rd197, 3;
	add.s64 	%rd199, %rd1, %rd198;
	ld.global.nc.f64 	%fd58, [%rd199];
	fma.rn.f64 	%fd59, %fd57, %fd58, %fd86;
	add.s64 	%rd200, %rd196, %rd9;
	ld.global.nc.f64 	%fd60, [%rd200];
	add.s64 	%rd201, %rd199, %rd10;
	ld.global.nc.f64 	%fd61, [%rd201];
	fma.rn.f64 	%fd62, %fd60, %fd61, %fd59;
	add.s64 	%rd202, %rd200, %rd9;
	ld.global.nc.f64 	%fd63, [%rd202];
	add.s64 	%rd203, %rd201, %rd10;
	ld.global.nc.f64 	%fd64, [%rd203];
	fma.rn.f64 	%fd65, %fd63, %fd64, %fd62;
	add.s64 	%rd204, %rd202, %rd9;
	ld.global.nc.f64 	%fd66, [%rd204];
	add.s64 	%rd205, %rd203, %rd10;
	ld.global.nc.f64 	%fd67, [%rd205];
	fma.rn.f64 	%fd86, %fd66, %fd67, %fd65;
	add.s32 	%r90, %r90, 4;
$L__BB4_12:
	and.b32  	%r86, %r15, 3;
	setp.eq.s32 	%p24, %r86, 0;
	@%p24 bra 	$L__BB4_17;
	setp.eq.s32 	%p25, %r86, 1;
	@%p25 bra 	$L__BB4_15;
	cvt.u64.u32 	%rd206, %r90;
	mad.lo.s64 	%rd207, %rd81, %rd206, %rd18;
	shl.b64 	%rd208, %rd207, 3;
	add.s64 	%rd209, %rd2, %rd208;
	ld.global.nc.f64 	%fd69, [%rd209];
	mad.lo.s64 	%rd210, %rd78, %rd206, %rd20;
	shl.b64 	%rd211, %rd210, 3;
	add.s64 	%rd212, %rd1, %rd211;
	ld.global.nc.f64 	%fd70, [%rd212];
	fma.rn.f64 	%fd71, %fd69, %fd70, %fd86;
	add.s64 	%rd213, %rd209, %rd9;
	ld.global.nc.f64 	%fd72, [%rd213];
	add.s64 	%rd214, %rd212, %rd10;
	ld.global.nc.f64 	%fd73, [%rd214];
	fma.rn.f64 	%fd86, %fd72, %fd73, %fd71;
	add.s32 	%r90, %r90, 2;
$L__BB4_15:
	and.b32  	%r87, %r15, 1;
	setp.eq.b32 	%p26, %r87, 1;
	not.pred 	%p27, %p26;
	@%p27 bra 	$L__BB4_17;
	cvt.u64.u32 	%rd215, %r90;
	mad.lo.s64 	%rd216, %rd81, %rd215, %rd18;
	shl.b64 	%rd217, %rd216, 3;
	add.s64 	%rd218, %rd2, %rd217;
	ld.global.nc.f64 	%fd74, [%rd218];
	mad.lo.s64 	%rd219, %rd78, %rd215, %rd20;
	shl.b64 	%rd220, %rd219, 3;
	add.s64 	%rd221, %rd1, %rd220;
	ld.global.nc.f64 	%fd75, [%rd221];
	fma.rn.f64 	%fd86, %fd74, %fd75, %fd86;
$L__BB4_17:
	cvt.s64.s32 	%rd222, %r5;
	mul.lo.s64 	%rd223, %rd231, %rd76;
	mad.lo.s64 	%rd224, %rd75, %rd222, %rd223;
	shl.b64 	%rd225, %rd224, 3;
	add.s64 	%rd226, %rd3, %rd225;
	setp.eq.s32 	%p28, %r6, 0;
	selp.f64 	%fd76, %fd13, %fd14, %p28;
	mul.f64 	%fd77, %fd76, %fd86;
	atom.global.add.f64 	%fd78, [%rd226], %fd77;
	add.s64 	%rd235, %rd235, %rd7;
	setp.lt.s64 	%p29, %rd235, %rd6;
	@%p29 bra 	$L__BB4_3;
	bra.uni 	$L__BB4_40;
$L__BB4_18:
	add.s64 	%rd88, %rd235, %rd7;
	max.u64 	%rd89, %rd6, %rd88;
	setp.lt.u64 	%p3, %rd88, %rd6;
	selp.u64 	%rd28, 1, 0, %p3;
	add.s64 	%rd90, %rd88, %rd28;
	sub.s64 	%rd29, %rd89, %rd90;
	or.b64  	%rd91, %rd29, %rd7;
	and.b64  	%rd92, %rd91, -4294967296;
	setp.ne.s64 	%p4, %rd92, 0;
	@%p4 bra 	$L__BB4_20;
	cvt.u32.u64 	%r21, %rd7;
	cvt.u32.u64 	%r22, %rd29;
	div.u32 	%r23, %r22, %r21;
	cvt.u64.u32 	%rd234, %r23;
	bra.uni 	$L__BB4_21;
$L__BB4_20:
	div.u64 	%rd234, %rd29, %rd7;
$L__BB4_21:
	add.s64 	%rd33, %rd234, %rd28;
	add.s64 	%rd94, %rd33, 1;
	and.b64  	%rd34, %rd94, 3;
	and.b64  	%rd95, %rd33, 3;
	setp.eq.s64 	%p5, %rd95, 3;
	mov.b64 	%rd236, 0;
	@%p5 bra 	$L__BB4_26;
$L__BB4_22:
	.pragma "nounroll";
	or.b64  	%rd96, %rd235, %rd5;
	and.b64  	%rd97, %rd96, -4294967296;
	setp.ne.s64 	%p6, %rd97, 0;
	@%p6 bra 	$L__BB4_24;
	cvt.u32.u64 	%r24, %rd5;
	cvt.u32.u64 	%r25, %rd235;
	div.u32 	%r26, %r25, %r24;
	mul.lo.s32 	%r27, %r26, %r24;
	sub.s32 	%r28, %r25, %r27;
	cvt.u64.u32 	%rd237, %r26;
	cvt.u64.u32 	%rd238, %r28;
	bra.uni 	$L__BB4_25;
$L__BB4_24:
	div.s64 	%rd237, %rd235, %rd5;
	mul.lo.s64 	%rd98, %rd237, %rd5;
	sub.s64 	%rd238, %rd235, %rd98;
$L__BB4_25:
	cvt.u32.u64 	%r29, %rd237;
	shl.b64 	%rd99, %rd237, 32;
	shr.s64 	%rd100, %rd99, 30;
	add.s64 	%rd101, %rd4, %rd100;
	add.s32 	%r30, %r1, %r29;
	mul.wide.s32 	%rd102, %r30, 4;
	add.s64 	%rd103, %rd4, %rd102;
	ld.global.nc.u32 	%r31, [%rd103];
	and.b32  	%r32, %r31, 1;
	setp.eq.b32 	%p7, %r32, 1;
	selp.f64 	%fd15, %fd14, %fd13, %p7;
	ld.global.nc.u32 	%r33, [%rd101];
	cvt.s64.s32 	%rd104, %r33;
	mul.lo.s64 	%rd105, %rd238, %rd76;
	mad.lo.s64 	%rd106, %rd75, %rd104, %rd105;
	shl.b64 	%rd107, %rd106, 3;
	add.s64 	%rd108, %rd3, %rd107;
	mul.f64 	%fd16, %fd15, 0d0000000000000000;
	atom.global.add.f64 	%fd17, [%rd108], %fd16;
	add.s64 	%rd235, %rd235, %rd7;
	add.s64 	%rd236, %rd236, 1;
	setp.ne.s64 	%p8, %rd236, %rd34;
	@%p8 bra 	$L__BB4_22;
$L__BB4_26:
	setp.lt.u64 	%p9, %rd33, 3;
	@%p9 bra 	$L__BB4_40;
$L__BB4_27:
	or.b64  	%rd109, %rd235, %rd5;
	and.b64  	%rd110, %rd109, -4294967296;
	setp.ne.s64 	%p10, %rd110, 0;
	@%p10 bra 	$L__BB4_29;
	cvt.u32.u64 	%r34, %rd5;
	cvt.u32.u64 	%r35, %rd235;
	div.u32 	%r36, %r35, %r34;
	mul.lo.s32 	%r37, %r36, %r34;
	sub.s32 	%r38, %r35, %r37;
	cvt.u64.u32 	%rd240, %r36;
	cvt.u64.u32 	%rd241, %r38;
	bra.uni 	$L__BB4_30;
$L__BB4_29:
	div.s64 	%rd240, %rd235, %rd5;
	mul.lo.s64 	%rd111, %rd240, %rd5;
	sub.s64 	%rd241, %rd235, %rd111;
$L__BB4_30:
	cvt.u32.u64 	%r39, %rd240;
	shl.b64 	%rd112, %rd240, 32;
	shr.s64 	%rd113, %rd112, 30;
	add.s64 	%rd114, %rd4, %rd113;
	add.s32 	%r40, %r1, %r39;
	mul.wide.s32 	%rd115, %r40, 4;
	add.s64 	%rd116, %rd4, %rd115;
	ld.global.nc.u32 	%r41, [%rd116];
	and.b32  	%r42, %r41, 1;
	setp.eq.b32 	%p11, %r42, 1;
	selp.f64 	%fd18, %fd14, %fd13, %p11;
	ld.global.nc.u32 	%r43, [%rd114];
	cvt.s64.s32 	%rd117, %r43;
	mul.lo.s64 	%rd118, %rd241, %rd76;
	mad.lo.s64 	%rd119, %rd75, %rd117, %rd118;
	shl.b64 	%rd120, %rd119, 3;
	add.s64 	%rd121, %rd3, %rd120;
	mul.f64 	%fd19, %fd18, 0d0000000000000000;
	atom.global.add.f64 	%fd20, [%rd121], %fd19;
	add.s64 	%rd53, %rd235, %rd7;
	or.b64  	%rd122, %rd53, %rd5;
	and.b64  	%rd123, %rd122, -4294967296;
	setp.ne.s64 	%p12, %rd123, 0;
	@%p12 bra 	$L__BB4_32;
	cvt.u32.u64 	%r44, %rd5;
	cvt.u32.u64 	%r45, %rd53;
	div.u32 	%r46, %r45, %r44;
	mul.lo.s32 	%r47, %r46, %r44;
	sub.s32 	%r48, %r45, %r47;
	cvt.u64.u32 	%rd242, %r46;
	cvt.u64.u32 	%rd243, %r48;
	bra.uni 	$L__BB4_33;
$L__BB4_32:
	div.s64 	%rd242, %rd53, %rd5;
	mul.lo.s64 	%rd124, %rd242, %rd5;
	sub.s64 	%rd243, %rd53, %rd124;
$L__BB4_33:
	cvt.u32.u64 	%r49, %rd242;
	shl.b64 	%rd125, %rd242, 32;
	shr.s64 	%rd126, %rd125, 30;
	add.s64 	%rd127, %rd4, %rd126;
	add.s32 	%r50, %r1, %r49;
	mul.wide.s32 	%rd128, %r50, 4;
	add.s64 	%rd129, %rd4, %rd128;
	ld.global.nc.u32 	%r51, [%rd129];
	and.b32  	%r52, %r51, 1;
	setp.eq.b32 	%p13, %r52, 1;
	selp.f64 	%fd21, %fd14, %fd13, %p13;
	ld.global.nc.u32 	%r53, [%rd127];
	cvt.s64.s32 	%rd130, %r53;
	mul.lo.s64 	%rd131, %rd243, %rd76;
	mad.lo.s64 	%rd132, %rd75, %rd130, %rd131;
	shl.b64 	%rd133, %rd132, 3;
	add.s64 	%rd134, %rd3, %rd133;
	mul.f64 	%fd22, %fd21, 0d0000000000000000;
	atom.global.add.f64 	%fd23, [%rd134], %fd22;
	add.s64 	%rd60, %rd53, %rd7;
	or.b64  	%rd135, %rd60, %rd5;
	and.b64  	%rd136, %rd135, -4294967296;
	setp.ne.s64 	%p14, %rd136, 0;
	@%p14 bra 	$L__BB4_35;
	cvt.u32.u64 	%r54, %rd5;
	cvt.u32.u64 	%r55, %rd60;
	div.u32 	%r56, %r55, %r54;
	mul.lo.s32 	%r57, %r56, %r54;
	sub.s32 	%r58, %r55, %r57;
	cvt.u64.u32 	%rd244, %r56;
	cvt.u64.u32 	%rd245, %r58;
	bra.uni 	$L__BB4_36;
$L__BB4_35:
	div.s64 	%rd244, %rd60, %rd5;
	mul.lo.s64 	%rd137, %rd244, %rd5;
	sub.s64 	%rd245, %rd60, %rd137;
$L__BB4_36:
	cvt.u32.u64 	%r59, %rd244;
	shl.b64 	%rd138, %rd244, 32;
	shr.s64 	%rd139, %rd138, 30;
	add.s64 	%rd140, %rd4, %rd139;
	add.s32 	%r60, %r1, %r59;
	mul.wide.s32 	%rd141, %r60, 4;
	add.s64 	%rd142, %rd4, %rd141;
	ld.global.nc.u32 	%r61, [%rd142];
	and.b32  	%r62, %r61, 1;
	setp.eq.b32 	%p15, %r62, 1;
	selp.f64 	%fd24, %fd14, %fd13, %p15;
	ld.global.nc.u32 	%r63, [%rd140];
	cvt.s64.s32 	%rd143, %r63;
	mul.lo.s64 	%rd144, %rd245, %rd76;
	mad.lo.s64 	%rd145, %rd75, %rd143, %rd144;
	shl.b64 	%rd146, %rd145, 3;
	add.s64 	%rd147, %rd3, %rd146;
	mul.f64 	%fd25, %fd24, 0d0000000000000000;
	atom.global.add.f64 	%fd26, [%rd147], %fd25;
	add.s64 	%rd67, %rd60, %rd7;
	or.b64  	%rd148, %rd67, %rd5;
	and.b64  	%rd149, %rd148, -4294967296;
	setp.ne.s64 	%p16, %rd149, 0;
	@%p16 bra 	$L__BB4_38;
	cvt.u32.u64 	%r64, %rd5;
	cvt.u32.u64 	%r65, %rd67;
	div.u32 	%r66, %r65, %r64;
	mul.lo.s32 	%r67, %r66, %r64;
	sub.s32 	%r68, %r65, %r67;
	cvt.u64.u32 	%rd246, %r66;
	cvt.u64.u32 	%rd247, %r68;
	bra.uni 	$L__BB4_39;
$L__BB4_38:
	div.s64 	%rd246, %rd67, %rd5;
	mul.lo.s64 	%rd150, %rd246, %rd5;
	sub.s64 	%rd247, %rd67, %rd150;
$L__BB4_39:
	cvt.u32.u64 	%r69, %rd246;
	shl.b64 	%rd151, %rd246, 32;
	shr.s64 	%rd152, %rd151, 30;
	add.s64 	%rd153, %rd4, %rd152;
	add.s32 	%r70, %r1, %r69;
	mul.wide.s32 	%rd154, %r70, 4;
	add.s64 	%rd155, %rd4, %rd154;
	ld.global.nc.u32 	%r71, [%rd155];
	and.b32  	%r72, %r71, 1;
	setp.eq.b32 	%p17, %r72, 1;
	selp.f64 	%fd27, %fd14, %fd13, %p17;
	ld.global.nc.u32 	%r73, [%rd153];
	cvt.s64.s32 	%rd156, %r73;
	mul.lo.s64 	%rd157, %rd247, %rd76;
	mad.lo.s64 	%rd158, %rd75, %rd156, %rd157;
	shl.b64 	%rd159, %rd158, 3;
	add.s64 	%rd160, %rd3, %rd159;
	mul.f64 	%fd28, %fd27, 0d0000000000000000;
	atom.global.add.f64 	%fd29, [%rd160], %fd28;
	add.s64 	%rd235, %rd67, %rd7;
	setp.lt.s64 	%p18, %rd235, %rd6;
	@%p18 bra 	$L__BB4_27;
$L__BB4_40:
	ret;

}
.entry _ZN36_GLOBAL__N__7b48fe22_4_k_cu_ff602d6e31caspt2_mltmv_f64_kernel_imltop1EPKiiPKdllS3_llPdllliidd(
	.param .u64 .ptr .align 1 _ZN36_GLOBAL__N__7b48fe22_4_k_cu_ff602d6e31caspt2_mltmv_f64_kernel_imltop1EPKiiPKdllS3_llPdllliidd_param_0,
	.param .u32 _ZN36_GLOBAL__N__7b48fe22_4_k_cu_ff602d6e31caspt2_mltmv_f64_kernel_imltop1EPKiiPKdllS3_llPdllliidd_param_1,
	.param .u64 .ptr .align 1 _ZN36_GLOBAL__N__7b48fe22_4_k_cu_ff602d6e31caspt2_mltmv_f64_kernel_imltop1EPKiiPKdllS3_llPdllliidd_param_2,
	.param .u64 _ZN36_GLOBAL__N__7b48fe22_4_k_cu_ff602d6e31caspt2_mltmv_f64_kernel_imltop1EPKiiPKdllS3_llPdllliidd_param_3,
	.param .u64 _ZN36_GLOBAL__N__7b48fe22_4_k_cu_ff602d6e31caspt2_mltmv_f64_kernel_imltop1EPKiiPKdllS3_llPdllliidd_param_4,
	.param .u64 .ptr .align 1 _ZN36_GLOBAL__N__7b48fe22_4_k_cu_ff602d6e31caspt2_mltmv_f64_kernel_imltop1EPKiiPKdllS3_llPdllliidd_param_5,
	.param .u64 _ZN36_GLOBAL__N__7b48fe22_4_k_cu_ff602d6e31caspt2_mltmv_f64_kernel_imltop1EPKiiPKdllS3_llPdllliidd_param_6,
	.param .u64 _ZN36_GLOBAL__N__7b48fe22_4_k_cu_ff602d6e31caspt2_mltmv_f64_kernel_imltop1EPKiiPKdllS3_llPdllliidd_param_7,
	.param .u64 .ptr .align 1 _ZN36_GLOBAL__N__7b48fe22_4_k_cu_ff602d6e31caspt2_mltmv_f64_kernel_imltop1EPKiiPKdllS3_llPdllliidd_param_8,
	.param .u64 _ZN36_GLOBAL__N__7b48fe22_4_k_cu_ff602d6e31caspt2_mltmv_f64_kernel_imltop1EPKiiPKdllS3_llPdllliidd_param_9,
	.param .u64 _ZN36_GLOBAL__N__7b48fe22_4_k_cu_ff602d6e31caspt2_mltmv_f64_kernel_imltop1EPKiiPKdllS3_llPdllliidd_param_10,
	.param .u64 _ZN36_GLOBAL__N__7b48fe22_4_k_cu_ff602d6e31caspt2_mltmv_f64_kernel_imltop1EPKiiPKdllS3_llPdllliidd_param_11,
	.param .u32 _ZN36_GLOBAL__N__7b48fe22_4_k_cu_ff602d6e31caspt2_mltmv_f64_kernel_imltop1EPKiiPKdllS3_llPdllliidd_param_12,
	.param .u32 _ZN36_GLOBAL__N__7b48fe22_4_k_cu_ff602d6e31caspt2_mltmv_f64_kernel_imltop1EPKiiPKdllS3_llPdllliidd_param_13,
	.param .f64 _ZN36_GLOBAL__N__7b48fe22_4_k_cu_ff602d6e31caspt2_mltmv_f64_kernel_imltop1EPKiiPKdllS3_llPdllliidd_param_14,
	.param .f64 _ZN36_GLOBAL__N__7b48fe22_4_k_cu_ff602d6e31caspt2_mltmv_f64_kernel_imltop1EPKiiPKdllS3_llPdllliidd_param_15
)
{
	.reg .pred 	%p<16>;
	.reg .b32 	%r<61>;
	.reg .b64 	%rd<186>;
	.reg .b64 	%fd<24>;

	ld.param.u64 	%rd65, [_ZN36_GLOBAL__N__7b48fe22_4_k_cu_ff602d6e31caspt2_mltmv_f64_kernel_imltop1EPKiiPKdllS3_llPdllliidd_param_0];
	ld.param.u32 	%r1, [_ZN36_GLOBAL__N__7b48fe22_4_k_cu_ff602d6e31caspt2_mltmv_f64_kernel_imltop1EPKiiPKdllS3_llPdllliidd_param_1];
	ld.param.u64 	%rd66, [_ZN36_GLOBAL__N__7b48fe22_4_k_cu_ff602d6e31caspt2_mltmv_f64_kernel_imltop1EPKiiPKdllS3_llPdllliidd_param_2];
	ld.param.u64 	%rd59, [_ZN36_GLOBAL__N__7b48fe22_4_k_cu_ff602d6e31caspt2_mltmv_f64_kernel_imltop1EPKiiPKdllS3_llPdllliidd_param_4];
	ld.param.u64 	%rd67, [_ZN36_GLOBAL__N__7b48fe22_4_k_cu_ff602d6e31caspt2_mltmv_f64_kernel_imltop1EPKiiPKdllS3_llPdllliidd_param_5];
	ld.param.u64 	%rd61, [_ZN36_GLOBAL__N__7b48fe22_4_k_cu_ff602d6e31caspt2_mltmv_f64_kernel_imltop1EPKiiPKdllS3_llPdllliidd_param_7];
	ld.param.u64 	%rd68, [_ZN36_GLOBAL__N__7b48fe22_4_k_cu_ff602d6e31caspt2_mltmv_f64_kernel_imltop1EPKiiPKdllS3_llPdllliidd_param_8];
	ld.param.u64 	%rd62, [_ZN36_GLOBAL__N__7b48fe22_4_k_cu_ff602d6e31caspt2_mltmv_f64_kernel_imltop1EPKiiPKdllS3_llPdllliidd_param_9];
	ld.param.u64 	%rd63, [_ZN36_GLOBAL__N__7b48fe22_4_k_cu_ff602d6e31caspt2_mltmv_f64_kernel_imltop1EPKiiPKdllS3_llPdllliidd_param_10];
	ld.param.u64 	%rd64, [_ZN36_GLOBAL__N__7b48fe22_4_k_cu_ff602d6e31caspt2_mltmv_f64_kernel_imltop1EPKiiPKdllS3_llPdllliidd_param_11];
	ld.param.u32 	%r2, [_ZN36_GLOBAL__N__7b48fe22_4_k_cu_ff602d6e31caspt2_mltmv_f64_kernel_imltop1EPKiiPKdllS3_llPdllliidd_param_12];
	ld.param.s32 	%rd6, [_ZN36_GLOBAL__N__7b48fe22_4_k_cu_ff602d6e31caspt2_mltmv_f64_kernel_imltop1EPKiiPKdllS3_llPdllliidd_param_13];
	ld.param.f64 	%fd2, [_ZN36_GLOBAL__N__7b48fe22_4_k_cu_ff602d6e31caspt2_mltmv_f64_kernel_imltop1EPKiiPKdllS3_llPdllliidd_param_15];
	cvta.to.global.u64 	%rd1, %rd68;
	cvta.to.global.u64 	%rd2, %rd67;
	cvta.to.global.u64 	%rd3, %rd66;
	cvta.to.global.u64 	%rd4, %rd65;
	cvt.s64.s32 	%rd5, %r2;
	mul.wide.s32 	%rd69, %r2, %r1;
	mul.lo.s64 	%rd7, %rd69, %rd6;
	mov.u32 	%r3, %ntid.x;
	mov.u32 	%r4, %nctaid.x;
	mul.wide.u32 	%rd8, %r3, %r4;
	mov.u32 	%r5, %ctaid.x;
	mul.wide.u32 	%rd70, %r5, %r3;
	mov.u32 	%r6, %tid.x;
	cvt.u64.u32 	%rd71, %r6;
	add.s64 	%rd176, %rd70, %rd71;
	setp.ge.s64 	%p1, %rd176, %rd7;
	@%p1 bra 	$L__BB5_26;
	add.s64 	%rd10, %rd176, %rd8;
	max.u64 	%rd72, %rd7, %rd10;
	setp.lt.u64 	%p2, %rd10, %rd7;
	selp.u64 	%rd11, 1, 0, %p2;
	add.s64 	%rd73, %rd10, %rd11;
	sub.s64 	%rd12, %rd72, %rd73;
	or.b64  	%rd74, %rd12, %rd8;
	and.b64  	%rd75, %rd74, -4294967296;
	setp.ne.s64 	%p3, %rd75, 0;
	@%p3 bra 	$L__BB5_3;
	cvt.u32.u64 	%r7, %rd8;
	cvt.u32.u64 	%r8, %rd12;
	div.u32 	%r9, %r8, %r7;
	cvt.u64.u32 	%rd171, %r9;
	bra.uni 	$L__BB5_4;
$L__BB5_3:
	div.u64 	%rd171, %rd12, %rd8;
$L__BB5_4:
	add.s64 	%rd16, %rd171, %rd11;
	and.b64  	%rd76, %rd16, 1;
	setp.eq.b64 	%p4, %rd76, 1;
	@%p4 bra 	$L__BB5_12;
	or.b64  	%rd77, %rd176, %rd6;
	and.b64  	%rd78, %rd77, -4294967296;
	setp.ne.s64 	%p5, %rd78, 0;
	@%p5 bra 	$L__BB5_7;
	cvt.u32.u64 	%r10, %rd6;
	cvt.u32.u64 	%r11, %rd176;
	div.u32 	%r12, %r11, %r10;
	mul.lo.s32 	%r13, %r12, %r10;
	sub.s32 	%r14, %r11, %r13;
	cvt.u64.u32 	%rd172, %r12;
	cvt.u64.u32 	%rd173, %r14;
	bra.uni 	$L__BB5_8;
$L__BB5_7:
	div.s64 	%rd172, %rd176, %rd6;
	mul.lo.s64 	%rd79, %rd172, %rd6;
	sub.s64 	%rd173, %rd176, %rd79;
$L__BB5_8:
	or.b64  	%rd80, %rd172, %rd5;
	and.b64  	%rd81, %rd80, -4294967296;
	setp.ne.s64 	%p6, %rd81, 0;
	@%p6 bra 	$L__BB5_10;
	cvt.u32.u64 	%r15, %rd5;
	cvt.u32.u64 	%r16, %rd172;
	div.u32 	%r17, %r16, %r15;
	mul.lo.s32 	%r18, %r17, %r15;
	sub.s32 	%r19, %r16, %r18;
	cvt.u64.u32 	%rd174, %r17;
	cvt.u64.u32 	%rd175, %r19;
	bra.uni 	$L__BB5_11;
$L__BB5_10:
	div.s64 	%rd174, %rd172, %rd5;
	mul.lo.s64 	%rd82, %rd174, %rd5;
	sub.s64 	%rd175, %rd172, %rd82;
$L__BB5_11:
	ld.param.f64 	%fd21, [_ZN36_GLOBAL__N__7b48fe22_4_k_cu_ff602d6e31caspt2_mltmv_f64_kernel_imltop1EPKiiPKdllS3_llPdllliidd_param_14];
	ld.param.u64 	%rd168, [_ZN36_GLOBAL__N__7b48fe22_4_k_cu_ff602d6e31caspt2_mltmv_f64_kernel_imltop1EPKiiPKdllS3_llPdllliidd_param_6];
	ld.param.u64 	%rd165, [_ZN36_GLOBAL__N__7b48fe22_4_k_cu_ff602d6e31caspt2_mltmv_f64_kernel_imltop1EPKiiPKdllS3_llPdllliidd_param_3];
	cvt.u32.u64 	%r20, %rd174;
	shl.b64 	%rd83, %rd174, 32;
	shr.s64 	%rd84, %rd83, 30;
	add.s64 	%rd85, %rd4, %rd84;
	ld.global.nc.u32 	%r21, [%rd85];
	cvt.s64.s32 	%rd86, %r21;
	add.s32 	%r22, %r1, %r20;
	mul.wide.s32 	%rd87, %r22, 4;
	add.s64 	%rd88, %rd4, %rd87;
	ld.global.nc.u32 	%r23, [%rd88];
	cvt.s64.s32 	%rd89, %r23;
	mul.wide.s32 	%rd90, %r1, 4;
	add.s64 	%rd91, %rd88, %rd90;
	ld.global.nc.u32 	%r24, [%rd91];
	cvt.s64.s32 	%rd92, %r24;
	add.s64 	%rd93, %rd91, %rd90;
	ld.global.nc.u32 	%r25, [%rd93];
	and.b32  	%r26, %r25, 1;
	setp.eq.b32 	%p7, %r26, 1;
	selp.f64 	%fd3, %fd2, %fd21, %p7;
	mul.lo.s64 	%rd94, %rd175, %rd59;
	mad.lo.s64 	%rd95, %rd165, %rd86, %rd94;
	shl.b64 	%rd96, %rd95, 3;
	add.s64 	%rd97, %rd3, %rd96;
	ld.global.nc.f64 	%fd4, [%rd97];
	mul.lo.s64 	%rd98, %rd173, %rd61;
	mad.lo.s64 	%rd99, %rd168, %rd89, %rd98;
	shl.b64 	%rd100, %rd99, 3;
	add.s64 	%rd101, %rd2, %rd100;
	ld.global.nc.f64 	%fd5, [%rd101];
	mul.lo.s64 	%rd102, %rd173, %rd64;
	mad.lo.s64 	%rd103, %rd175, %rd63, %rd102;
	mad.lo.s64 	%rd104, %rd62, %rd92, %rd103;
	shl.b64 	%rd105, %rd104, 3;
	add.s64 	%rd106, %rd1, %rd105;
	mul.f64 	%fd6, %fd4, %fd3;
	mul.f64 	%fd7, %fd5, %fd6;
	atom.global.add.f64 	%fd8, [%rd106], %fd7;
	mov.u64 	%rd176, %rd10;
$L__BB5_12:
	setp.eq.s64 	%p8, %rd16, 0;
	@%p8 bra 	$L__BB5_26;
$L__BB5_13:
	or.b64  	%rd107, %rd176, %rd6;
	and.b64  	%rd108, %rd107, -4294967296;
	setp.ne.s64 	%p9, %rd108, 0;
	@%p9 bra 	$L__BB5_15;
	cvt.u32.u64 	%r27, %rd6;
	cvt.u32.u64 	%r28, %rd176;
	div.u32 	%r29, %r28, %r27;
	mul.lo.s32 	%r30, %r29, %r27;
	sub.s32 	%r31, %r28, %r30;
	cvt.u64.u32 	%rd178, %r29;
	cvt.u64.u32 	%rd179, %r31;
	bra.uni 	$L__BB5_16;
$L__BB5_15:
	div.s64 	%rd178, %rd176, %rd6;
	mul.lo.s64 	%rd109, %rd178, %rd6;
	sub.s64 	%rd179, %rd176, %rd109;
$L__BB5_16:
	or.b64  	%rd110, %rd178, %rd5;
	and.b64  	%rd111, %rd110, -4294967296;
	setp.ne.s64 	%p10, %rd111, 0;
	@%p10 bra 	$L__BB5_18;
	cvt.u32.u64 	%r32, %rd5;
	cvt.u32.u64 	%r33, %rd178;
	div.u32 	%r34, %r33, %r32;
	mul.lo.s32 	%r35, %r34, %r32;
	sub.s32 	%r36, %r33, %r35;
	cvt.u64.u32 	%rd180, %r34;
	cvt.u64.u32 	%rd181, %r36;
	bra.uni 	$L__BB5_19;
$L__BB5_18:
	div.s64 	%rd180, %rd178, %rd5;
	mul.lo.s64 	%rd112, %rd180, %rd5;
	sub.s64 	%rd181, %rd178, %rd112;
$L__BB5_19:
	ld.param.f64 	%fd22, [_ZN36_GLOBAL__N__7b48fe22_4_k_cu_ff602d6e31caspt2_mltmv_f64_kernel_imltop1EPKiiPKdllS3_llPdllliidd_param_14];
	ld.param.u64 	%rd169, [_ZN36_GLOBAL__N__7b48fe22_4_k_cu_ff602d6e31caspt2_mltmv_f64_kernel_imltop1EPKiiPKdllS3_llPdllliidd_param_6];
	ld.param.u64 	%rd166, [_ZN36_GLOBAL__N__7b48fe22_4_k_cu_ff602d6e31caspt2_mltmv_f64_kernel_imltop1EPKiiPKdllS3_llPdllliidd_param_3];
	cvt.u32.u64 	%r37, %rd180;
	shl.b64 	%rd113, %rd180, 32;
	shr.s64 	%rd114, %rd113, 30;
	add.s64 	%rd115, %rd4, %rd114;
	ld.global.nc.u32 	%r38, [%rd115];
	cvt.s64.s32 	%rd116, %r38;
	add.s32 	%r39, %r1, %r37;
	mul.wide.s32 	%rd117, %r39, 4;
	add.s64 	%rd118, %rd4, %rd117;
	ld.global.nc.u32 	%r40, [%rd118];
	cvt.s64.s32 	%rd119, %r40;
	mul.wide.s32 	%rd43, %r1, 4;
	add.s64 	%rd120, %rd118, %rd43;
	ld.global.nc.u32 	%r41, [%rd120];
	cvt.s64.s32 	%rd121, %r41;
	add.s64 	%rd122, %rd120, %rd43;
	ld.global.nc.u32 	%r42, [%rd122];
	and.b32  	%r43, %r42, 1;
	setp.eq.b32 	%p11, %r43, 1;
	selp.f64 	%fd9, %fd2, %fd22, %p11;
	mul.lo.s64 	%rd123, %rd181, %rd59;
	mad.lo.s64 	%rd124, %rd166, %rd116, %rd123;
	shl.b64 	%rd125, %rd124, 3;
	add.s64 	%rd126, %rd3, %rd125;
	ld.global.nc.f64 	%fd10, [%rd126];
	mul.lo.s64 	%rd127, %rd179, %rd61;
	mad.lo.s64 	%rd128, %rd169, %rd119, %rd127;
	shl.b64 	%rd129, %rd128, 3;
	add.s64 	%rd130, %rd2, %rd129;
	ld.global.nc.f64 	%fd11, [%rd130];
	mul.lo.s64 	%rd131, %rd179, %rd64;
	mad.lo.s64 	%rd132, %rd181, %rd63, %rd131;
	mad.lo.s64 	%rd133, %rd62, %rd121, %rd132;
	shl.b64 	%rd134, %rd133, 3;
	add.s64 	%rd135, %rd1, %rd134;
	mul.f64 	%fd12, %fd10, %fd9;
	mul.f64 	%fd13, %fd11, %fd12;
	atom.global.add.f64 	%fd14, [%rd135], %fd13;
	add.s64 	%rd44, %rd176, %rd8;
	or.b64  	%rd136, %rd44, %rd6;
	and.b64  	%rd137, %rd136, -4294967296;
	setp.ne.s64 	%p12, %rd137, 0;
	@%p12 bra 	$L__BB5_21;
	cvt.u32.u64 	%r44, %rd6;
	cvt.u32.u64 	%r45, %rd44;
	div.u32 	%r46, %r45, %r44;
	mul.lo.s32 	%r47, %r46, %r44;
	sub.s32 	%r48, %r45, %r47;
	cvt.u64.u32 	%rd182, %r46;
	cvt.u64.u32 	%rd183, %r48;
	bra.uni 	$L__BB5_22;
$L__BB5_21:
	div.s64 	%rd182, %rd44, %rd6;
	mul.lo.s64 	%rd138, %rd182, %rd6;
	sub.s64 	%rd183, %rd44, %rd138;
$L__BB5_22:
	or.b64  	%rd139, %rd182, %rd5;
	and.b64  	%rd140, %rd139, -4294967296;
	setp.ne.s64 	%p13, %rd140, 0;
	@%p13 bra 	$L__BB5_24;
	cvt.u32.u64 	%r49, %rd5;
	cvt.u32.u64 	%r50, %rd182;
	div.u32 	%r51, %r50, %r49;
	mul.lo.s32 	%r52, %r51, %r49;
	sub.s32 	%r53, %r50, %r52;
	cvt.u64.u32 	%rd184, %r51;
	cvt.u64.u32 	%rd185, %r53;
	bra.uni 	$L__BB5_25;
$L__BB5_24:
	div.s64 	%rd184, %rd182, %rd5;
	mul.lo.s64 	%rd141, %rd184, %rd5;
	sub.s64 	%rd185, %rd182, %rd141;
$L__BB5_25:
	ld.param.f64 	%fd23, [_ZN36_GLOBAL__N__7b48fe22_4_k_cu_ff602d6e31caspt2_mltmv_f64_kernel_imltop1EPKiiPKdllS3_llPdllliidd_param_14];
	ld.param.u64 	%rd170, [_ZN36_GLOBAL__N__7b48fe22_4_k_cu_ff602d6e31caspt2_mltmv_f64_kernel_imltop1EPKiiPKdllS3_llPdllliidd_param_6];
	ld.param.u64 	%rd167, [_ZN36_GLOBAL__N__7b48fe22_4_k_cu_ff602d6e31caspt2_mltmv_f64_kernel_imltop1EPKiiPKdllS3_llPdllliidd_param_3];
	cvt.u32.u64 	%r54, %rd184;
	shl.b64 	%rd142, %rd184, 32;
	shr.s64 	%rd143, %rd142, 30;
	add.s64 	%rd144, %rd4, %rd143;
	ld.global.nc.u32 	%r55, [%rd144];
	cvt.s64.s32 	%rd145, %r55;
	add.s32 	%r56, %r1, %r54;
	mul.wide.s32 	%rd146, %r56, 4;
	add.s64 	%rd147, %rd4, %rd146;
	ld.global.nc.u32 	%r57, [%rd147];
	cvt.s64.s32 	%rd148, %r57;
	add.s64 	%rd149, %rd147, %rd43;
	ld.global.nc.u32 	%r58, [%rd149];
	cvt.s64.s32 	%rd150, %r58;
	add.s64 	%rd151, %rd149, %rd43;
	ld.global.nc.u32 	%r59, [%rd151];
	and.b32  	%r60, %r59, 1;
	setp.eq.b32 	%p14, %r60, 1;
	selp.f64 	%fd15, %fd2, %fd23, %p14;
	mul.lo.s64 	%rd152, %rd185, %rd59;
	mad.lo.s64 	%rd153, %rd167, %rd145, %rd152;
	shl.b64 	%rd154, %rd153, 3;
	add.s64 	%rd155, %rd3, %rd154;
	ld.global.nc.f64 	%fd16, [%rd155];
	mul.lo.s64 	%rd156, %rd183, %rd61;
	mad.lo.s64 	%rd157, %rd170, %rd148, %rd156;
	shl.b64 	%rd158, %rd157, 3;
	add.s64 	%rd159, %rd2, %rd158;
	ld.global.nc.f64 	%fd17, [%rd159];
	mul.lo.s64 	%rd160, %rd183, %rd64;
	mad.lo.s64 	%rd161, %rd185, %rd63, %rd160;
	mad.lo.s64 	%rd162, %rd62, %rd150, %rd161;
	shl.b64 	%rd163, %rd162, 3;
	add.s64 	%rd164, %rd1, %rd163;
	mul.f64 	%fd18, %fd16, %fd15;
	mul.f64 	%fd19, %fd17, %fd18;
	atom.global.add.f64 	%fd20, [%rd164], %fd19;
	add.s64 	%rd176, %rd44, %rd8;
	setp.lt.s64 	%p15, %rd176, %rd7;
	@%p15 bra 	$L__BB5_13;
$L__BB5_26:
	ret;

}
.entry _ZN36_GLOBAL__N__7b48fe22_4_k_cu_ff602d6e31caspt2_mltr1_f64_kernel_imltop0EPKiiPdlllPKdllS4_lliidd(
	.param .u64 .ptr .align 1 _ZN36_GLOBAL__N__7b48fe22_4_k_cu_ff602d6e31caspt2_mltr1_f64_kernel_imltop0EPKiiPdlllPKdllS4_lliidd_param_0,
	.param .u32 _ZN36_GLOBAL__N__7b48fe22_4_k_cu_ff602d6e31caspt2_mltr1_f64_kernel_imltop0EPKiiPdlllPKdllS4_lliidd_param_1,
	.param .u64 .ptr .align 1 _ZN36_GLOBAL__N__7b48fe22_4_k_cu_ff602d6e31caspt2_mltr1_f64_kernel_imltop0EPKiiPdlllPKdllS4_lliidd_param_2,
	.param .u64 _ZN36_GLOBAL__N__7b48fe22_4_k_cu_ff602d6e31caspt2_mltr1_f64_kernel_imltop0EPKiiPdlllPKdllS4_lliidd_param_3,
	.param .u64 _ZN36_GLOBAL__N__7b48fe22_4_k_cu_ff602d6e31caspt2_mltr1_f64_kernel_imltop0EPKiiPdlllPKdllS4_lliidd_param_4,
	.param .u64 _ZN36_GLOBAL__N__7b48fe22_4_k_cu_ff602d6e31caspt2_mltr1_f64_kernel_imltop0EPKiiPdlllPKdllS4_lliidd_param_5,
	.param .u64 .ptr .align 1 _ZN36_GLOBAL__N__7b48fe22_4_k_cu_ff602d6e31caspt2_mltr1_f64_kernel_imltop0EPKiiPdlllPKdllS4_lliidd_param_6,
	.param .u64 _ZN36_GLOBAL__N__7b48fe22_4_k_cu_ff602d6e31caspt2_mltr1_f64_kernel_imltop0EPKiiPdlllPKdllS4_lliidd_param_7,
	.param .u64 _ZN36_GLOBAL__N__7b48fe22_4_k_cu_ff602d6e31caspt2_mltr1_f64_kernel_imltop0EPKiiPdlllPKdllS4_lliidd_param_8,
	.param .u64 .ptr .align 1 _ZN36_GLOBAL__N__7b48fe22_4_k_cu_ff602d6e31caspt2_mltr1_f64_kernel_imltop0EPKiiPdlllPKdllS4_lliidd_param_9,
	.param .u64 _ZN36_GLOBAL__N__7b48fe22_4_k_cu_ff602d6e31caspt2_mltr1_f64_kernel_imltop0EPKiiPdlllPKdllS4_lliidd_param_10,
	.param .u64 _ZN36_GLOBAL__N__7b48fe22_4_k_cu_ff602d6e31caspt2_mltr1_f64_kernel_imltop0EPKiiPdlllPKdllS4_lliidd_param_11,
	.param .u32 _ZN36_GLOBAL__N__7b48fe22_4_k_cu_ff602d6e31caspt2_mltr1_f64_kernel_imltop0EPKiiPdlllPKdllS4_lliidd_param_12,
	.param .u32 _ZN36_GLOBAL__N__7b48fe22_4_k_cu_ff602d6e31caspt2_mltr1_f64_kernel_imltop0EPKiiPdlllPKdllS4_lliidd_param_13,
	.param .f64 _ZN36_GLOBAL__N__7b48fe22_4_k_cu_ff602d6e31caspt2_mltr1_f64_kernel_imltop0EPKiiPdlllPKdllS4_lliidd_param_14,
	.param .f64 _ZN36_GLOBAL__N__7b48fe22_4_k_cu_ff602d6e31caspt2_mltr1_f64_kernel_imltop0EPKiiPdlllPKdllS4_lliidd_param_15
)
{
	.reg .pred 	%p<16>;
	.reg .b32 	%r<61>;
	.reg .b64 	%rd<186>;
	.reg .b64 	%fd<24>;

	ld.param.u64 	%rd65, [_ZN36_GLOBAL__N__7b48fe22_4_k_cu_ff602d6e31caspt2_mltr1_f64_kernel_imltop0EPKiiPdlllPKdllS4_lliidd_param_0];
	ld.param.u32 	%r1, [_ZN36_GLOBAL__N__7b48fe22_4_k_cu_ff602d6e31caspt2_mltr1_f64_kernel_imltop0EPKiiPdlllPKdllS4_lliidd_param_1];
	ld.param.u64 	%rd66, [_ZN36_GLOBAL__N__7b48fe22_4_k_cu_ff602d6e31caspt2_mltr1_f64_kernel_imltop0EPKiiPdlllPKdllS4_lliidd_param_2];
	ld.param.u64 	%rd59, [_ZN36_GLOBAL__N__7b48fe22_4_k_cu_ff602d6e31caspt2_mltr1_f64_kernel_imltop0EPKiiPdlllPKdllS4_lliidd_param_4];
	ld.param.u64 	%rd67, [_ZN36_GLOBAL__N__7b48fe22_4_k_cu_ff602d6e31caspt2_mltr1_f64_kernel_imltop0EPKiiPdlllPKdllS4_lliidd_param_6];
	ld.param.u64 	%rd61, [_ZN36_GLOBAL__N__7b48fe22_4_k_cu_ff602d6e31caspt2_mltr1_f64_kernel_imltop0EPKiiPdlllPKdllS4_lliidd_param_7];
	ld.param.u64 	%rd62, [_ZN36_GLOBAL__N__7b48fe22_4_k_cu_ff602d6e31caspt2_mltr1_f64_kernel_imltop0EPKiiPdlllPKdllS4_lliidd_param_8];
	ld.param.u64 	%rd68, [_ZN36_GLOBAL__N__7b48fe22_4_k_cu_ff602d6e31caspt2_mltr1_f64_kernel_imltop0EPKiiPdlllPKdllS4_lliidd_param_9];
	ld.param.u64 	%rd63, [_ZN36_GLOBAL__N__7b48fe22_4_k_cu_ff602d6e31caspt2_mltr1_f64_kernel_imltop0EPKiiPdlllPKdllS4_lliidd_param_10];
	ld.param.u64 	%rd64, [_ZN36_GLOBAL__N__7b48fe22_4_k_cu_ff602d6e31caspt2_mltr1_f64_kernel_imltop0EPKiiPdlllPKdllS4_lliidd_param_11];
	ld.param.u32 	%r2, [_ZN36_GLOBAL__N__7b48fe22_4_k_cu_ff602d6e31caspt2_mltr1_f64_kernel_imltop0EPKiiPdlllPKdllS4_lliidd_param_12];
	ld.param.s32 	%rd6, [_ZN36_GLOBAL__N__7b48fe22_4_k_cu_ff602d6e31caspt2_mltr1_f64_kernel_imltop0EPKiiPdlllPKdllS4_lliidd_param_13];
	ld.param.f64 	%fd2, [_ZN36_GLOBAL__N__7b48fe22_4_k_cu_ff602d6e31caspt2_mltr1_f64_kernel_imltop0EPKiiPdlllPKdllS4_lliidd_param_15];
	cvta.to.global.u64 	%rd1, %rd66;
	cvta.to.global.u64 	%rd2, %rd68;
	cvta.to.global.u64 	%rd3, %rd67;
	cvta.to.global.u64 	%rd4, %rd65;
	cvt.s64.s32 	%rd5, %r2;
	mul.wide.s32 	%rd69, %r2, %r1;
	mul.lo.s64 	%rd7, %rd69, %rd6;
	mov.u32 	%r3, %ntid.x;
	mov.u32 	%r4, %nctaid.x;
	mul.wide.u32 	%rd8, %r3, %r4;
	mov.u32 	%r5, %ctaid.x;
	mul.wide.u32 	%rd70, %r5, %r3;
	mov.u32 	%r6, %tid.x;
	cvt.u64.u32 	%rd71, %r6;
	add.s64 	%rd176, %rd70, %rd71;
	setp.ge.s64 	%p1, %rd176, %rd7;
	@%p1 bra 	$L__BB6_26;
	add.s64 	%rd10, %rd176, %rd8;
	max.u64 	%rd72, %rd7, %rd10;
	setp.lt.u64 	%p2, %rd10, %rd7;
	selp.u64 	%rd11, 1, 0, %p2;
	add.s64 	%rd73, %rd10, %rd11;
	sub.s64 	%rd12, %rd72, %rd73;
	or.b64  	%rd74, %rd12, %rd8;
	and.b64  	%rd75, %rd74, -4294967296;
	setp.ne.s64 	%p3, %rd75, 0;
	@%p3 bra 	$L__BB6_3;
	cvt.u32.u64 	%r7, %rd8;
	cvt.u32.u64 	%r8, %rd12;
	div.u32 	%r9, %r8, %r7;
	cvt.u64.u32 	%rd171, %r9;
	bra.uni 	$L__BB6_4;
$L__BB6_3:
	div.u64 	%rd171, %rd12, %rd8;
$L__BB6_4:
	add.s64 	%rd16, %rd171, %rd11;
	and.b64  	%rd76, %rd16, 1;
	setp.eq.b64 	%p4, %rd76, 1;
	@%p4 bra 	$L__BB6_12;
	or.b64  	%rd77, %rd176, %rd6;
	and.b64  	%rd78, %rd77, -4294967296;
	setp.ne.s64 	%p5, %rd78, 0;
	@%p5 bra 	$L__BB6_7;
	cvt.u32.u64 	%r10, %rd6;
	cvt.u32.u64 	%r11, %rd176;
	div.u32 	%r12, %r11, %r10;
	mul.lo.s32 	%r13, %r12, %r10;
	sub.s32 	%r14, %r11, %r13;
	cvt.u64.u32 	%rd172, %r12;
	cvt.u64.u32 	%rd173, %r14;
	bra.uni 	$L__BB6_8;
$L__BB6_7:
	div.s64 	%rd172, %rd176, %rd6;
	mul.lo.s64 	%rd79, %rd172, %rd6;
	sub.s64 	%rd173, %rd176, %rd79;
$L__BB6_8:
	or.b64  	%rd80, %rd172, %rd5;
	and.b64  	%rd81, %rd80, -4294967296;
	setp.ne.s64 	%p6, %rd81, 0;
	@%p6 bra 	$L__BB6_10;
	cvt.u32.u64 	%r15, %rd5;
	cvt.u32.u64 	%r16, %rd172;
	div.u32 	%r17, %r16, %r15;
	mul.lo.s32 	%r18, %r17, %r15;
	sub.s32 	%r19, %r16, %r18;
	cvt.u64.u32 	%rd174, %r17;
	cvt.u64.u32 	%rd175, %r19;
	bra.uni 	$L__BB6_11;
$L__BB6_10:
	div.s64 	%rd174, %rd172, %rd5;
	mul.lo.s64 	%rd82, %rd174, %rd5;
	sub.s64 	%rd175, %rd172, %rd82;
$L__BB6_11:
	ld.param.f64 	%fd21, [_ZN36_GLOBAL__N__7b48fe22_4_k_cu_ff602d6e31caspt2_mltr1_f64_kernel_imltop0EPKiiPdlllPKdllS4_lliidd_param_14];
	ld.param.u64 	%rd168, [_ZN36_GLOBAL__N__7b48fe22_4_k_cu_ff602d6e31caspt2_mltr1_f64_kernel_imltop0EPKiiPdlllPKdllS4_lliidd_param_5];
	ld.param.u64 	%rd165, [_ZN36_GLOBAL__N__7b48fe22_4_k_cu_ff602d6e31caspt2_mltr1_f64_kernel_imltop0EPKiiPdlllPKdllS4_lliidd_param_3];
	cvt.u32.u64 	%r20, %rd174;
	shl.b64 	%rd83, %rd174, 32;
	shr.s64 	%rd84, %rd83, 30;
	add.s64 	%rd85, %rd4, %rd84;
	ld.global.nc.u32 	%r21, [%rd85];
	cvt.s64.s32 	%rd86, %r21;
	add.s32 	%r22, %r1, %r20;
	mul.wide.s32 	%rd87, %r22, 4;
	add.s64 	%rd88, %rd4, %rd87;
	ld.global.nc.u32 	%r23, [%rd88];
	cvt.s64.s32 	%rd89, %r23;
	mul.wide.s32 	%rd90, %r1, 4;
	add.s64 	%rd91, %rd88, %rd90;
	ld.global.nc.u32 	%r24, [%rd91];
	cvt.s64.s32 	%rd92, %r24;
	add.s64 	%rd93, %rd91, %rd90;
	ld.global.nc.u32 	%r25, [%rd93];
	and.b32  	%r26, %r25, 1;
	setp.eq.b32 	%p7, %r26, 1;
	selp.f64 	%fd3, %fd2, %fd21, %p7;
	mul.lo.s64 	%rd94, %rd175, %rd62;
	mad.lo.s64 	%rd95, %rd61, %rd89, %rd94;
	shl.b64 	%rd96, %rd95, 3;
	add.s64 	%rd97, %rd3, %rd96;
	ld.global.nc.f64 	%fd4, [%rd97];
	mul.lo.s64 	%rd98, %rd173, %rd64;
	mad.lo.s64 	%rd99, %rd63, %rd92, %rd98;
	shl.b64 	%rd100, %rd99, 3;
	add.s64 	%rd101, %rd2, %rd100;
	ld.global.nc.f64 	%fd5, [%rd101];
	mul.lo.s64 	%rd102, %rd173, %rd168;
	mad.lo.s64 	%rd103, %rd175, %rd59, %rd102;
	mad.lo.s64 	%rd104, %rd165, %rd86, %rd103;
	shl.b64 	%rd105, %rd104, 3;
	add.s64 	%rd106, %rd1, %rd105;
	mul.f64 	%fd6, %fd4, %fd3;
	mul.f64 	%fd7, %fd5, %fd6;
	atom.global.add.f64 	%fd8, [%rd106], %fd7;
	mov.u64 	%rd176, %rd10;
$L__BB6_12:
	setp.eq.s64 	%p8, %rd16, 0;
	@%p8 bra 	$L__BB6_26;
$L__BB6_13:
	or.b64  	%rd107, %rd176, %rd6;
	and.b64  	%rd108, %rd107, -4294967296;
	setp.ne.s64 	%p9, %rd108, 0;
	@%p9 bra 	$L__BB6_15;
	cvt.u32.u64 	%r27, %rd6;
	cvt.u32.u64 	%r28, %rd176;
	div.u32 	%r29, %r28, %r27;
	mul.lo.s32 	%r30, %r29, %r27;
	sub.s32 	%r31, %r28, %r30;
	cvt.u64.u32 	%rd178, %r29;
	cvt.u64.u32 	%rd179, %r31;
	bra.uni 	$L__BB6_16;
$L__BB6_15:
	div.s64 	%rd178, %rd176, %rd6;
	mul.lo.s64 	%rd109, %rd178, %rd6;
	sub.s64 	%rd179, %rd176, %rd109;
$L__BB6_16:
	or.b64  	%rd110, %rd178, %rd5;
	and.b64  	%rd111, %rd110, -4294967296;
	setp.ne.s64 	%p10, %rd111, 0;
	@%p10 bra 	$L__BB6_18;
	cvt.u32.u64 	%r32, %rd5;
	cvt.u32.u64 	%r33, %rd178;
	div.u32 	%r34, %r33, %r32;
	mul.lo.s32 	%r35, %r34, %r32;
	sub.s32 	%r36, %r33, %r35;
	cvt.u64.u32 	%rd180, %r34;
	cvt.u64.u32 	%rd181, %r36;
	bra.uni 	$L__BB6_19;
$L__BB6_18:
	div.s64 	%rd180, %rd178, %rd5;
	mul.lo.s64 	%rd112, %rd180, %rd5;
	sub.s64 	%rd181, %rd178, %rd112;
$L__BB6_19:
	ld.param.f64 	%fd22, [_ZN36_GLOBAL__N__7b48fe22_4_k_cu_ff602d6e31caspt2_mltr1_f64_kernel_imltop0EPKiiPdlllPKdllS4_lliidd_param_14];
	ld.param.u64 	%rd169, [_ZN36_GLOBAL__N__7b48fe22_4_k_cu_ff602d6e31caspt2_mltr1_f64_kernel_imltop0EPKiiPdlllPKdllS4_lliidd_param_5];
	ld.param.u64 	%rd166, [_ZN36_GLOBAL__N__7b48fe22_4_k_cu_ff602d6e31caspt2_mltr1_f64_kernel_imltop0EPKiiPdlllPKdllS4_lliidd_param_3];
	cvt.u32.u64 	%r37, %rd180;
	shl.b64 	%rd113, %rd180, 32;
	shr.s64 	%rd114, %rd113, 30;
	add.s64 	%rd115, %rd4, %rd114;
	ld.global.nc.u32 	%r38, [%rd115];
	cvt.s64.s32 	%rd116, %r38;
	add.s32 	%r39, %r1, %r37;
	mul.wide.s32 	%rd117, %r39, 4;
	add.s64 	%rd118, %rd4, %rd117;
	ld.global.nc.u32 	%r40, [%rd118];
	cvt.s64.s32 	%rd119, %r40;
	mul.wide.s32 	%rd43, %r1, 4;
	add.s64 	%rd120, %rd118, %rd43;
	ld.global.nc.u32 	%r41, [%rd120];
	cvt.s64.s32 	%rd121, %r41;
	add.s64 	%rd122, %rd120, %rd43;
	ld.global.nc.u32 	%r42, [%rd122];
	and.b32  	%r43, %r42, 1;
	setp.eq.b32 	%p11, %r43, 1;
	selp.f64 	%fd9, %fd2, %fd22, %p11;
	mul.lo.s64 	%rd123, %rd181, %rd62;
	mad.lo.s64 	%rd124, %rd61, %rd119, %rd123;
	shl.b64 	%rd125, %rd124, 3;
	add.s64 	%rd126, %rd3, %rd125;
	ld.global.nc.f64 	%fd10, [%rd126];
	mul.lo.s64 	%rd127, %rd179, %rd64;
	mad.lo.s64 	%rd128, %rd63, %rd121, %rd127;
	shl.b64 	%rd129, %rd128, 3;
	add.s64 	%rd130, %rd2, %rd129;
	ld.global.nc.f64 	%fd11, [%rd130];
	mul.lo.s64 	%rd131, %rd179, %rd169;
	mad.lo.s64 	%rd132, %rd181, %rd59, %rd131;
	mad.lo.s64 	%rd133, %rd166, %rd116, %rd132;
	shl.b64 	%rd134, %rd133, 3;
	add.s64 	%rd135, %rd1, %rd134;
	mul.f64 	%fd12, %fd10, %fd9;
	mul.f64 	%fd13, %fd11, %fd12;
	atom.global.add.f64 	%fd14, [%rd135], %fd13;
	add.s64 	%rd44, %rd176, %rd8;
	or.b64  	%rd136, %rd44, %rd6;
	and.b64  	%rd137, %rd136, -4294967296;
	setp.ne.s64 	%p12, %rd137, 0;
	@%p12 bra 	$L__BB6_21;
	cvt.u32.u64 	%r44, %rd6;
	cvt.u32.u64 	%r45, %rd44;
	div.u32 	%r46, %r45, %r44;
	mul.lo.s32 	%r47, %r46, %r44;
	sub.s32 	%r48, %r45, %r47;
	cvt.u64.u32 	%rd182, %r46;
	cvt.u64.u32 	%rd183, %r48;
	bra.uni 	$L__BB6_22;
$L__BB6_21:
	div.s64 	%rd182, %rd44, %rd6;
	mul.lo.s64 	%rd138, %rd182, %rd6;
	sub.s64 	%rd183, %rd44, %rd138;
$L__BB6_22:
	or.b64  	%rd139, %rd182, %rd5;
	and.b64  	%rd140, %rd139, -4294967296;
	setp.ne.s64 	%p13, %rd140, 0;
	@%p13 bra 	$L__BB6_24;
	cvt.u32.u64 	%r49, %rd5;
	cvt.u32.u64 	%r50, %rd182;
	div.u32 	%r51, %r50, %r49;
	mul.lo.s32 	%r52, %r51, %r49;
	sub.s32 	%r53, %r50, %r52;
	cvt.u64.u32 	%rd184, %r51;
	cvt.u64.u32 	%rd185, %r53;
	bra.uni 	$L__BB6_25;
$L__BB6_24:
	div.s64 	%rd184, %rd182, %rd5;
	mul.lo.s64 	%rd141, %rd184, %rd5;
	sub.s64 	%rd185, %rd182, %rd141;
$L__BB6_25:
	ld.param.f64 	%fd23, [_ZN36_GLOBAL__N__7b48fe22_4_k_cu_ff602d6e31caspt2_mltr1_f64_kernel_imltop0EPKiiPdlllPKdllS4_lliidd_param_14];
	ld.param.u64 	%rd170, [_ZN36_GLOBAL__N__7b48fe22_4_k_cu_ff602d6e31caspt2_mltr1_f64_kernel_imltop0EPKiiPdlllPKdllS4_lliidd_param_5];
	ld.param.u64 	%rd167, [_ZN36_GLOBAL__N__7b48fe22_4_k_cu_ff602d6e31caspt2_mltr1_f64_kernel_imltop0EPKiiPdlllPKdllS4_lliidd_param_3];
	cvt.u32.u64 	%r54, %rd184;
	shl.b64 	%rd142, %rd184, 32;
	shr.s64 	%rd143, %rd142, 30;
	add.s64 	%rd144, %rd4, %rd143;
	ld.global.nc.u32 	%r55, [%rd144];
	cvt.s64.s32 	%rd145, %r55;
	add.s32 	%r56, %r1, %r54;
	mul.wide.s32 	%rd146, %r56, 4;
	add.s64 	%rd147, %rd4, %rd146;
	ld.global.nc.u32 	%r57, [%rd147];
	cvt.s64.s32 	%rd148, %r57;
	add.s64 	%rd149, %rd147, %rd43;
	ld.global.nc.u32 	%r58, [%rd149];
	cvt.s64.s32 	%rd150, %r58;
	add.s64 	%rd151, %rd149, %rd43;
	ld.global.nc.u32 	%r59, [%rd151];
	and.b32  	%r60, %r59, 1;
	setp.eq.b32 	%p14, %r60, 1;
	selp.f64 	%fd15, %fd2, %fd23, %p14;
	mul.lo.s64 	%rd152, %rd185, %rd62;
	mad.lo.s64 	%rd153, %rd61, %rd148, %rd152;
	shl.b64 	%rd154, %rd153, 3;
	add.s64 	%rd155, %rd3, %rd154;
	ld.global.nc.f64 	%fd16, [%rd155];
	mul.lo.s64 	%rd156, %rd183, %rd64;
	mad.lo.s64 	%rd157, %rd63, %rd150, %rd156;
	shl.b64 	%rd158, %rd157, 3;
	add.s64 	%rd159, %rd2, %rd158;
	ld.global.nc.f64 	%fd17, [%rd159];
	mul.lo.s64 	%rd160, %rd183, %rd170;
	mad.lo.s64 	%rd161, %rd185, %rd59, %rd160;
	mad.lo.s64 	%rd162, %rd167, %rd145, %rd161;
	shl.b64 	%rd163, %rd162, 3;
	add.s64 	%rd164, %rd1, %rd163;
	mul.f64 	%fd18, %fd16, %fd15;
	mul.f64 	%fd19, %fd17, %fd18;
	atom.global.add.f64 	%fd20, [%rd164], %fd19;
	add.s64 	%rd176, %rd44, %rd8;
	setp.lt.s64 	%p15, %rd176, %rd7;
	@%p15 bra 	$L__BB6_13;
$L__BB6_26:
	ret;

}
.entry _ZN36_GLOBAL__N__7b48fe22_4_k_cu_ff602d6e31caspt2_mltr1_f64_kernel_imltop1EPKiiPKdlllS3_llPdlliidd(
	.param .u64 .ptr .align 1 _ZN36_GLOBAL__N__7b48fe22_4_k_cu_ff602d6e31caspt2_mltr1_f64_kernel_imltop1EPKiiPKdlllS3_llPdlliidd_param_0,
	.param .u32 _ZN36_GLOBAL__N__7b48fe22_4_k_cu_ff602d6e31caspt2_mltr1_f64_kernel_imltop1EPKiiPKdlllS3_llPdlliidd_param_1,
	.param .u64 .ptr .align 1 _ZN36_GLOBAL__N__7b48fe22_4_k_cu_ff602d6e31caspt2_mltr1_f64_kernel_imltop1EPKiiPKdlllS3_llPdlliidd_param_2,
	.param .u64 _ZN36_GLOBAL__N__7b48fe22_4_k_cu_ff602d6e31caspt2_mltr1_f64_kernel_imltop1EPKiiPKdlllS3_llPdlliidd_param_3,
	.param .u64 _ZN36_GLOBAL__N__7b48fe22_4_k_cu_ff602d6e31caspt2_mltr1_f64_kernel_imltop1EPKiiPKdlllS3_llPdlliidd_param_4,
	.param .u64 _ZN36_GLOBAL__N__7b48fe22_4_k_cu_ff602d6e31caspt2_mltr1_f64_kernel_imltop1EPKiiPKdlllS3_llPdlliidd_param_5,
	.param .u64 .ptr .align 1 _ZN36_GLOBAL__N__7b48fe22_4_k_cu_ff602d6e31caspt2_mltr1_f64_kernel_imltop1EPKiiPKdlllS3_llPdlliidd_param_6,
	.param .u64 _ZN36_GLOBAL__N__7b48fe22_4_k_cu_ff602d6e31caspt2_mltr1_f64_kernel_imltop1EPKiiPKdlllS3_llPdlliidd_param_7,
	.param .u64 _ZN36_GLOBAL__N__7b48fe22_4_k_cu_ff602d6e31caspt2_mltr1_f64_kernel_imltop1EPKiiPKdlllS3_llPdlliidd_param_8,
	.param .u64 .ptr .align 1 _ZN36_GLOBAL__N__7b48fe22_4_k_cu_ff602d6e31caspt2_mltr1_f64_kernel_imltop1EPKiiPKdlllS3_llPdlliidd_param_9,
	.param .u64 _ZN36_GLOBAL__N__7b48fe22_4_k_cu_ff602d6e31caspt2_mltr1_f64_kernel_imltop1EPKiiPKdlllS3_llPdlliidd_param_10,
	.param .u64 _ZN36_GLOBAL__N__7b48fe22_4_k_cu_ff602d6e31caspt2_mltr1_f64_kernel_imltop1EPKiiPKdlllS3_llPdlliidd_param_11,
	.param .u32 _ZN36_GLOBAL__N__7b48fe22_4_k_cu_ff602d6e31caspt2_mltr1_f64_kernel_imltop1EPKiiPKdlllS3_llPdlliidd_param_12,
	.param .u32 _ZN36_GLOBAL__N__7b48fe22_4_k_cu_ff602d6e31caspt2_mltr1_f64_kernel_imltop1EPKiiPKdlllS3_llPdlliidd_param_13,
	.param .f64 _ZN36_GLOBAL__N__7b48fe22_4_k_cu_ff602d6e31caspt2_mltr1_f64_kernel_imltop1EPKiiPKdlllS3_llPdlliidd_param_14,
	.param .f64 _ZN36_GLOBAL__N__7b48fe22_4_k_cu_ff602d6e31caspt2_mltr1_f64_kernel_imltop1EPKiiPKdlllS3_llPdlliidd_param_15
)
{
	.reg .pred 	%p<30>;
	.reg .b32 	%r<92>;
	.reg .b64 	%rd<240>;
	.reg .b64 	%fd<87>;

	ld.param.u64 	%rd83, [_ZN36_GLOBAL__N__7b48fe22_4_k_cu_ff602d6e31caspt2_mltr1_f64_kernel_imltop1EPKiiPKdlllS3_llPdlliidd_param_0];
	ld.param.u32 	%r14, [_ZN36_GLOBAL__N__7b48fe22_4_k_cu_ff602d6e31caspt2_mltr1_f64_kernel_imltop1EPKiiPKdlllS3_llPdlliidd_param_1];
	ld.param.u64 	%rd84, [_ZN36_GLOBAL__N__7b48fe22_4_k_cu_ff602d6e31caspt2_mltr1_f64_kernel_imltop1EPKiiPKdlllS3_llPdlliidd_param_2];
	ld.param.u64 	%rd77, [_ZN36_GLOBAL__N__7b48fe22_4_k_cu_ff602d6e31caspt2_mltr1_f64_kernel_imltop1EPKiiPKdlllS3_llPdlliidd_param_4];
	ld.param.u64 	%rd85, [_ZN36_GLOBAL__N__7b48fe22_4_k_cu_ff602d6e31caspt2_mltr1_f64_kernel_imltop1EPKiiPKdlllS3_llPdlliidd_param_6];
	ld.param.u64 	%rd79, [_ZN36_GLOBAL__N__7b48fe22_4_k_cu_ff602d6e31caspt2_mltr1_f64_kernel_imltop1EPKiiPKdlllS3_llPdlliidd_param_7];
	ld.param.u64 	%rd80, [_ZN36_GLOBAL__N__7b48fe22_4_k_cu_ff602d6e31caspt2_mltr1_f64_kernel_imltop1EPKiiPKdlllS3_llPdlliidd_param_8];
	ld.param.u64 	%rd86, [_ZN36_GLOBAL__N__7b48fe22_4_k_cu_ff602d6e31caspt2_mltr1_f64_kernel_imltop1EPKiiPKdlllS3_llPdlliidd_param_9];
	ld.param.u64 	%rd81, [_ZN36_GLOBAL__N__7b48fe22_4_k_cu_ff602d6e31caspt2_mltr1_f64_kernel_imltop1EPKiiPKdlllS3_llPdlliidd_param_10];
	ld.param.u64 	%rd82, [_ZN36_GLOBAL__N__7b48fe22_4_k_cu_ff602d6e31caspt2_mltr1_f64_kernel_imltop1EPKiiPKdlllS3_llPdlliidd_param_11];
	ld.param.u32 	%r15, [_ZN36_GLOBAL__N__7b48fe22_4_k_cu_ff602d6e31caspt2_mltr1_f64_kernel_imltop1EPKiiPKdlllS3_llPdlliidd_param_12];
	ld.param.u32 	%r16, [_ZN36_GLOBAL__N__7b48fe22_4_k_cu_ff602d6e31caspt2_mltr1_f64_kernel_imltop1EPKiiPKdlllS3_llPdlliidd_param_13];
	ld.param.f64 	%fd13, [_ZN36_GLOBAL__N__7b48fe22_4_k_cu_ff602d6e31caspt2_mltr1_f64_kernel_imltop1EPKiiPKdlllS3_llPdlliidd_param_14];
	ld.param.f64 	%fd14, [_ZN36_GLOBAL__N__7b48fe22_4_k_cu_ff602d6e31caspt2_mltr1_f64_kernel_imltop1EPKiiPKdlllS3_llPdlliidd_param_15];
	cvta.to.global.u64 	%rd1, %rd84;
	cvta.to.global.u64 	%rd2, %rd85;
	cvta.to.global.u64 	%rd3, %rd86;
	cvta.to.global.u64 	%rd4, %rd83;
	cvt.s64.s32 	%rd5, %r16;
	mul.wide.s32 	%rd6, %r16, %r14;
	mov.u32 	%r17, %ntid.x;
	mov.u32 	%r18, %nctaid.x;
	mul.wide.u32 	%rd7, %r17, %r18;
	mov.u32 	%r19, %ctaid.x;
	mul.wide.u32 	%rd87, %r19, %r17;
	mov.u32 	%r20, %tid.x;
	cvt.u64.u32 	%rd88, %r20;
	add.s64 	%rd227, %rd87, %rd88;
	setp.ge.s64 	%p1, %rd227, %rd6;
	@%p1 bra 	$L__BB7_40;
	shl.b32 	%r1, %r14, 1;
	setp.lt.s32 	%p2, %r15, 1;
	@%p2 bra 	$L__BB7_18;
	and.b32  	%r2, %r15, 7;
	and.b32  	%r3, %r15, 2147483640;
	neg.s32 	%r4, %r3;
	shl.b64 	%rd9, %rd80, 3;
	shl.b64 	%rd10, %rd77, 3;
$L__BB7_3:
	or.b64  	%rd153, %rd227, %rd5;
	and.b64  	%rd154, %rd153, -4294967296;
	setp.ne.s64 	%p19, %rd154, 0;
	@%p19 bra 	$L__BB7_5;
	cvt.u32.u64 	%r74, %rd5;
	cvt.u32.u64 	%r75, %rd227;
	div.u32 	%r76, %r75, %r74;
	mul.lo.s32 	%r77, %r76, %r74;
	sub.s32 	%r78, %r75, %r77;
	cvt.u64.u32 	%rd222, %r76;
	cvt.u64.u32 	%rd223, %r78;
	bra.uni 	$L__BB7_6;
$L__BB7_5:
	div.s64 	%rd222, %rd227, %rd5;
	mul.lo.s64 	%rd155, %rd222, %rd5;
	sub.s64 	%rd223, %rd227, %rd155;
$L__BB7_6:
	ld.param.u64 	%rd220, [_ZN36_GLOBAL__N__7b48fe22_4_k_cu_ff602d6e31caspt2_mltr1_f64_kernel_imltop1EPKiiPKdlllS3_llPdlliidd_param_5];
	ld.param.u64 	%rd219, [_ZN36_GLOBAL__N__7b48fe22_4_k_cu_ff602d6e31caspt2_mltr1_f64_kernel_imltop1EPKiiPKdlllS3_llPdlliidd_param_3];
	setp.lt.u32 	%p20, %r15, 8;
	cvt.u32.u64 	%r80, %rd222;
	shl.b64 	%rd156, %rd222, 32;
	shr.s64 	%rd157, %rd156, 30;
	add.s64 	%rd158, %rd4, %rd157;
	ld.global.nc.u32 	%r81, [%rd158];
	cvt.s64.s32 	%rd159, %r81;
	add.s32 	%r82, %r14, %r80;
	mul.wide.s32 	%rd160, %r82, 4;
	add.s64 	%rd161, %rd4, %rd160;
	ld.global.nc.u32 	%r83, [%rd161];
	cvt.s64.s32 	%rd19, %r83;
	mul.wide.s32 	%rd162, %r14, 4;
	add.s64 	%rd163, %rd161, %rd162;
	ld.global.nc.u32 	%r5, [%rd163];
	add.s64 	%rd164, %rd163, %rd162;
	ld.global.nc.u32 	%r84, [%rd164];
	and.b32  	%r6, %r84, 1;
	mul.lo.s64 	%rd165, %rd223, %rd220;
	mad.lo.s64 	%rd18, %rd219, %rd159, %rd165;
	mul.lo.s64 	%rd20, %rd79, %rd19;
	mov.f64 	%fd86, 0d0000000000000000;
	mov.b32 	%r90, 0;
	@%p20 bra 	$L__BB7_9;
	shl.b64 	%rd166, %rd18, 3;
	add.s64 	%rd225, %rd1, %rd166;
	shl.b64 	%rd168, %rd20, 3;
	add.s64 	%rd224, %rd2, %rd168;
	mov.f64 	%fd86, 0d0000000000000000;
	mov.u32 	%r88, %r4;
$L__BB7_8:
	.pragma "nounroll";
	ld.global.nc.f64 	%fd33, [%rd224];
	ld.global.nc.f64 	%fd34, [%rd225];
	fma.rn.f64 	%fd35, %fd33, %fd34, %fd86;
	add.s64 	%rd169, %rd224, %rd9;
	ld.global.nc.f64 	%fd36, [%rd169];
	add.s64 	%rd170, %rd225, %rd10;
	ld.global.nc.f64 	%fd37, [%rd170];
	fma.rn.f64 	%fd38, %fd36, %fd37, %fd35;
	add.s64 	%rd171, %rd169, %rd9;
	ld.global.nc.f64 	%fd39, [%rd171];
	add.s64 	%rd172, %rd170, %rd10;
	ld.global.nc.f64 	%fd40, [%rd172];
	fma.rn.f64 	%fd41, %fd39, %fd40, %fd38;
	add.s64 	%rd173, %rd171, %rd9;
	ld.global.nc.f64 	%fd42, [%rd173];
	add.s64 	%rd174, %rd172, %rd10;
	ld.global.nc.f64 	%fd43, [%rd174];
	fma.rn.f64 	%fd44, %fd42, %fd43, %fd41;
	add.s64 	%rd175, %rd173, %rd9;
	ld.global.nc.f64 	%fd45, [%rd175];
	add.s64 	%rd176, %rd174, %rd10;
	ld.global.nc.f64 	%fd46, [%rd176];
	fma.rn.f64 	%fd47, %fd45, %fd46, %fd44;
	add.s64 	%rd177, %rd175, %rd9;
	ld.global.nc.f64 	%fd48, [%rd177];
	add.s64 	%rd178, %rd176, %rd10;
	ld.global.nc.f64 	%fd49, [%rd178];
	fma.rn.f64 	%fd50, %fd48, %fd49, %fd47;
	add.s64 	%rd179, %rd177, %rd9;
	ld.global.nc.f64 	%fd51, [%rd179];
	add.s64 	%rd180, %rd178, %rd10;
	ld.global.nc.f64 	%fd52, [%rd180];
	fma.rn.f64 	%fd53, %fd51, %fd52, %fd50;
	add.s64 	%rd181, %rd179, %rd9;
	ld.global.nc.f64 	%fd54, [%rd181];
	add.s64 	%rd182, %rd180, %rd10;
	ld.global.nc.f64 	%fd55, [%rd182];
	fma.rn.f64 	%fd86, %fd54, %fd55, %fd53;
	add.s32 	%r88, %r88, 8;
	shl.b64 	%rd183, %rd77, 6;
	add.s64 	%rd225, %rd225, %rd183;
	shl.b64 	%rd184, %rd80, 6;
	add.s64 	%rd224, %rd224, %rd184;
	setp.ne.s32 	%p21, %r88, 0;
	mov.u32 	%r90, %r3;
	@%p21 bra 	$L__BB7_8;
$L__BB7_9:
	setp.eq.s32 	%p22, %r2, 0;
	@%p22 bra 	$L__BB7_17;
	add.s32 	%r85, %r2, -1;
	setp.lt.u32 	%p23, %r85, 3;
	@%p23 bra 	$L__BB7_12;
	cvt.u64.u32 	%rd185, %r90;
	mad.lo.s64 	%rd186, %rd80, %rd185, %rd20;
	shl.b64 	%rd187, %rd186, 3;
	add.s64 	%rd188, %rd2, %rd187;
	ld.global.nc.f64 	%fd57, [%rd188];
	mad.lo.s64 	%rd189, %rd77, %rd185, %rd18;
	shl.b64 	%rd190, %rd189, 3;
	add.s64 	%rd191, %rd1, %rd190;
	ld.global.nc.f64 	%fd58, [%rd191];
	fma.rn.f64 	%fd59, %fd57, %fd58, %fd86;
	add.s64 	%rd192, %rd188, %rd9;
	ld.global.nc.f64 	%fd60, [%rd192];
	add.s64 	%rd193, %rd191, %rd10;
	ld.global.nc.f64 	%fd61, [%rd193];
	fma.rn.f64 	%fd62, %fd60, %fd61, %fd59;
	add.s64 	%rd194, %rd192, %rd9;
	ld.global.nc.f64 	%fd63, [%rd194];
	add.s64 	%rd195, %rd193, %rd10;
	ld.global.nc.f64 	%fd64, [%rd195];
	fma.rn.f64 	%fd65, %fd63, %fd64, %fd62;
	add.s64 	%rd196, %rd194, %rd9;
	ld.global.nc.f64 	%fd66, [%rd196];
	add.s64 	%rd197, %rd195, %rd10;
	ld.global.nc.f64 	%fd67, [%rd197];
	fma.rn.f64 	%fd86, %fd66, %fd67, %fd65;
	add.s32 	%r90, %r90, 4;
$L__BB7_12:
	and.b32  	%r86, %r15, 3;
	setp.eq.s32 	%p24, %r86, 0;
	@%p24 bra 	$L__BB7_17;
	setp.eq.s32 	%p25, %r86, 1;
	@%p25 bra 	$L__BB7_15;
	cvt.u64.u32 	%rd198, %r90;
	mad.lo.s64 	%rd199, %rd80, %rd198, %rd20;
	shl.b64 	%rd200, %rd199, 3;
	add.s64 	%rd201, %rd2, %rd200;
	ld.global.nc.f64 	%fd69, [%rd201];
	mad.lo.s64 	%rd202, %rd77, %rd198, %rd18;
	shl.b64 	%rd203, %rd202, 3;
	add.s64 	%rd204, %rd1, %rd203;
	ld.global.nc.f64 	%fd70, [%rd204];
	fma.rn.f64 	%fd71, %fd69, %fd70, %fd86;
	add.s64 	%rd205, %rd201, %rd9;
	ld.global.nc.f64 	%fd72, [%rd205];
	add.s64 	%rd206, %rd204, %rd10;
	ld.global.nc.f64 	%fd73, [%rd206];
	fma.rn.f64 	%fd86, %fd72, %fd73, %fd71;
	add.s32 	%r90, %r90, 2;
$L__BB7_15:
	and.b32  	%r87, %r15, 1;
	setp.eq.b32 	%p26, %r87, 1;
	not.pred 	%p27, %p26;
	@%p27 bra 	$L__BB7_17;
	cvt.u64.u32 	%rd207, %r90;
	mad.lo.s64 	%rd208, %rd80, %rd207, %rd20;
	shl.b64 	%rd209, %rd208, 3;
	add.s64 	%rd210, %rd2, %rd209;
	ld.global.nc.f64 	%fd74, [%rd210];
	mad.lo.s64 	%rd211, %rd77, %rd207, %rd18;
	shl.b64 	%rd212, %rd211, 3;
	add.s64 	%rd213, %rd1, %rd212;
	ld.global.nc.f64 	%fd75, [%rd213];
	fma.rn.f64 	%fd86, %fd74, %fd75, %fd86;
$L__BB7_17:
	cvt.s64.s32 	%rd214, %r5;
	mul.lo.s64 	%rd215, %rd223, %rd82;
	mad.lo.s64 	%rd216, %rd81, %rd214, %rd215;
	shl.b64 	%rd217, %rd216, 3;
	add.s64 	%rd218, %rd3, %rd217;
	setp.eq.s32 	%p28, %r6, 0;
	selp.f64 	%fd76, %fd13, %fd14, %p28;
	mul.f64 	%fd77, %fd76, %fd86;
	atom.global.add.f64 	%fd78, [%rd218], %fd77;
	add.s64 	%rd227, %rd227, %rd7;
	setp.lt.s64 	%p29, %rd227, %rd6;
	@%p29 bra 	$L__BB7_3;
	bra.uni 	$L__BB7_40;
$L__BB7_18:
	add.s64 	%rd89, %rd227, %rd7;
	max.u64 	%rd90, %rd6, %rd89;
	setp.lt.u64 	%p3, %rd89, %rd6;
	selp.u64 	%rd28, 1, 0, %p3;
	add.s64 	%rd91, %rd89, %rd28;
	sub.s64 	%rd29, %rd90, %rd91;
	or.b64  	%rd92, %rd29, %rd7;
	and.b64  	%rd93, %rd92, -4294967296;
	setp.ne.s64 	%p4, %rd93, 0;
	@%p4 bra 	$L__BB7_20;
	cvt.u32.u64 	%r21, %rd7;
	cvt.u32.u64 	%r22, %rd29;
	div.u32 	%r23, %r22, %r21;
	cvt.u64.u32 	%rd226, %r23;
	bra.uni 	$L__BB7_21;
$L__BB7_20:
	div.u64 	%rd226, %rd29, %rd7;
$L__BB7_21:
	add.s64 	%rd33, %rd226, %rd28;
	add.s64 	%rd95, %rd33, 1;
	and.b64  	%rd34, %rd95, 3;
	and.b64  	%rd96, %rd33, 3;
	setp.eq.s64 	%p5, %rd96, 3;
	mov.b64 	%rd228, 0;
	@%p5 bra 	$L__BB7_26;
$L__BB7_22:
	.pragma "nounroll";
	or.b64  	%rd97, %rd227, %rd5;
	and.b64  	%rd98, %rd97, -4294967296;
	setp.ne.s64 	%p6, %rd98, 0;
	@%p6 bra 	$L__BB7_24;
	cvt.u32.u64 	%r24, %rd5;
	cvt.u32.u64 	%r25, %rd227;
	div.u32 	%r26, %r25, %r24;
	mul.lo.s32 	%r27, %r26, %r24;
	sub.s32 	%r28, %r25, %r27;
	cvt.u64.u32 	%rd229, %r26;
	cvt.u64.u32 	%rd230, %r28;
	bra.uni 	$L__BB7_25;
$L__BB7_24:
	div.s64 	%rd229, %rd227, %rd5;
	mul.lo.s64 	%rd99, %rd229, %rd5;
	sub.s64 	%rd230, %rd227, %rd99;
$L__BB7_25:
	cvt.u32.u64 	%r29, %rd229;
	add.s32 	%r30, %r1, %r29;
	mul.wide.s32 	%rd100, %r30, 4;
	add.s64 	%rd101, %rd4, %rd100;
	mul.wide.s32 	%rd102, %r14, 4;
	add.s64 	%rd103, %rd101, %rd102;
	ld.global.nc.u32 	%r31, [%rd103];
	and.b32  	%r32, %r31, 1;
	setp.eq.b32 	%p7, %r32, 1;
	selp.f64 	%fd15, %fd14, %fd13, %p7;
	ld.global.nc.u32 	%r33, [%rd101];
	cvt.s64.s32 	%rd104, %r33;
	mul.lo.s64 	%rd105, %rd230, %rd82;
	mad.lo.s64 	%rd106, %rd81, %rd104, %rd105;
	shl.b64 	%rd107, %rd106, 3;
	add.s64 	%rd108, %rd3, %rd107;
	mul.f64 	%fd16, %fd15, 0d0000000000000000;
	atom.global.add.f64 	%fd17, [%rd108], %fd16;
	add.s64 	%rd227, %rd227, %rd7;
	add.s64 	%rd228, %rd228, 1;
	setp.ne.s64 	%p8, %rd228, %rd34;
	@%p8 bra 	$L__BB7_22;
$L__BB7_26:
	setp.lt.u64 	%p9, %rd33, 3;
	@%p9 bra 	$L__BB7_40;
$L__BB7_27:
	or.b64  	%rd109, %rd227, %rd5;
	and.b64  	%rd110, %rd109, -4294967296;
	setp.ne.s64 	%p10, %rd110, 0;
	@%p10 bra 	$L__BB7_29;
	cvt.u32.u64 	%r34, %rd5;
	cvt.u32.u64 	%r35, %rd227;
	div.u32 	%r36, %r35, %r34;
	mul.lo.s32 	%r37, %r36, %r34;
	sub.s32 	%r38, %r35, %r37;
	cvt.u64.u32 	%rd232, %r36;
	cvt.u64.u32 	%rd233, %r38;
	bra.uni 	$L__BB7_30;
$L__BB7_29:
	div.s64 	%rd232, %rd227, %rd5;
	mul.lo.s64 	%rd111, %rd232, %rd5;
	sub.s64 	%rd233, %rd227, %rd111;
$L__BB7_30:
	cvt.u32.u64 	%r39, %rd232;
	add.s32 	%r40, %r1, %r39;
	mul.wide.s32 	%rd112, %r40, 4;
	add.s64 	%rd113, %rd4, %rd112;
	mul.wide.s32 	%rd53, %r14, 4;
	add.s64 	%rd114, %rd113, %rd53;
	ld.global.nc.u32 	%r41, [%rd114];
	and.b32  	%r42, %r41, 1;
	setp.eq.b32 	%p11, %r42, 1;
	selp.f64 	%fd18, %fd14, %fd13, %p11;
	ld.global.nc.u32 	%r43, [%rd113];
	cvt.s64.s32 	%rd115, %r43;
	mul.lo.s64 	%rd116, %rd233, %rd82;
	mad.lo.s64 	%rd117, %rd81, %rd115, %rd116;
	shl.b64 	%rd118, %rd117, 3;
	add.s64 	%rd119, %rd3, %rd118;
	mul.f64 	%fd19, %fd18, 0d0000000000000000;
	atom.global.add.f64 	%fd20, [%rd119], %fd19;
	add.s64 	%rd54, %rd227, %rd7;
	or.b64  	%rd120, %rd54, %rd5;
	and.b64  	%rd121, %rd120, -4294967296;
	setp.ne.s64 	%p12, %rd121, 0;
	@%p12 bra 	$L__BB7_32;
	cvt.u32.u64 	%r44, %rd5;
	cvt.u32.u64 	%r45, %rd54;
	div.u32 	%r46, %r45, %r44;
	mul.lo.s32 	%r47, %r46, %r44;
	sub.s32 	%r48, %r45, %r47;
	cvt.u64.u32 	%rd234, %r46;
	cvt.u64.u32 	%rd235, %r48;
	bra.uni 	$L__BB7_33;
$L__BB7_32:
	div.s64 	%rd234, %rd54, %rd5;
	mul.lo.s64 	%rd122, %rd234, %rd5;
	sub.s64 	%rd235, %rd54, %rd122;
$L__BB7_33:
	cvt.u32.u64 	%r49, %rd234;
	add.s32 	%r50, %r1, %r49;
	mul.wide.s32 	%rd123, %r50, 4;
	add.s64 	%rd124, %rd4, %rd123;
	add.s64 	%rd125, %rd124, %rd53;
	ld.global.nc.u32 	%r51, [%rd125];
	and.b32  	%r52, %r51, 1;
	setp.eq.b32 	%p13, %r52, 1;
	selp.f64 	%fd21, %fd14, %fd13, %p13;
	ld.global.nc.u32 	%r53, [%rd124];
	cvt.s64.s32 	%rd126, %r53;
	mul.lo.s64 	%rd127, %rd235, %rd82;
	mad.lo.s64 	%rd128, %rd81, %rd126, %rd127;
	shl.b64 	%rd129, %rd128, 3;
	add.s64 	%rd130, %rd3, %rd129;
	mul.f64 	%fd22, %fd21, 0d0000000000000000;
	atom.global.add.f64 	%fd23, [%rd130], %fd22;
	add.s64 	%rd61, %rd54, %rd7;
	or.b64  	%rd131, %rd61, %rd5;
	and.b64  	%rd132, %rd131, -4294967296;
	setp.ne.s64 	%p14, %rd132, 0;
	@%p14 bra 	$L__BB7_35;
	cvt.u32.u64 	%r54, %rd5;
	cvt.u32.u64 	%r55, %rd61;
	div.u32 	%r56, %r55, %r54;
	mul.lo.s32 	%r57, %r56, %r54;
	sub.s32 	%r58, %r55, %r57;
	cvt.u64.u32 	%rd236, %r56;
	cvt.u64.u32 	%rd237, %r58;
	bra.uni 	$L__BB7_36;
$L__BB7_35:
	div.s64 	%rd236, %rd61, %rd5;
	mul.lo.s64 	%rd133, %rd236, %rd5;
	sub.s64 	%rd237, %rd61, %rd133;
$L__BB7_36:
	cvt.u32.u64 	%r59, %rd236;
	add.s32 	%r60, %r1, %r59;
	mul.wide.s32 	%rd134, %r60, 4;
	add.s64 	%rd135, %rd4, %rd134;
	add.s64 	%rd136, %rd135, %rd53;
	ld.global.nc.u32 	%r61, [%rd136];
	and.b32  	%r62, %r61, 1;
	setp.eq.b32 	%p15, %r62, 1;
	selp.f64 	%fd24, %fd14, %fd13, %p15;
	ld.global.nc.u32 	%r63, [%rd135];
	cvt.s64.s32 	%rd137, %r63;
	mul.lo.s64 	%rd138, %rd237, %rd82;
	mad.lo.s64 	%rd139, %rd81, %rd137, %rd138;
	shl.b64 	%rd140, %rd139, 3;
	add.s64 	%rd141, %rd3, %rd140;
	mul.f64 	%fd25, %fd24, 0d0000000000000000;
	atom.global.add.f64 	%fd26, [%rd141], %fd25;
	add.s64 	%rd68, %rd61, %rd7;
	or.b64  	%rd142, %rd68, %rd5;
	and.b64  	%rd143, %rd142, -4294967296;
	setp.ne.s64 	%p16, %rd143, 0;
	@%p16 bra 	$L__BB7_38;
	cvt.u32.u64 	%r64, %rd5;
	cvt.u32.u64 	%r65, %rd68;
	div.u32 	%r66, %r65, %r64;
	mul.lo.s32 	%r67, %r66, %r64;
	sub.s32 	%r68, %r65, %r67;
	cvt.u64.u32 	%rd238, %r66;
	cvt.u64.u32 	%rd239, %r68;
	bra.uni 	$L__BB7_39;
$L__BB7_38:
	div.s64 	%rd238, %rd68, %rd5;
	mul.lo.s64 	%rd144, %rd238, %rd5;
	sub.s64 	%rd239, %rd68, %rd144;
$L__BB7_39:
	cvt.u32.u64 	%r69, %rd238;
	add.s32 	%r70, %r1, %r69;
	mul.wide.s32 	%rd145, %r70, 4;
	add.s64 	%rd146, %rd4, %rd145;
	add.s64 	%rd147, %rd146, %rd53;
	ld.global.nc.u32 	%r71, [%rd147];
	and.b32  	%r72, %r71, 1;
	setp.eq.b32 	%p17, %r72, 1;
	selp.f64 	%fd27, %fd14, %fd13, %p17;
	ld.global.nc.u32 	%r73, [%rd146];
	cvt.s64.s32 	%rd148, %r73;
	mul.lo.s64 	%rd149, %rd239, %rd82;
	mad.lo.s64 	%rd150, %rd81, %rd148, %rd149;
	shl.b64 	%rd151, %rd150, 3;
	add.s64 	%rd152, %rd3, %rd151;
	mul.f64 	%fd28, %fd27, 0d0000000000000000;
	atom.global.add.f64 	%fd29, [%rd152], %fd28;
	add.s64 	%rd227, %rd68, %rd7;
	setp.lt.s64 	%p18, %rd227, %rd6;
	@%p18 bra 	$L__BB7_27;
$L__BB7_40:
	ret;

}
.entry _ZN36_GLOBAL__N__7b48fe22_4_k_cu_ff602d6e22caspt2_ddot_f64_kernelEPKdS1_lPd(
	.param .u64 .ptr .align 1 _ZN36_GLOBAL__N__7b48fe22_4_k_cu_ff602d6e22caspt2_ddot_f64_kernelEPKdS1_lPd_param_0,
	.param .u64 .ptr .align 1 _ZN36_GLOBAL__N__7b48fe22_4_k_cu_ff602d6e22caspt2_ddot_f64_kernelEPKdS1_lPd_param_1,
	.param .u64 _ZN36_GLOBAL__N__7b48fe22_4_k_cu_ff602d6e22caspt2_ddot_f64_kernelEPKdS1_lPd_param_2,
	.param .u64 .ptr .align 1 _ZN36_GLOBAL__N__7b48fe22_4_k_cu_ff602d6e22caspt2_ddot_f64_kernelEPKdS1_lPd_param_3
)
{
	.reg .pred 	%p<32>;
	.reg .b32 	%r<56>;
	.reg .b64 	%rd<57>;
	.reg .b64 	%fd<57>;
	// demoted variable
	.shared .align 8 .b8 _ZZN34_INTERNAL_7b48fe22_4_k_cu_ff602d6e36_GLOBAL__N__7b48fe22_4_k_cu_ff602d6e16block_reduce_sumEdE6shared[256];
	ld.param.u64 	%rd25, [_ZN36_GLOBAL__N__7b48fe22_4_k_cu_ff602d6e22caspt2_ddot_f64_kernelEPKdS1_lPd_param_0];
	ld.param.u64 	%rd26, [_ZN36_GLOBAL__N__7b48fe22_4_k_cu_ff602d6e22caspt2_ddot_f64_kernelEPKdS1_lPd_param_1];
	ld.param.u64 	%rd23, [_ZN36_GLOBAL__N__7b48fe22_4_k_cu_ff602d6e22caspt2_ddot_f64_kernelEPKdS1_lPd_param_2];
	ld.param.u64 	%rd24, [_ZN36_GLOBAL__N__7b48fe22_4_k_cu_ff602d6e22caspt2_ddot_f64_kernelEPKdS1_lPd_param_3];
	cvta.to.global.u64 	%rd1, %rd26;
	cvta.to.global.u64 	%rd2, %rd25;
	mov.u32 	%r1, %ntid.x;
	mov.u32 	%r4, %nctaid.x;
	mul.wide.u32 	%rd3, %r1, %r4;
	mov.u32 	%r5, %ctaid.x;
	mul.wide.u32 	%rd27, %r5, %r1;
	mov.u32 	%r2, %tid.x;
	cvt.u64.u32 	%rd28, %r2;
	add.s64 	%rd55, %rd27, %rd28;
	setp.ge.s64 	%p1, %rd55, %rd23;
	mov.f64 	%fd55, 0d0000000000000000;
	@%p1 bra 	$L__BB8_10;
	add.s64 	%rd29, %rd55, %rd3;
	max.u64 	%rd30, %rd23, %rd29;
	setp.lt.u64 	%p2, %rd29, %rd23;
	selp.u64 	%rd5, 1, 0, %p2;
	add.s64 	%rd31, %rd29, %rd5;
	sub.s64 	%rd6, %rd30, %rd31;
	or.b64  	%rd32, %rd6, %rd3;
	and.b64  	%rd33, %rd32, -4294967296;
	setp.ne.s64 	%p3, %rd33, 0;
	@%p3 bra 	$L__BB8_3;
	cvt.u32.u64 	%r6, %rd3;
	cvt.u32.u64 	%r7, %rd6;
	div.u32 	%r8, %r7, %r6;
	cvt.u64.u32 	%rd51, %r8;
	bra.uni 	$L__BB8_4;
$L__BB8_3:
	div.u64 	%rd51, %rd6, %rd3;
$L__BB8_4:
	add.s64 	%rd10, %rd51, %rd5;
	and.b64  	%rd34, %rd10, 3;
	setp.eq.s64 	%p4, %rd34, 3;
	mov.f64 	%fd55, 0d0000000000000000;
	@%p4 bra 	$L__BB8_7;
	shl.b64 	%rd53, %rd55, 3;
	shl.b64 	%rd12, %rd3, 3;
	add.s64 	%rd35, %rd10, 1;
	and.b64  	%rd36, %rd35, 3;
	neg.s64 	%rd52, %rd36;
	mov.f64 	%fd55, 0d0000000000000000;
$L__BB8_6:
	.pragma "nounroll";
	add.s64 	%rd37, %rd2, %rd53;
	ld.global.nc.f64 	%fd16, [%rd37];
	add.s64 	%rd38, %rd1, %rd53;
	ld.global.nc.f64 	%fd17, [%rd38];
	fma.rn.f64 	%fd55, %fd16, %fd17, %fd55;
	add.s64 	%rd55, %rd55, %rd3;
	add.s64 	%rd53, %rd53, %rd12;
	add.s64 	%rd52, %rd52, 1;
	setp.ne.s64 	%p5, %rd52, 0;
	@%p5 bra 	$L__BB8_6;
$L__BB8_7:
	setp.lt.u64 	%p6, %rd10, 3;
	@%p6 bra 	$L__BB8_10;
	shl.b64 	%rd42, %rd3, 3;
	shl.b64 	%rd49, %rd3, 2;
$L__BB8_9:
	shl.b64 	%rd39, %rd55, 3;
	add.s64 	%rd40, %rd2, %rd39;
	ld.global.nc.f64 	%fd18, [%rd40];
	add.s64 	%rd41, %rd1, %rd39;
	ld.global.nc.f64 	%fd19, [%rd41];
	fma.rn.f64 	%fd20, %fd18, %fd19, %fd55;
	add.s64 	%rd43, %rd40, %rd42;
	ld.global.nc.f64 	%fd21, [%rd43];
	add.s64 	%rd44, %rd41, %rd42;
	ld.global.nc.f64 	%fd22, [%rd44];
	fma.rn.f64 	%fd23, %fd21, %fd22, %fd20;
	add.s64 	%rd45, %rd43, %rd42;
	ld.global.nc.f64 	%fd24, [%rd45];
	add.s64 	%rd46, %rd44, %rd42;
	ld.global.nc.f64 	%fd25, [%rd46];
	fma.rn.f64 	%fd26, %fd24, %fd25, %fd23;
	add.s64 	%rd47, %rd45, %rd42;
	ld.global.nc.f64 	%fd27, [%rd47];
	add.s64 	%rd48, %rd46, %rd42;
	ld.global.nc.f64 	%fd28, [%rd48];
	fma.rn.f64 	%fd55, %fd27, %fd28, %fd26;
	add.s64 	%rd55, %rd49, %rd55;
	setp.lt.s64 	%p7, %rd55, %rd23;
	@%p7 bra 	$L__BB8_9;
$L__BB8_10:
	and.b32  	%r3, %r2, 31;
	// begin inline asm
	mov.b64 {%r9,%r10}, %fd55;
	// end inline asm
	shfl.sync.down.b32	%r12|%p8, %r10, 16, 31, -1;
	shfl.sync.down.b32	%r11|%p9, %r9, 16, 31, -1;
	// begin inline asm
	mov.b64 %fd30, {%r11,%r12};
	// end inline asm
	add.f64 	%fd31, %fd55, %fd30;
	// begin inline asm
	mov.b64 {%r13,%r14}, %fd31;
	// end inline asm
	shfl.sync.down.b32	%r16|%p10, %r14, 8, 31, -1;
	shfl.sync.down.b32	%r15|%p11, %r13, 8, 31, -1;
	// begin inline asm
	mov.b64 %fd32, {%r15,%r16};
	// end inline asm
	add.f64 	%fd33, %fd31, %fd32;
	// begin inline asm
	mov.b64 {%r17,%r18}, %fd33;
	// end inline asm
	shfl.sync.down.b32	%r20|%p12, %r18, 4, 31, -1;
	shfl.sync.down.b32	%r19|%p13, %r17, 4, 31, -1;
	// begin inline asm
	mov.b64 %fd34, {%r19,%r20};
	// end inline asm
	add.f64 	%fd35, %fd33, %fd34;
	// begin inline asm
	mov.b64 {%r21,%r22}, %fd35;
	// end inline asm
	shfl.sync.down.b32	%r24|%p14, %r22, 2, 31, -1;
	shfl.sync.down.b32	%r23|%p15, %r21, 2, 31, -1;
	// begin inline asm
	mov.b64 %fd36, {%r23,%r24};
	// end inline asm
	add.f64 	%fd37, %fd35, %fd36;
	// begin inline asm
	mov.b64 {%r25,%r26}, %fd37;
	// end inline asm
	shfl.sync.down.b32	%r28|%p16, %r26, 1, 31, -1;
	shfl.sync.down.b32	%r27|%p17, %r25, 1, 31, -1;
	// begin inline asm
	mov.b64 %fd38, {%r27,%r28};
	// end inline asm
	add.f64 	%fd8, %fd37, %fd38;
	setp.ne.s32 	%p18, %r3, 0;
	@%p18 bra 	$L__BB8_12;
	shr.u32 	%r29, %r2, 2;
	mov.u32 	%r30, _ZZN34_INTERNAL_7b48fe22_4_k_cu_ff602d6e36_GLOBAL__N__7b48fe22_4_k_cu_ff602d6e16block_reduce_sumEdE6shared;
	add.s32 	%r31, %r30, %r29;
	st.shared.f64 	[%r31], %fd8;
$L__BB8_12:
	bar.sync 	0;
	shr.u32 	%r32, %r1, 5;
	setp.ge.u32 	%p19, %r2, %r32;
	mov.f64 	%fd56, 0d0000000000000000;
	@%p19 bra 	$L__BB8_14;
	shl.b32 	%r33, %r3, 3;
	mov.u32 	%r34, _ZZN34_INTERNAL_7b48fe22_4_k_cu_ff602d6e36_GLOBAL__N__7b48fe22_4_k_cu_ff602d6e16block_reduce_sumEdE6shared;
	add.s32 	%r35, %r34, %r33;
	ld.shared.f64 	%fd56, [%r35];
$L__BB8_14:
	setp.gt.u32 	%p20, %r2, 31;
	@%p20 bra 	$L__BB8_17;
	// begin inline asm
	mov.b64 {%r36,%r37}, %fd56;
	// end inline asm
	shfl.sync.down.b32	%r39|%p21, %r37, 16, 31, -1;
	shfl.sync.down.b32	%r38|%p22, %r36, 16, 31, -1;
	// begin inline asm
	mov.b64 %fd41, {%r38,%r39};
	// end inline asm
	add.f64 	%fd42, %fd56, %fd41;
	// begin inline asm
	mov.b64 {%r40,%r41}, %fd42;
	// end inline asm
	shfl.sync.down.b32	%r43|%p23, %r41, 8, 31, -1;
	shfl.sync.down.b32	%r42|%p24, %r40, 8, 31, -1;
	// begin inline asm
	mov.b64 %fd43, {%r42,%r43};
	// end inline asm
	add.f64 	%fd44, %fd42, %fd43;
	// begin inline asm
	mov.b64 {%r44,%r45}, %fd44;
	// end inline asm
	shfl.sync.down.b32	%r47|%p25, %r45, 4, 31, -1;
	shfl.sync.down.b32	%r46|%p26, %r44, 4, 31, -1;
	// begin inline asm
	mov.b64 %fd45, {%r46,%r47};
	// end inline asm
	add.f64 	%fd46, %fd44, %fd45;
	// begin inline asm
	mov.b64 {%r48,%r49}, %fd46;
	// end inline asm
	shfl.sync.down.b32	%r51|%p27, %r49, 2, 31, -1;
	shfl.sync.down.b32	%r50|%p28, %r48, 2, 31, -1;
	// begin inline asm
	mov.b64 %fd47, {%r50,%r51};
	// end inline asm
	add.f64 	%fd48, %fd46, %fd47;
	// begin inline asm
	mov.b64 {%r52,%r53}, %fd48;
	// end inline asm
	shfl.sync.down.b32	%r55|%p29, %r53, 1, 31, -1;
	shfl.sync.down.b32	%r54|%p30, %r52, 1, 31, -1;
	// begin inline asm
	mov.b64 %fd49, {%r54,%r55};
	// end inline asm
	add.f64 	%fd11, %fd48, %fd49;
	setp.ne.s32 	%p31, %r2, 0;
	@%p31 bra 	$L__BB8_17;
	cvta.to.global.u64 	%rd50, %rd24;
	atom.global.add.f64 	%fd50, [%rd50], %fd11;
$L__BB8_17:
	ret;

}


// ===== COMPILED SASS (sm_100) =====

	.target	sm_100

	.elftype	@"ET_EXEC"


//--------------------- .note.nv.tkinfo           --------------------------
	.section	.note.nv.tkinfo,"",@"SHT_NOTE"
	.sectionflags	@"SHF_NOTE_NV_TKINFO"
	.tkinfo
        /*0018*/ 	.word	0x00000002
        /*0030*/ 	.string	""
        /*0030*/ 	.string	"ptxas"
        /*0030*/ 	.string	"Cuda compilation tools, release 13.0, V13.0.88"
        /*0030*/ 	.string	"Build cuda_13.0.r13.0/compiler.36424714_0"
        /*0030*/ 	.string	"-arch sm_100 -m 64 "



//--------------------- .note.nv.cuinfo           --------------------------
	.section	.note.nv.cuinfo,"",@"SHT_NOTE"
	.sectionflags	@"SHF_NOTE_NV_CUINFO"
        /*0018*/ 	.short	0x0002
        /*001a*/ 	.short	0x0064
        /*001c*/ 	.short	0x0082
	.zero		2


//--------------------- .nv.info                  --------------------------
	.section	.nv.info,"",@"SHT_CUDA_INFO"
	.align	4


	//----- nvinfo : EIATTR_REGCOUNT
	.align		4
        /*0000*/ 	.byte	0x04, 0x2f
        /*0002*/ 	.short	(.L_1 - .L_0)
	.align		4
.L_0:
        /*0004*/ 	.word	index@(_ZN36_GLOBAL__N__7b48fe22_4_k_cu_ff602d6e33caspt2_apply_h0diag_sr_f64_kernelEPKdllS1_S1_iidddddPdll)
        /*0008*/ 	.word	0x0000001e


	//----- nvinfo : EIATTR_FRAME_SIZE
	.align		4
.L_1:
        /*000c*/ 	.byte	0x04, 0x11
        /*000e*/ 	.short	(.L_3 - .L_2)
	.align		4
.L_2:
        /*0010*/ 	.word	index@($__internal_18_$__cuda_sm20_div_u64)
        /*0014*/ 	.word	0x00000000


	//----- nvinfo : EIATTR_FRAME_SIZE
	.align		4
.L_3:
        /*0018*/ 	.byte	0x04, 0x11
        /*001a*/ 	.short	(.L_5 - .L_4)
	.align		4
.L_4:
        /*001c*/ 	.word	index@($__internal_17_$__cuda_sm20_div_s64)
        /*0020*/ 	.word	0x00000000


	//----- nvinfo : EIATTR_FRAME_SIZE
	.align		4
.L_5:
        /*0024*/ 	.byte	0x04, 0x11
        /*0026*/ 	.short	(.L_7 - .L_6)
	.align		4
.L_6:
        /*0028*/ 	.word	index@($__internal_16_$__cuda_sm20_div_rn_f64_full)
        /*002c*/ 	.word	0x00000000


	//----- nvinfo : EIATTR_FRAME_SIZE
	.align		4
.L_7:
        /*0030*/ 	.byte	0x04, 0x11
        /*0032*/ 	.short	(.L_9 - .L_8)
	.align		4
.L_8:
        /*0034*/ 	.word	index@(_ZN36_GLOBAL__N__7b48fe22_4_k_cu_ff602d6e33caspt2_apply_h0diag_sr_f64_kernelEPKdllS1_S1_iidddddPdll)
        /*0038*/ 	.word	0x00000000


	//----- nvinfo : EIATTR_REGCOUNT
	.align		4
.L_9:
        /*003c*/ 	.byte	0x04, 0x2f
        /*003e*/ 	.short	(.L_11 - .L_10)
	.align		4
.L_10:
        /*0040*/ 	.word	index@(_ZN36_GLOBAL__N__7b48fe22_4_k_cu_ff602d6e34caspt2_apply_precond_sr_f64_kernelEPKdllS1_S1_iiddddPdll)
        /*0044*/ 	.word	0x00000022


	//----- nvinfo : EIATTR_FRAME_SIZE
	.align		4
.L_11:
        /*0048*/ 	.byte	0x04, 0x11
        /*004a*/ 	.short	(.L_13 - .L_12)
	.align		4
.L_12:
        /*004c*/ 	.word	index@($__internal_15_$__cuda_sm20_div_u64)
        /*0050*/ 	.word	0x00000000


	//----- nvinfo : EIATTR_FRAME_SIZE
	.align		4
.L_13:
        /*0054*/ 	.byte	0x04, 0x11
        /*0056*/ 	.short	(.L_15 - .L_14)
	.align		4
.L_14:
        /*0058*/ 	.word	index@($__internal_14_$__cuda_sm20_div_s64)
        /*005c*/ 	.word	0x00000000


	//----- nvinfo : EIATTR_FRAME_SIZE
	.align		4
.L_15:
        /*0060*/ 	.byte	0x04, 0x11
        /*0062*/ 	.short	(.L_17 - .L_16)
	.align		4
.L_16:
        /*0064*/ 	.word	index@($__internal_13_$__cuda_sm20_div_rn_f64_full)
        /*0068*/ 	.word	0x00000000


	//----- nvinfo : EIATTR_FRAME_SIZE
	.align		4
.L_17:
        /*006c*/ 	.byte	0x04, 0x11
        /*006e*/ 	.short	(.L_19 - .L_18)
	.align		4
.L_18:
        /*0070*/ 	.word	index@(_ZN36_GLOBAL__N__7b48fe22_4_k_cu_ff602d6e34caspt2_apply_precond_sr_f64_kernelEPKdllS1_S1_iiddddPdll)
        /*0074*/ 	.word	0x00000000


	//----- nvinfo : EIATTR_REGCOUNT
	.align		4
.L_19:
        /*0078*/ 	.byte	0x04, 0x2f
        /*007a*/ 	.short	(.L_21 - .L_20)
	.align		4
.L_20:
        /*007c*/ 	.word	index@(_ZN36_GLOBAL__N__7b48fe22_4_k_cu_ff602d6e24caspt2_mltsca_f64_kernelEiPKiiS1_iPdllPKdllS2_lldddd)
        /*0080*/ 	.word	0x0000001e


	//----- nvinfo : EIATTR_FRAME_SIZE
	.align		4
.L_21:
        /*0084*/ 	.byte	0x04, 0x11
        /*0086*/ 	.short	(.L_23 - .L_22)
	.align		4
.L_22:
        /*0088*/ 	.word	index@($__internal_12_$__cuda_sm20_div_u64)
        /*008c*/ 	.word	0x00000000


	//----- nvinfo : EIATTR_FRAME_SIZE
	.align		4
.L_23:
        /*0090*/ 	.byte	0x04, 0x11
        /*0092*/ 	.short	(.L_25 - .L_24)
	.align		4
.L_24:
        /*0094*/ 	.word	index@($__internal_11_$__cuda_sm20_div_s64)
        /*0098*/ 	.word	0x00000000


	//----- nvinfo : EIATTR_FRAME_SIZE
	.align		4
.L_25:
        /*009c*/ 	.byte	0x04, 0x11
        /*009e*/ 	.short	(.L_27 - .L_26)
	.align		4
.L_26:
        /*00a0*/ 	.word	index@(_ZN36_GLOBAL__N__7b48fe22_4_k_cu_ff602d6e24caspt2_mltsca_f64_kernelEiPKiiS1_iPdllPKdllS2_lldddd)
        /*00a4*/ 	.word	0x00000000


	//----- nvinfo : EIATTR_REGCOUNT
	.align		4
.L_27:
        /*00a8*/ 	.byte	0x04, 0x2f
        /*00aa*/ 	.short	(.L_29 - .L_28)
	.align		4
.L_28:
        /*00ac*/ 	.word	index@(_ZN36_GLOBAL__N__7b48fe22_4_k_cu_ff602d6e24caspt2_mltdxp_f64_kernelEiPKiiS1_iPdlllPKdllS2_lllidddd)
        /*00b0*/ 	.word	0x00000020


	//----- nvinfo : EIATTR_FRAME_SIZE
	.align		4
.L_29:
        /*00b4*/ 	.byte	0x04, 0x11
        /*00b6*/ 	.short	(.L_31 - .L_30)
	.align		4
.L_30:
        /*00b8*/ 	.word	index@($__internal_10_$__cuda_sm20_div_u64)
        /*00bc*/ 	.word	0x00000000


	//----- nvinfo : EIATTR_FRAME_SIZE
	.align		4
.L_31:
        /*00c0*/ 	.byte	0x04, 0x11
        /*00c2*/ 	.short	(.L_33 - .L_32)
	.align		4
.L_32:
        /*00c4*/ 	.word	index@($__internal_9_$__cuda_sm20_div_s64)
        /*00c8*/ 	.word	0x00000000


	//----- nvinfo : EIATTR_FRAME_SIZE
	.align		4
.L_33:
        /*00cc*/ 	.byte	0x04, 0x11
        /*00ce*/ 	.short	(.L_35 - .L_34)
	.align		4
.L_34:
        /*00d0*/ 	.word	index@(_ZN36_GLOBAL__N__7b48fe22_4_k_cu_ff602d6e24caspt2_mltdxp_f64_kernelEiPKiiS1_iPdlllPKdllS2_lllidddd)
        /*00d4*/ 	.word	0x00000000


	//----- nvinfo : EIATTR_REGCOUNT
	.align		4
.L_35:
        /*00d8*/ 	.byte	0x04, 0x2f
        /*00da*/ 	.short	(.L_37 - .L_36)
	.align		4
.L_36:
        /*00dc*/ 	.word	index@(_ZN36_GLOBAL__N__7b48fe22_4_k_cu_ff602d6e31caspt2_mltmv_f64_kernel_imltop0EPKiiPdllPKdllS4_llliidd)
        /*00e0*/ 	.word	0x00000020


	//----- nvinfo : EIATTR_FRAME_SIZE
	.align		4
.L_37:
        /*00e4*/ 	.byte	0x04, 0x11
        /*00e6*/ 	.short	(.L_39 - .L_38)
	.align		4
.L_38:
        /*00e8*/ 	.word	index@($__internal_8_$__cuda_sm20_div_u64)
        /*00ec*/ 	.word	0x00000000


	//----- nvinfo : EIATTR_FRAME_SIZE
	.align		4
.L_39:
        /*00f0*/ 	.byte	0x04, 0x11
        /*00f2*/ 	.short	(.L_41 - .L_40)
	.align		4
.L_40:
        /*00f4*/ 	.word	index@($__internal_7_$__cuda_sm20_div_s64)
        /*00f8*/ 	.word	0x00000000


	//----- nvinfo : EIATTR_FRAME_SIZE
	.align		4
.L_41:
        /*00fc*/ 	.byte	0x04, 0x11
        /*00fe*/ 	.short	(.L_43 - .L_42)
	.align		4
.L_42:
        /*0100*/ 	.word	index@(_ZN36_GLOBAL__N__7b48fe22_4_k_cu_ff602d6e31caspt2_mltmv_f64_kernel_imltop0EPKiiPdllPKdllS4_llliidd)
        /*0104*/ 	.word	0x00000000


	//----- nvinfo : EIATTR_REGCOUNT
	.align		4
.L_43:
        /*0108*/ 	.byte	0x04, 0x2f
        /*010a*/ 	.short	(.L_45 - .L_44)
	.align		4
.L_44:
        /*010c*/ 	.word	index@(_ZN36_GLOBAL__N__7b48fe22_4_k_cu_ff602d6e31caspt2_mltmv_f64_kernel_imltop1EPKiiPKdllS3_llPdllliidd)
        /*0110*/ 	.word	0x00000022


	//----- nvinfo : EIATTR_FRAME_SIZE
	.align		4
.L_45:
        /*0114*/ 	.byte	0x04, 0x11
        /*0116*/ 	.short	(.L_47 - .L_46)
	.align		4
.L_46:
        /*0118*/ 	.word	index@($__internal_6_$__cuda_sm20_div_u64)
        /*011c*/ 	.word	0x00000000


	//----- nvinfo : EIATTR_FRAME_SIZE
	.align		4
.L_47:
        /*0120*/ 	.byte	0x04, 0x11
        /*0122*/ 	.short	(.L_49 - .L_48)
	.align		4
.L_48:
        /*0124*/ 	.word	index@($__internal_5_$__cuda_sm20_div_s64)
        /*0128*/ 	.word	0x00000000


	//----- nvinfo : EIATTR_FRAME_SIZE
	.align		4
.L_49:
        /*012c*/ 	.byte	0x04, 0x11
        /*012e*/ 	.short	(.L_51 - .L_50)
	.align		4
.L_50:
        /*0130*/ 	.word	index@(_ZN36_GLOBAL__N__7b48fe22_4_k_cu_ff602d6e31caspt2_mltmv_f64_kernel_imltop1EPKiiPKdllS3_llPdllliidd)
        /*0134*/ 	.word	0x00000000


	//----- nvinfo : EIATTR_REGCOUNT
	.align		4
.L_51:
        /*0138*/ 	.byte	0x04, 0x2f
        /*013a*/ 	.short	(.L_53 - .L_52)
	.align		4
.L_52:
        /*013c*/ 	.word	index@(_ZN36_GLOBAL__N__7b48fe22_4_k_cu_ff602d6e31caspt2_mltr1_f64_kernel_imltop0EPKiiPdlllPKdllS4_lliidd)
        /*0140*/ 	.word	0x00000022


	//----- nvinfo : EIATTR_FRAME_SIZE
	.align		4
.L_53:
        /*0144*/ 	.byte	0x04, 0x11
        /*0146*/ 	.short	(.L_55 - .L_54)
	.align		4
.L_54:
        /*0148*/ 	.word	index@($__internal_4_$__cuda_sm20_div_u64)
        /*014c*/ 	.word	0x00000000


	//----- nvinfo : EIATTR_FRAME_SIZE
	.align		4
.L_55:
        /*0150*/ 	.byte	0x04, 0x11
        /*0152*/ 	.short	(.L_57 - .L_56)
	.align		4
.L_56:
        /*0154*/ 	.word	index@($__internal_3_$__cuda_sm20_div_s64)
        /*0158*/ 	.word	0x00000000


	//----- nvinfo : EIATTR_FRAME_SIZE
	.align		4
.L_57:
        /*015c*/ 	.byte	0x04, 0x11
        /*015e*/ 	.short	(.L_59 - .L_58)
	.align		4
.L_58:
        /*0160*/ 	.word	index@(_ZN36_GLOBAL__N__7b48fe22_4_k_cu_ff602d6e31caspt2_mltr1_f64_kernel_imltop0EPKiiPdlllPKdllS4_lliidd)
        /*0164*/ 	.word	0x00000000


	//----- nvinfo : EIATTR_REGCOUNT
	.align		4
.L_59:
        /*0168*/ 	.byte	0x04, 0x2f
        /*016a*/ 	.short	(.L_61 - .L_60)
	.align		4
.L_60:
        /*016c*/ 	.word	index@(_ZN36_GLOBAL__N__7b48fe22_4_k_cu_ff602d6e31caspt2_mltr1_f64_kernel_imltop1EPKiiPKdlllS3_llPdlliidd)
        /*0170*/ 	.word	0x00000020


	//----- nvinfo : EIATTR_FRAME_SIZE
	.align		4
.L_61:
        /*0174*/ 	.byte	0x04, 0x11
        /*0176*/ 	.short	(.L_63 - .L_62)
	.align		4
.L_62:
        /*0178*/ 	.word	index@($__internal_2_$__cuda_sm20_div_u64)
        /*017c*/ 	.word	0x00000000


	//----- nvinfo : EIATTR_FRAME_SIZE
	.align		4
.L_63:
        /*0180*/ 	.byte	0x04, 0x11
        /*0182*/ 	.short	(.L_65 - .L_64)
	.align		4
.L_64:
        /*0184*/ 	.word	index@($__internal_1_$__cuda_sm20_div_s64)
        /*0188*/ 	.word	0x00000000


	//----- nvinfo : EIATTR_FRAME_SIZE
	.align		4
.L_65:
        /*018c*/ 	.byte	0x04, 0x11
        /*018e*/ 	.short	(.L_67 - .L_66)
	.align		4
.L_66:
        /*0190*/ 	.word	index@(_ZN36_GLOBAL__N__7b48fe22_4_k_cu_ff602d6e31caspt2_mltr1_f64_kernel_imltop1EPKiiPKdlllS3_llPdlliidd)
        /*0194*/ 	.word	0x00000000


	//----- nvinfo : EIATTR_REGCOUNT
	.align		4
.L_67:
        /*0198*/ 	.byte	0x04, 0x2f
        /*019a*/ 	.short	(.L_69 - .L_68)
	.align		4
.L_68:
        /*019c*/ 	.word	index@(_ZN36_GLOBAL__N__7b48fe22_4_k_cu_ff602d6e22caspt2_ddot_f64_kernelEPKdS1_lPd)
        /*01a0*/ 	.word	0x00000020


	//----- nvinfo : EIATTR_FRAME_SIZE
	.align		4
.L_69:
        /*01a4*/ 	.byte	0x04, 0x11
        /*01a6*/ 	.short	(.L_71 - .L_70)
	.align		4
.L_70:
        /*01a8*/ 	.word	index@($__internal_0_$__cuda_sm20_div_u64)
        /*01ac*/ 	.word	0x00000000


	//----- nvinfo : EIATTR_FRAME_SIZE
	.align		4
.L_71:
        /*01b0*/ 	.byte	0x04, 0x11
        /*01b2*/ 	.short	(.L_73 - .L_72)
	.align		4
.L_72:
        /*01b4*/ 	.word	index@(_ZN36_GLOBAL__N__7b48fe22_4_k_cu_ff602d6e22caspt2_ddot_f64_kernelEPKdS1_lPd)
        /*01b8*/ 	.word	0x00000000


	//----- nvinfo : EIATTR_MIN_STACK_SIZE
	.align		4
.L_73:
        /*01bc*/ 	.byte	0x04, 0x12
        /*01be*/ 	.short	(.L_75 - .L_74)
	.align		4
.L_74:
        /*01c0*/ 	.word	index@(_ZN36_GLOBAL__N__7b48fe22_4_k_cu_ff602d6e22caspt2_ddot_f64_kernelEPKdS1_lPd)
        /*01c4*/ 	.word	0x00000000


	//----- nvinfo : EIATTR_MIN_STACK_SIZE
	.align		4
.L_75:
        /*01c8*/ 	.byte	0x04, 0x12
        /*01ca*/ 	.short	(.L_77 - .L_76)
	.align		4
.L_76:
        /*01cc*/ 	.word	index@(_ZN36_GLOBAL__N__7b48fe22_4_k_cu_ff602d6e31caspt2_mltr1_f64_kernel_imltop1EPKiiPKdlllS3_llPdlliidd)
        /*01d0*/ 	.word	0x00000000


	//----- nvinfo : EIATTR_MIN_STACK_SIZE
	.align		4
.L_77:
        /*01d4*/ 	.byte	0x04, 0x12
        /*01d6*/ 	.short	(.L_79 - .L_78)
	.align		4
.L_78:
        /*01d8*/ 	.word	index@(_ZN36_GLOBAL__N__7b48fe22_4_k_cu_ff602d6e31caspt2_mltr1_f64_kernel_imltop0EPKiiPdlllPKdllS4_lliidd)
        /*01dc*/ 	.word	0x00000000


	//----- nvinfo : EIATTR_MIN_STACK_SIZE
	.align		4
.L_79:
        /*01e0*/ 	.byte	0x04, 0x12
        /*01e2*/ 	.short	(.L_81 - .L_80)
	.align		4
.L_80:
        /*01e4*/ 	.word	index@(_ZN36_GLOBAL__N__7b48fe22_4_k_cu_ff602d6e31caspt2_mltmv_f64_kernel_imltop1EPKiiPKdllS3_llPdllliidd)
        /*01e8*/ 	.word	0x00000000


	//----- nvinfo : EIATTR_MIN_STACK_SIZE
	.align		4
.L_81:
        /*01ec*/ 	.byte	0x04, 0x12
        /*01ee*/ 	.short	(.L_83 - .L_82)
	.align		4
.L_82:
        /*01f0*/ 	.word	index@(_ZN36_GLOBAL__N__7b48fe22_4_k_cu_ff602d6e31caspt2_mltmv_f64_kernel_imltop0EPKiiPdllPKdllS4_llliidd)
        /*01f4*/ 	.word	0x00000000


	//----- nvinfo : EIATTR_MIN_STACK_SIZE
	.align		4
.L_83:
        /*01f8*/ 	.byte	0x04, 0x12
        /*01fa*/ 	.short	(.L_85 - .L_84)
	.align		4
.L_84:
        /*01fc*/ 	.word	index@(_ZN36_GLOBAL__N__7b48fe22_4_k_cu_ff602d6e24caspt2_mltdxp_f64_kernelEiPKiiS1_iPdlllPKdllS2_lllidddd)
        /*0200*/ 	.word	0x00000000


	//----- nvinfo : EIATTR_MIN_STACK_SIZE
	.align		4
.L_85:
        /*0204*/ 	.byte	0x04, 0x12
        /*0206*/ 	.short	(.L_87 - .L_86)
	.align		4
.L_86:
        /*0208*/ 	.word	index@(_ZN36_GLOBAL__N__7b48fe22_4_k_cu_ff602d6e24caspt2_mltsca_f64_kernelEiPKiiS1_iPdllPKdllS2_lldddd)
        /*020c*/ 	.word	0x00000000


	//----- nvinfo : EIATTR_MIN_STACK_SIZE
	.align		4
.L_87:
        /*0210*/ 	.byte	0x04, 0x12
        /*0212*/ 	.short	(.L_89 - .L_88)
	.align		4
.L_88:
        /*0214*/ 	.word	index@(_ZN36_GLOBAL__N__7b48fe22_4_k_cu_ff602d6e34caspt2_apply_precond_sr_f64_kernelEPKdllS1_S1_iiddddPdll)
        /*0218*/ 	.word	0x00000000


	//----- nvinfo : EIATTR_MIN_STACK_SIZE
	.align		4
.L_89:
        /*021c*/ 	.byte	0x04, 0x12
        /*021e*/ 	.short	(.L_91 - .L_90)
	.align		4
.L_90:
        /*0220*/ 	.word	index@(_ZN36_GLOBAL__N__7b48fe22_4_k_cu_ff602d6e33caspt2_apply_h0diag_sr_f64_kernelEPKdllS1_S1_iidddddPdll)
        /*0224*/ 	.word	0x00000000
.L_91:


//--------------------- .nv.compat                --------------------------
	.section	.nv.compat,"",@"SHT_CUDA_COMPAT_INFO"
	.align	4
        /*0000*/ 	.byte	0x02, 0x09, 0x00, 0x00, 0x02, 0x02, 0x01, 0x00, 0x02, 0x05, 0x05, 0x00, 0x03, 0x07, 0x01, 0x01
        /*0010*/ 	.byte	0x02, 0x03, 0x00, 0x00, 0x02, 0x06, 0x01, 0x00, 0x04, 0x0b, 0x08, 0x00, 0x01, 0x00, 0x00, 0x00
        /*0020*/ 	.byte	0x00, 0x00, 0x00, 0x00


//--------------------- .nv.info._ZN36_GLOBAL__N__7b48fe22_4_k_cu_ff602d6e22caspt2_ddot_f64_kernelEPKdS1_lPd --------------------------
	.section	.nv.info._ZN36_GLOBAL__N__7b48fe22_4_k_cu_ff602d6e22caspt2_ddot_f64_kernelEPKdS1_lPd,"",@"SHT_CUDA_INFO"
	.sectionflags	@""
	.align	4


	//----- nvinfo : EIATTR_CUDA_API_VERSION
	.align		4
        /*0000*/ 	.byte	0x04, 0x37
        /*0002*/ 	.short	(.L_93 - .L_92)
.L_92:
        /*0004*/ 	.word	0x00000082


	//----- nvinfo : EIATTR_KPARAM_INFO
	.align		4
.L_93:
        /*0008*/ 	.byte	0x04, 0x17
        /*000a*/ 	.short	(.L_95 - .L_94)
.L_94:
        /*000c*/ 	.word	0x00000000
        /*0010*/ 	.short	0x0003
        /*0012*/ 	.short	0x0018
        /*0014*/ 	.byte	0x00, 0xf5, 0x21, 0x00


	//----- nvinfo : EIATTR_KPARAM_INFO
	.align		4
.L_95:
        /*0018*/ 	.byte	0x04, 0x17
        /*001a*/ 	.short	(.L_97 - .L_96)
.L_96:
        /*001c*/ 	.word	0x00000000
        /*0020*/ 	.short	0x0002
        /*0022*/ 	.short	0x0010
        /*0024*/ 	.byte	0x00, 0xf0, 0x21, 0x00


	//----- nvinfo : EIATTR_KPARAM_INFO
	.align		4
.L_97:
        /*0028*/ 	.byte	0x04, 0x17
        /*002a*/ 	.short	(.L_99 - .L_98)
.L_98:
        /*002c*/ 	.word	0x00000000
        /*0030*/ 	.short	0x0001
        /*0032*/ 	.short	0x0008
        /*0034*/ 	.byte	0x00, 0xf5, 0x21, 0x00


	//----- nvinfo : EIATTR_KPARAM_INFO
	.align		4
.L_99:
        /*0038*/ 	.byte	0x04, 0x17
        /*003a*/ 	.short	(.L_101 - .L_100)
.L_100:
        /*003c*/ 	.word	0x00000000
        /*0040*/ 	.short	0x0000
        /*0042*/ 	.short	0x0000
        /*0044*/ 	.byte	0x00, 0xf5, 0x21, 0x00


	//----- nvinfo : EIATTR_SPARSE_MMA_MASK
	.align		4
.L_101:
        /*0048*/ 	.byte	0x03, 0x50
        /*004a*/ 	.short	0x0000


	//----- nvinfo : EIATTR_MAXREG_COUNT
	.align		4
        /*004c*/ 	.byte	0x03, 0x1b
        /*004e*/ 	.short	0x00ff


	//----- nvinfo : EIATTR_NUM_BARRIERS
	.align		4
        /*0050*/ 	.byte	0x02, 0x4c
        /*0052*/ 	.byte	0x01
	.zero		1


	//----- nvinfo : EIATTR_MERCURY_ISA_VERSION
	.align		4
        /*0054*/ 	.byte	0x03, 0x5f
        /*0056*/ 	.short	0x0101


	//----- nvinfo : EIATTR_COOP_GROUP_MASK_REGIDS
	.align		4
        /*0058*/ 	.byte	0x04, 0x29
        /*005a*/ 	.short	(.L_103 - .L_102)


	//   ....[0]....
.L_102:
        /*005c*/ 	.word	0xffffffff


	//   ....[1]....
        /*0060*/ 	.word	0xffffffff


	//   ....[2]....
        /*0064*/ 	.word	0xffffffff


	//   ....[3]....
        /*0068*/ 	.word	0xffffffff


	//   ....[4]....
        /*006c*/ 	.word	0xffffffff


	//   ....[5]....
        /*0070*/ 	.word	0xffffffff


	//   ....[6]....
        /*0074*/ 	.word	0xffffffff


	//   ....[7]....
        /*0078*/ 	.word	0xffffffff


	//   ....[8]....
        /*007c*/ 	.word	0xffffffff


	//   ....[9]....
        /*0080*/ 	.word	0xffffffff


	//   ....[10]....
        /*0084*/ 	.word	0xffffffff


	//   ....[11]....
        /*0088*/ 	.word	0xffffffff


	//   ....[12]....
        /*008c*/ 	.word	0xffffffff


	//   ....[13]....
        /*0090*/ 	.word	0xffffffff


	//   ....[14]....
        /*0094*/ 	.word	0xffffffff


	//   ....[15]....
        /*0098*/ 	.word	0xffffffff


	//   ....[16]....
        /*009c*/ 	.word	0xffffffff


	//   ....[17]....
        /*00a0*/ 	.word	0xffffffff


	//   ....[18]....
        /*00a4*/ 	.word	0xffffffff


	//   ....[19]....
        /*00a8*/ 	.word	0xffffffff


	//----- nvinfo : EIATTR_COOP_GROUP_INSTR_OFFSETS
	.align		4
.L_103:
        /*00ac*/ 	.byte	0x04, 0x28
        /*00ae*/ 	.short	(.L_105 - .L_104)


	//   ....[0]....
.L_104:
        /*00b0*/ 	.word	0x00000850


	//   ....[1]....
        /*00b4*/ 	.word	0x00000880


	//   ....[2]....
        /*00b8*/ 	.word	0x000008d0


	//   ....[3]....
        /*00bc*/ 	.word	0x000008e0


	//   ....[4]....
        /*00c0*/ 	.word	0x00000900


	//   ....[5]....
        /*00c4*/ 	.word	0x00000910


	//   ....[6]....
        /*00c8*/ 	.word	0x00000960


	//   ....[7]....
        /*00cc*/ 	.word	0x00000980


	//   ....[8]....
        /*00d0*/ 	.word	0x000009b0


	//   ....[9]....
        /*00d4*/ 	.word	0x000009d0


	//   ....[10]....
        /*00d8*/ 	.word	0x00000a50


	//   ....[11]....
        /*00dc*/ 	.word	0x00000a70


	//   ....[12]....
        /*00e0*/ 	.word	0x00000a90


	//   ....[13]....
        /*00e4*/ 	.word	0x00000aa0


	//   ....[14]....
        /*00e8*/ 	.word	0x00000ac0


	//   ....[15]....
        /*00ec*/ 	.word	0x00000ad0


	//   ....[16]....
        /*00f0*/ 	.word	0x00000af0


	//   ....[17]....
        /*00f4*/ 	.word	0x00000b00


	//   ....[18]....
        /*00f8*/ 	.word	0x00000b20


	//   ....[19]....
        /*00fc*/ 	.word	0x00000b30


	//----- nvinfo : EIATTR_VRC_CTA_INIT_COUNT
	.align		4
.L_105:
        /*0100*/ 	.byte	0x02, 0x4a
	.zero		1
	.zero		1


	//----- nvinfo : EIATTR_EXIT_INSTR_OFFSETS
	.align		4
        /*0104*/ 	.byte	0x04, 0x1c
        /*0106*/ 	.short	(.L_107 - .L_106)


	//   ....[0]....
.L_106:
        /*0108*/ 	.word	0x00000a40


	//   ....[1]....
        /*010c*/ 	.word	0x00000b40


	//   ....[2]....
        /*0110*/ 	.word	0x00000b80


	//----- nvinfo : EIATTR_CRS_STACK_SIZE
	.align		4
.L_107:
        /*0114*/ 	.byte	0x04, 0x1e
        /*0116*/ 	.short	(.L_109 - .L_108)
.L_108:
        /*0118*/ 	.word	0x00000000


	//----- nvinfo : EIATTR_CBANK_PARAM_SIZE
	.align		4
.L_109:
        /*011c*/ 	.byte	0x03, 0x19
        /*011e*/ 	.short	0x0020


	//----- nvinfo : EIATTR_PARAM_CBANK
	.align		4
        /*0120*/ 	.byte	0x04, 0x0a
        /*0122*/ 	.short	(.L_111 - .L_110)
	.align		4
.L_110:
        /*0124*/ 	.word	index@(.nv.constant0._ZN36_GLOBAL__N__7b48fe22_4_k_cu_ff602d6e22caspt2_ddot_f64_kernelEPKdS1_lPd)
        /*0128*/ 	.short	0x0380
        /*012a*/ 	.short	0x0020


	//----- nvinfo : EIATTR_SW_WAR
	.align		4
.L_111:
        /*012c*/ 	.byte	0x04, 0x36
        /*012e*/ 	.short	(.L_113 - .L_112)
.L_112:
        /*0130*/ 	.word	0x00000008
.L_113:


//--------------------- .nv.info._ZN36_GLOBAL__N__7b48fe22_4_k_cu_ff602d6e31caspt2_mltr1_f64_kernel_imltop1EPKiiPKdlllS3_llPdlliidd --------------------------
	.section	.nv.info._ZN36_GLOBAL__N__7b48fe22_4_k_cu_ff602d6e31caspt2_mltr1_f64_kernel_imltop1EPKiiPKdlllS3_llPdlliidd,"",@"SHT_CUDA_INFO"
	.sectionflags	@""
	.align	4


	//----- nvinfo : EIATTR_CUDA_API_VERSION
	.align		4
        /*0000*/ 	.byte	0x04, 0x37
        /*0002*/ 	.short	(.L_115 - .L_114)
.L_114:
        /*0004*/ 	.word	0x00000082


	//----- nvinfo : EIATTR_KPARAM_INFO
	.align		4
.L_115:
        /*0008*/ 	.byte	0x04, 0x17
        /*000a*/ 	.short	(.L_117 - .L_116)
.L_116:
        /*000c*/ 	.word	0x00000000
        /*0010*/ 	.short	0x000f
        /*0012*/ 	.short	0x0070
        /*0014*/ 	.byte	0x00, 0xf0, 0x21, 0x00


	//----- nvinfo : EIATTR_KPARAM_INFO
	.align		4
.L_117:
        /*0018*/ 	.byte	0x04, 0x17
        /*001a*/ 	.short	(.L_119 - .L_118)
.L_118:
        /*001c*/ 	.word	0x00000000
        /*0020*/ 	.short	0x000e
        /*0022*/ 	.short	0x0068
        /*0024*/ 	.byte	0x00, 0xf0, 0x21, 0x00


	//----- nvinfo : EIATTR_KPARAM_INFO
	.align		4
.L_119:
        /*0028*/ 	.byte	0x04, 0x17
        /*002a*/ 	.short	(.L_121 - .L_120)
.L_120:
        /*002c*/ 	.word	0x00000000
        /*0030*/ 	.short	0x000d
        /*0032*/ 	.short	0x0064
        /*0034*/ 	.byte	0x00, 0xf0, 0x11, 0x00


	//----- nvinfo : EIATTR_KPARAM_INFO
	.align		4
.L_121:
        /*0038*/ 	.byte	0x04, 0x17
        /*003a*/ 	.short	(.L_123 - .L_122)
.L_122:
        /*003c*/ 	.word	0x00000000
        /*0040*/ 	.short	0x000c
        /*0042*/ 	.short	0x0060
        /*0044*/ 	.byte	0x00, 0xf0, 0x11, 0x00


	//----- nvinfo : EIATTR_KPARAM_INFO
	.align		4
.L_123:
        /*0048*/ 	.byte	0x04, 0x17
        /*004a*/ 	.short	(.L_125 - .L_124)
.L_124:
        /*004c*/ 	.word	0x00000000
        /*0050*/ 	.short	0x000b
        /*0052*/ 	.short	0x0058
        /*0054*/ 	.byte	0x00, 0xf0, 0x21, 0x00


	//----- nvinfo : EIATTR_KPARAM_INFO
	.align		4
.L_125:
        /*0058*/ 	.byte	0x04, 0x17
        /*005a*/ 	.short	(.L_127 - .L_126)
.L_126:
        /*005c*/ 	.word	0x00000000
        /*0060*/ 	.short	0x000a
        /*0062*/ 	.short	0x0050
        /*0064*/ 	.byte	0x00, 0xf0, 0x21, 0x00


	//----- nvinfo : EIATTR_KPARAM_INFO
	.align		4
.L_127:
        /*0068*/ 	.byte	0x04, 0x17
        /*006a*/ 	.short	(.L_129 - .L_128)
.L_128:
        /*006c*/ 	.word	0x00000000
        /*0070*/ 	.short	0x0009
        /*0072*/ 	.short	0x0048
        /*0074*/ 	.byte	0x00, 0xf5, 0x21, 0x00


	//----- nvinfo : EIATTR_KPARAM_INFO
	.align		4
.L_129:
        /*0078*/ 	.byte	0x04, 0x17
        /*007a*/ 	.short	(.L_131 - .L_130)
.L_130:
        /*007c*/ 	.word	0x00000000
        /*0080*/ 	.short	0x0008
        /*0082*/ 	.short	0x0040
        /*0084*/ 	.byte	0x00, 0xf0, 0x21, 0x00


	//----- nvinfo : EIATTR_KPARAM_INFO
	.align		4
.L_131:
        /*0088*/ 	.byte	0x04, 0x17
        /*008a*/ 	.short	(.L_133 - .L_132)
.L_132:
        /*008c*/ 	.word	0x00000000
        /*0090*/ 	.short	0x0007
        /*0092*/ 	.short	0x0038
        /*0094*/ 	.byte	0x00, 0xf0, 0x21, 0x00


	//----- nvinfo : EIATTR_KPARAM_INFO
	.align		4
.L_133:
        /*0098*/ 	.byte	0x04, 0x17
        /*009a*/ 	.short	(.L_135 - .L_134)
.L_134:
        /*009c*/ 	.word	0x00000000
        /*00a0*/ 	.short	0x0006
        /*00a2*/ 	.short	0x0030
        /*00a4*/ 	.byte	0x00, 0xf5, 0x21, 0x00


	//----- nvinfo : EIATTR_KPARAM_INFO
	.align		4
.L_135:
        /*00a8*/ 	.byte	0x04, 0x17
        /*00aa*/ 	.short	(.L_137 - .L_136)
.L_136:
        /*00ac*/ 	.word	0x00000000
        /*00b0*/ 	.short	0x0005
        /*00b2*/ 	.short	0x0028
        /*00b4*/ 	.byte	0x00, 0xf0, 0x21, 0x00


	//----- nvinfo : EIATTR_KPARAM_INFO
	.align		4
.L_137:
        /*00b8*/ 	.byte	0x04, 0x17
        /*00ba*/ 	.short	(.L_139 - .L_138)
.L_138:
        /*00bc*/ 	.word	0x00000000
        /*00c0*/ 	.short	0x0004
        /*00c2*/ 	.short	0x0020
        /*00c4*/ 	.byte	0x00, 0xf0, 0x21, 0x00


	//----- nvinfo : EIATTR_KPARAM_INFO
	.align		4
.L_139:
        /*00c8*/ 	.byte	0x04, 0x17
        /*00ca*/ 	.short	(.L_141 - .L_140)
.L_140:
        /*00cc*/ 	.word	0x00000000
        /*00d0*/ 	.short	0x0003
        /*00d2*/ 	.short	0x0018
        /*00d4*/ 	.byte	0x00, 0xf0, 0x21, 0x00


	//----- nvinfo : EIATTR_KPARAM_INFO
	.align		4
.L_141:
        /*00d8*/ 	.byte	0x04, 0x17
        /*00da*/ 	.short	(.L_143 - .L_142)
.L_142:
        /*00dc*/ 	.word	0x00000000
        /*00e0*/ 	.short	0x0002
        /*00e2*/ 	.short	0x0010
        /*00e4*/ 	.byte	0x00, 0xf5, 0x21, 0x00


	//----- nvinfo : EIATTR_KPARAM_INFO
	.align		4
.L_143:
        /*00e8*/ 	.byte	0x04, 0x17
        /*00ea*/ 	.short	(.L_145 - .L_144)
.L_144:
        /*00ec*/ 	.word	0x00000000
        /*00f0*/ 	.short	0x0001
        /*00f2*/ 	.short	0x0008
        /*00f4*/ 	.byte	0x00, 0xf0, 0x11, 0x00


	//----- nvinfo : EIATTR_KPARAM_INFO
	.align		4
.L_145:
        /*00f8*/ 	.byte	0x04, 0x17
        /*00fa*/ 	.short	(.L_147 - .L_146)
.L_146:
        /*00fc*/ 	.word	0x00000000
        /*0100*/ 	.short	0x0000
        /*0102*/ 	.short	0x0000
        /*0104*/ 	.byte	0x00, 0xf5, 0x21, 0x00


	//----- nvinfo : EIATTR_SPARSE_MMA_MASK
	.align		4
.L_147:
        /*0108*/ 	.byte	0x03, 0x50
        /*010a*/ 	.short	0x0000


	//----- nvinfo : EIATTR_MAXREG_COUNT
	.align		4
        /*010c*/ 	.byte	0x03, 0x1b
        /*010e*/ 	.short	0x00ff


	//----- nvinfo : EIATTR_MERCURY_ISA_VERSION
	.align		4
        /*0110*/ 	.byte	0x03, 0x5f
        /*0112*/ 	.short	0x0101


	//----- nvinfo : EIATTR_VRC_CTA_INIT_COUNT
	.align		4
        /*0114*/ 	.byte	0x02, 0x4a
	.zero		1
	.zero		1


	//----- nvinfo : EIATTR_EXIT_INSTR_OFFSETS
	.align		4
        /*0118*/ 	.byte	0x04, 0x1c
        /*011a*/ 	.short	(.L_149 - .L_148)


	//   ....[0]....
.L_148:
        /*011c*/ 	.word	0x000000d0


	//   ....[1]....
        /*0120*/ 	.word	0x000012b0


	//   ....[2]....
        /*0124*/ 	.word	0x00001b10


	//   ....[3]....
        /*0128*/ 	.word	0x00002bc0


	//----- nvinfo : EIATTR_CRS_STACK_SIZE
	.align		4
.L_149:
        /*012c*/ 	.byte	0x04, 0x1e
        /*012e*/ 	.short	(.L_151 - .L_150)
.L_150:
        /*0130*/ 	.word	0x00000000


	//----- nvinfo : EIATTR_CBANK_PARAM_SIZE
	.align		4
.L_151:
        /*0134*/ 	.byte	0x03, 0x19
        /*0136*/ 	.short	0x0078


	//----- nvinfo : EIATTR_PARAM_CBANK
	.align		4
        /*0138*/ 	.byte	0x04, 0x0a
        /*013a*/ 	.short	(.L_153 - .L_152)
	.align		4
.L_152:
        /*013c*/ 	.word	index@(.nv.constant0._ZN36_GLOBAL__N__7b48fe22_4_k_cu_ff602d6e31caspt2_mltr1_f64_kernel_imltop1EPKiiPKdlllS3_llPdlliidd)
        /*0140*/ 	.short	0x0380
        /*0142*/ 	.short	0x0078


	//----- nvinfo : EIATTR_SW_WAR
	.align		4
.L_153:
        /*0144*/ 	.byte	0x04, 0x36
        /*0146*/ 	.short	(.L_155 - .L_154)
.L_154:
        /*0148*/ 	.word	0x00000008
.L_155:


//--------------------- .nv.info._ZN36_GLOBAL__N__7b48fe22_4_k_cu_ff602d6e31caspt2_mltr1_f64_kernel_imltop0EPKiiPdlllPKdllS4_lliidd --------------------------
	.section	.nv.info._ZN36_GLOBAL__N__7b48fe22_4_k_cu_ff602d6e31caspt2_mltr1_f64_kernel_imltop0EPKiiPdlllPKdllS4_lliidd,"",@"SHT_CUDA_INFO"
	.sectionflags	@""
	.align	4


	//----- nvinfo : EIATTR_CUDA_API_VERSION
	.align		4
        /*0000*/ 	.byte	0x04, 0x37
        /*0002*/ 	.short	(.L_157 - .L_156)
.L_156:
        /*0004*/ 	.word	0x00000082


	//----- nvinfo : EIATTR_KPARAM_INFO
	.align		4
.L_157:
        /*0008*/ 	.byte	0x04, 0x17
        /*000a*/ 	.short	(.L_159 - .L_158)
.L_158:
        /*000c*/ 	.word	0x00000000
        /*0010*/ 	.short	0x000f
        /*0012*/ 	.short	0x0070
        /*0014*/ 	.byte	0x00, 0xf0, 0x21, 0x00


	//----- nvinfo : EIATTR_KPARAM_INFO
	.align		4
.L_159:
        /*0018*/ 	.byte	0x04, 0x17
        /*001a*/ 	.short	(.L_161 - .L_160)
.L_160:
        /*001c*/ 	.word	0x00000000
        /*0020*/ 	.short	0x000e
        /*0022*/ 	.short	0x0068
        /*0024*/ 	.byte	0x00, 0xf0, 0x21, 0x00


	//----- nvinfo : EIATTR_KPARAM_INFO
	.align		4
.L_161:
        /*0028*/ 	.byte	0x04, 0x17
        /*002a*/ 	.short	(.L_163 - .L_162)
.L_162:
        /*002c*/ 	.word	0x00000000
        /*0030*/ 	.short	0x000d
        /*0032*/ 	.short	0x0064
        /*0034*/ 	.byte	0x00, 0xf0, 0x11, 0x00


	//----- nvinfo : EIATTR_KPARAM_INFO
	.align		4
.L_163:
        /*0038*/ 	.byte	0x04, 0x17
        /*003a*/ 	.short	(.L_165 - .L_164)
.L_164:
        /*003c*/ 	.word	0x00000000
        /*0040*/ 	.short	0x000c
        /*0042*/ 	.short	0x0060
        /*0044*/ 	.byte	0x00, 0xf0, 0x11, 0x00


	//----- nvinfo : EIATTR_KPARAM_INFO
	.align		4
.L_165:
        /*0048*/ 	.byte	0x04, 0x17
        /*004a*/ 	.short	(.L_167 - .L_166)
.L_166:
        /*004c*/ 	.word	0x00000000
        /*0050*/ 	.short	0x000b
        /*0052*/ 	.short	0x0058
        /*0054*/ 	.byte	0x00, 0xf0, 0x21, 0x00


	//----- nvinfo : EIATTR_KPARAM_INFO
	.align		4
.L_167:
        /*0058*/ 	.byte	0x04, 0x17
        /*005a*/ 	.short	(.L_169 - .L_168)
.L_168:
        /*005c*/ 	.word	0x00000000
        /*0060*/ 	.short	0x000a
        /*0062*/ 	.short	0x0050
        /*0064*/ 	.byte	0x00, 0xf0, 0x21, 0x00


	//----- nvinfo : EIATTR_KPARAM_INFO
	.align		4
.L_169:
        /*0068*/ 	.byte	0x04, 0x17
        /*006a*/ 	.short	(.L_171 - .L_170)
.L_170:
        /*006c*/ 	.word	0x00000000
        /*0070*/ 	.short	0x0009
        /*0072*/ 	.short	0x0048
        /*0074*/ 	.byte	0x00, 0xf5, 0x21, 0x00


	//----- nvinfo : EIATTR_KPARAM_INFO
	.align		4
.L_171:
        /*0078*/ 	.byte	0x04, 0x17
        /*007a*/ 	.short	(.L_173 - .L_172)
.L_172:
        /*007c*/ 	.word	0x00000000
        /*0080*/ 	.short	0x0008
        /*0082*/ 	.short	0x0040
        /*0084*/ 	.byte	0x00, 0xf0, 0x21, 0x00


	//----- nvinfo : EIATTR_KPARAM_INFO
	.align		4
.L_173:
        /*0088*/ 	.byte	0x04, 0x17
        /*008a*/ 	.short	(.L_175 - .L_174)
.L_174:
        /*008c*/ 	.word	0x00000000
        /*0090*/ 	.short	0x0007
        /*0092*/ 	.short	0x0038
        /*0094*/ 	.byte	0x00, 0xf0, 0x21, 0x00


	//----- nvinfo : EIATTR_KPARAM_INFO
	.align		4
.L_175:
        /*0098*/ 	.byte	0x04, 0x17
        /*009a*/ 	.short	(.L_177 - .L_176)
.L_176:
        /*009c*/ 	.word	0x00000000
        /*00a0*/ 	.short	0x0006
        /*00a2*/ 	.short	0x0030
        /*00a4*/ 	.byte	0x00, 0xf5, 0x21, 0x00


	//----- nvinfo : EIATTR_KPARAM_INFO
	.align		4
.L_177:
        /*00a8*/ 	.byte	0x04, 0x17
        /*00aa*/ 	.short	(.L_179 - .L_178)
.L_178:
        /*00ac*/ 	.word	0x00000000
        /*00b0*/ 	.short	0x0005
        /*00b2*/ 	.short	0x0028
        /*00b4*/ 	.byte	0x00, 0xf0, 0x21, 0x00


	//----- nvinfo : EIATTR_KPARAM_INFO
	.align		4
.L_179:
        /*00b8*/ 	.byte	0x04, 0x17
        /*00ba*/ 	.short	(.L_181 - .L_180)
.L_180:
        /*00bc*/ 	.word	0x00000000
        /*00c0*/ 	.short	0x0004
        /*00c2*/ 	.short	0x0020
        /*00c4*/ 	.byte	0x00, 0xf0, 0x21, 0x00


	//----- nvinfo : EIATTR_KPARAM_INFO
	.align		4
.L_181:
        /*00c8*/ 	.byte	0x04, 0x17
        /*00ca*/ 	.short	(.L_183 - .L_182)
.L_182:
        /*00cc*/ 	.word	0x00000000
        /*00d0*/ 	.short	0x0003
        /*00d2*/ 	.short	0x0018
        /*00d4*/ 	.byte	0x00, 0xf0, 0x21, 0x00


	//----- nvinfo : EIATTR_KPARAM_INFO
	.align		4
.L_183:
        /*00d8*/ 	.byte	0x04, 0x17
        /*00da*/ 	.short	(.L_185 - .L_184)
.L_184:
        /*00dc*/ 	.word	0x00000000
        /*00e0*/ 	.short	0x0002
        /*00e2*/ 	.short	0x0010
        /*00e4*/ 	.byte	0x00, 0xf5, 0x21, 0x00


	//----- nvinfo : EIATTR_KPARAM_INFO
	.align		4
.L_185:
        /*00e8*/ 	.byte	0x04, 0x17
        /*00ea*/ 	.short	(.L_187 - .L_186)
.L_186:
        /*00ec*/ 	.word	0x00000000
        /*00f0*/ 	.short	0x0001
        /*00f2*/ 	.short	0x0008
        /*00f4*/ 	.byte	0x00, 0xf0, 0x11, 0x00


	//----- nvinfo : EIATTR_KPARAM_INFO
	.align		4
.L_187:
        /*00f8*/ 	.byte	0x04, 0x17
        /*00fa*/ 	.short	(.L_189 - .L_188)
.L_188:
        /*00fc*/ 	.word	0x00000000
        /*0100*/ 	.short	0x0000
        /*0102*/ 	.short	0x0000
        /*0104*/ 	.byte	0x00, 0xf5, 0x21, 0x00


	//----- nvinfo : EIATTR_SPARSE_MMA_MASK
	.align		4
.L_189:
        /*0108*/ 	.byte	0x03, 0x50
        /*010a*/ 	.short	0x0000


	//----- nvinfo : EIATTR_MAXREG_COUNT
	.align		4
        /*010c*/ 	.byte	0x03, 0x1b
        /*010e*/ 	.short	0x00ff


	//----- nvinfo : EIATTR_MERCURY_ISA_VERSION
	.align		4
        /*0110*/ 	.byte	0x03, 0x5f
        /*0112*/ 	.short	0x0101


	//----- nvinfo : EIATTR_VRC_CTA_INIT_COUNT
	.align		4
        /*0114*/ 	.byte	0x02, 0x4a
	.zero		1
	.zero		1


	//----- nvinfo : EIATTR_EXIT_INSTR_OFFSETS
	.align		4
        /*0118*/ 	.byte	0x04, 0x1c
        /*011a*/ 	.short	(.L_191 - .L_190)


	//   ....[0]....
.L_190:
        /*011c*/ 	.word	0x00000120


	//   ....[1]....
        /*0120*/ 	.word	0x00000ee0


	//   ....[2]....
        /*0124*/ 	.word	0x00002140


	//----- nvinfo : EIATTR_CRS_STACK_SIZE
	.align		4
.L_191:
        /*0128*/ 	.byte	0x04, 0x1e
        /*012a*/ 	.short	(.L_193 - .L_192)
.L_192:
        /*012c*/ 	.word	0x00000000


	//----- nvinfo : EIATTR_CBANK_PARAM_SIZE
	.align		4
.L_193:
        /*0130*/ 	.byte	0x03, 0x19
        /*0132*/ 	.short	0x0078


	//----- nvinfo : EIATTR_PARAM_CBANK
	.align		4
        /*0134*/ 	.byte	0x04, 0x0a
        /*0136*/ 	.short	(.L_195 - .L_194)
	.align		4
.L_194:
        /*0138*/ 	.word	index@(.nv.constant0._ZN36_GLOBAL__N__7b48fe22_4_k_cu_ff602d6e31caspt2_mltr1_f64_kernel_imltop0EPKiiPdlllPKdllS4_lliidd)
        /*013c*/ 	.short	0x0380
        /*013e*/ 	.short	0x0078


	//----- nvinfo : EIATTR_SW_WAR
	.align		4
.L_195:
        /*0140*/ 	.byte	0x04, 0x36
        /*0142*/ 	.short	(.L_197 - .L_196)
.L_196:
        /*0144*/ 	.word	0x00000008
.L_197:


//--------------------- .nv.info._ZN36_GLOBAL__N__7b48fe22_4_k_cu_ff602d6e31caspt2_mltmv_f64_kernel_imltop1EPKiiPKdllS3_llPdllliidd --------------------------
	.section	.nv.info._ZN36_GLOBAL__N__7b48fe22_4_k_cu_ff602d6e31caspt2_mltmv_f64_kernel_imltop1EPKiiPKdllS3_llPdllliidd,"",@"SHT_CUDA_INFO"
	.sectionflags	@""
	.align	4


	//----- nvinfo : EIATTR_CUDA_API_VERSION
	.align		4
        /*0000*/ 	.byte	0x04, 0x37
        /*0002*/ 	.short	(.L_199 - .L_198)
.L_198:
        /*0004*/ 	.word	0x00000082


	//----- nvinfo : EIATTR_KPARAM_INFO
	.align		4
.L_199:
        /*0008*/ 	.byte	0x04, 0x17
        /*000a*/ 	.short	(.L_201 - .L_200)
.L_200:
        /*000c*/ 	.word	0x00000000
        /*0010*/ 	.short	0x000f
        /*0012*/ 	.short	0x0070
        /*0014*/ 	.byte	0x00, 0xf0, 0x21, 0x00


	//----- nvinfo : EIATTR_KPARAM_INFO
	.align		4
.L_201:
        /*0018*/ 	.byte	0x04, 0x17
        /*001a*/ 	.short	(.L_203 - .L_202)
.L_202:
        /*001c*/ 	.word	0x00000000
        /*0020*/ 	.short	0x000e
        /*0022*/ 	.short	0x0068
        /*0024*/ 	.byte	0x00, 0xf0, 0x21, 0x00


	//----- nvinfo : EIATTR_KPARAM_INFO
	.align		4
.L_203:
        /*0028*/ 	.byte	0x04, 0x17
        /*002a*/ 	.short	(.L_205 - .L_204)
.L_204:
        /*002c*/ 	.word	0x00000000
        /*0030*/ 	.short	0x000d
        /*0032*/ 	.short	0x0064
        /*0034*/ 	.byte	0x00, 0xf0, 0x11, 0x00


	//----- nvinfo : EIATTR_KPARAM_INFO
	.align		4
.L_205:
        /*0038*/ 	.byte	0x04, 0x17
        /*003a*/ 	.short	(.L_207 - .L_206)
.L_206:
        /*003c*/ 	.word	0x00000000
        /*0040*/ 	.short	0x000c
        /*0042*/ 	.short	0x0060
        /*0044*/ 	.byte	0x00, 0xf0, 0x11, 0x00


	//----- nvinfo : EIATTR_KPARAM_INFO
	.align		4
.L_207:
        /*0048*/ 	.byte	0x04, 0x17
        /*004a*/ 	.short	(.L_209 - .L_208)
.L_208:
        /*004c*/ 	.word	0x00000000
        /*0050*/ 	.short	0x000b
        /*0052*/ 	.short	0x0058
        /*0054*/ 	.byte	0x00, 0xf0, 0x21, 0x00


	//----- nvinfo : EIATTR_KPARAM_INFO
	.align		4
.L_209:
        /*0058*/ 	.byte	0x04, 0x17
        /*005a*/ 	.short	(.L_211 - .L_210)
.L_210:
        /*005c*/ 	.word	0x00000000
        /*0060*/ 	.short	0x000a
        /*0062*/ 	.short	0x0050
        /*0064*/ 	.byte	0x00, 0xf0, 0x21, 0x00


	//----- nvinfo : EIATTR_KPARAM_INFO
	.align		4
.L_211:
        /*0068*/ 	.byte	0x04, 0x17
        /*006a*/ 	.short	(.L_213 - .L_212)
.L_212:
        /*006c*/ 	.word	0x00000000
        /*0070*/ 	.short	0x0009
        /*0072*/ 	.short	0x0048
        /*0074*/ 	.byte	0x00, 0xf0, 0x21, 0x00


	//----- nvinfo : EIATTR_KPARAM_INFO
	.align		4
.L_213:
        /*0078*/ 	.byte	0x04, 0x17
        /*007a*/ 	.short	(.L_215 - .L_214)
.L_214:
        /*007c*/ 	.word	0x00000000
        /*0080*/ 	.short	0x0008
        /*0082*/ 	.short	0x0040
        /*0084*/ 	.byte	0x00, 0xf5, 0x21, 0x00


	//----- nvinfo : EIATTR_KPARAM_INFO
	.align		4
.L_215:
        /*0088*/ 	.byte	0x04, 0x17
        /*008a*/ 	.short	(.L_217 - .L_216)
.L_216:
        /*008c*/ 	.word	0x00000000
        /*0090*/ 	.short	0x0007
        /*0092*/ 	.short	0x0038
        /*0094*/ 	.byte	0x00, 0xf0, 0x21, 0x00


	//----- nvinfo : EIATTR_KPARAM_INFO
	.align		4
.L_217:
        /*0098*/ 	.byte	0x04, 0x17
        /*009a*/ 	.short	(.L_219 - .L_218)
.L_218:
        /*009c*/ 	.word	0x00000000
        /*00a0*/ 	.short	0x0006
        /*00a2*/ 	.short	0x0030
        /*00a4*/ 	.byte	0x00, 0xf0, 0x21, 0x00


	//----- nvinfo : EIATTR_KPARAM_INFO
	.align		4
.L_219:
        /*00a8*/ 	.byte	0x04, 0x17
        /*00aa*/ 	.short	(.L_221 - .L_220)
.L_220:
        /*00ac*/ 	.word	0x00000000
        /*00b0*/ 	.short	0x0005
        /*00b2*/ 	.short	0x0028
        /*00b4*/ 	.byte	0x00, 0xf5, 0x21, 0x00


	//----- nvinfo : EIATTR_KPARAM_INFO
	.align		4
.L_221:
        /*00b8*/ 	.byte	0x04, 0x17
        /*00ba*/ 	.short	(.L_223 - .L_222)
.L_222:
        /*00bc*/ 	.word	0x00000000
        /*00c0*/ 	.short	0x0004
        /*00c2*/ 	.short	0x0020
        /*00c4*/ 	.byte	0x00, 0xf0, 0x21, 0x00


	//----- nvinfo : EIATTR_KPARAM_INFO
	.align		4
.L_223:
        /*00c8*/ 	.byte	0x04, 0x17
        /*00ca*/ 	.short	(.L_225 - .L_224)
.L_224:
        /*00cc*/ 	.word	0x00000000
        /*00d0*/ 	.short	0x0003
        /*00d2*/ 	.short	0x0018
        /*00d4*/ 	.byte	0x00, 0xf0, 0x21, 0x00


	//----- nvinfo : EIATTR_KPARAM_INFO
	.align		4
.L_225:
        /*00d8*/ 	.byte	0x04, 0x17
        /*00da*/ 	.short	(.L_227 - .L_226)
.L_226:
        /*00dc*/ 	.word	0x00000000
        /*00e0*/ 	.short	0x0002
        /*00e2*/ 	.short	0x0010
        /*00e4*/ 	.byte	0x00, 0xf5, 0x21, 0x00


	//----- nvinfo : EIATTR_KPARAM_INFO
	.align		4
.L_227:
        /*00e8*/ 	.byte	0x04, 0x17
        /*00ea*/ 	.short	(.L_229 - .L_228)
.L_228:
        /*00ec*/ 	.word	0x00000000
        /*00f0*/ 	.short	0x0001
        /*00f2*/ 	.short	0x0008
        /*00f4*/ 	.byte	0x00, 0xf0, 0x11, 0x00


	//----- nvinfo : EIATTR_KPARAM_INFO
	.align		4
.L_229:
        /*00f8*/ 	.byte	0x04, 0x17
        /*00fa*/ 	.short	(.L_231 - .L_230)
.L_230:
        /*00fc*/ 	.word	0x00000000
        /*0100*/ 	.short	0x0000
        /*0102*/ 	.short	0x0000
        /*0104*/ 	.byte	0x00, 0xf5, 0x21, 0x00


	//----- nvinfo : EIATTR_SPARSE_MMA_MASK
	.align		4
.L_231:
        /*0108*/ 	.byte	0x03, 0x50
        /*010a*/ 	.short	0x0000


	//----- nvinfo : EIATTR_MAXREG_COUNT
	.align		4
        /*010c*/ 	.byte	0x03, 0x1b
        /*010e*/ 	.short	0x00ff


	//----- nvinfo : EIATTR_MERCURY_ISA_VERSION
	.align		4
        /*0110*/ 	.byte	0x03, 0x5f
        /*0112*/ 	.short	0x0101


	//----- nvinfo : EIATTR_VRC_CTA_INIT_COUNT
	.align		4
        /*0114*/ 	.byte	0x02, 0x4a
	.zero		1
	.zero		1


	//----- nvinfo : EIATTR_EXIT_INSTR_OFFSETS
	.align		4
        /*0118*/ 	.byte	0x04, 0x1c
        /*011a*/ 	.short	(.L_233 - .L_232)


	//   ....[0]....
.L_232:
        /*011c*/ 	.word	0x00000120


	//   ....[1]....
        /*0120*/ 	.word	0x00000ef0


	//   ....[2]....
        /*0124*/ 	.word	0x00002160


	//----- nvinfo : EIATTR_CRS_STACK_SIZE
	.align		4
.L_233:
        /*0128*/ 	.byte	0x04, 0x1e
        /*012a*/ 	.short	(.L_235 - .L_234)
.L_234:
        /*012c*/ 	.word	0x00000000


	//----- nvinfo : EIATTR_CBANK_PARAM_SIZE
	.align		4
.L_235:
        /*0130*/ 	.byte	0x03, 0x19
        /*0132*/ 	.short	0x0078


	//----- nvinfo : EIATTR_PARAM_CBANK
	.align		4
        /*0134*/ 	.byte	0x04, 0x0a
        /*0136*/ 	.short	(.L_237 - .L_236)
	.align		4
.L_236:
        /*0138*/ 	.word	index@(.nv.constant0._ZN36_GLOBAL__N__7b48fe22_4_k_cu_ff602d6e31caspt2_mltmv_f64_kernel_imltop1EPKiiPKdllS3_llPdllliidd)
        /*013c*/ 	.short	0x0380
        /*013e*/ 	.short	0x0078


	//----- nvinfo : EIATTR_SW_WAR
	.align		4
.L_237:
        /*0140*/ 	.byte	0x04, 0x36
        /*0142*/ 	.short	(.L_239 - .L_238)
.L_238:
        /*0144*/ 	.word	0x00000008
.L_239:


//--------------------- .nv.info._ZN36_GLOBAL__N__7b48fe22_4_k_cu_ff602d6e31caspt2_mltmv_f64_kernel_imltop0EPKiiPdllPKdllS4_llliidd --------------------------
	.section	.nv.info._ZN36_GLOBAL__N__7b48fe22_4_k_cu_ff602d6e31caspt2_mltmv_f64_kernel_imltop0EPKiiPdllPKdllS4_llliidd,"",@"SHT_CUDA_INFO"
	.sectionflags	@""
	.align	4


	//----- nvinfo : EIATTR_CUDA_API_VERSION
	.align		4
        /*0000*/ 	.byte	0x04, 0x37
        /*0002*/ 	.short	(.L_241 - .L_240)
.L_240:
        /*0004*/ 	.word	0x00000082


	//----- nvinfo : EIATTR_KPARAM_INFO
	.align		4
.L_241:
        /*0008*/ 	.byte	0x04, 0x17
        /*000a*/ 	.short	(.L_243 - .L_242)
.L_242:
        /*000c*/ 	.word	0x00000000
        /*0010*/ 	.short	0x000f
        /*0012*/ 	.short	0x0070
        /*0014*/ 	.byte	0x00, 0xf0, 0x21, 0x00


	//----- nvinfo : EIATTR_KPARAM_INFO
	.align		4
.L_243:
        /*0018*/ 	.byte	0x04, 0x17
        /*001a*/ 	.short	(.L_245 - .L_244)
.L_244:
        /*001c*/ 	.word	0x00000000
        /*0020*/ 	.short	0x000e
        /*0022*/ 	.short	0x0068
        /*0024*/ 	.byte	0x00, 0xf0, 0x21, 0x00


	//----- nvinfo : EIATTR_KPARAM_INFO
	.align		4
.L_245:
        /*0028*/ 	.byte	0x04, 0x17
        /*002a*/ 	.short	(.L_247 - .L_246)
.L_246:
        /*002c*/ 	.word	0x00000000
        /*0030*/ 	.short	0x000d
        /*0032*/ 	.short	0x0064
        /*0034*/ 	.byte	0x00, 0xf0, 0x11, 0x00


	//----- nvinfo : EIATTR_KPARAM_INFO
	.align		4
.L_247:
        /*0038*/ 	.byte	0x04, 0x17
        /*003a*/ 	.short	(.L_249 - .L_248)
.L_248:
        /*003c*/ 	.word	0x00000000
        /*0040*/ 	.short	0x000c
        /*0042*/ 	.short	0x0060
        /*0044*/ 	.byte	0x00, 0xf0, 0x11, 0x00


	//----- nvinfo : EIATTR_KPARAM_INFO
	.align		4
.L_249:
        /*0048*/ 	.byte	0x04, 0x17
        /*004a*/ 	.short	(.L_251 - .L_250)
.L_250:
        /*004c*/ 	.word	0x00000000
        /*0050*/ 	.short	0x000b
        /*0052*/ 	.short	0x0058
        /*0054*/ 	.byte	0x00, 0xf0, 0x21, 0x00


	//----- nvinfo : EIATTR_KPARAM_INFO
	.align		4
.L_251:
        /*0058*/ 	.byte	0x04, 0x17
        /*005a*/ 	.short	(.L_253 - .L_252)
.L_252:
        /*005c*/ 	.word	0x00000000
        /*0060*/ 	.short	0x000a
        /*0062*/ 	.short	0x0050
        /*0064*/ 	.byte	0x00, 0xf0, 0x21, 0x00


	//----- nvinfo : EIATTR_KPARAM_INFO
	.align		4
.L_253:
        /*0068*/ 	.byte	0x04, 0x17
        /*006a*/ 	.short	(.L_255 - .L_254)
.L_254:
        /*006c*/ 	.word	0x00000000
        /*0070*/ 	.short	0x0009
        /*0072*/ 	.short	0x0048
        /*0074*/ 	.byte	0x00, 0xf0, 0x21, 0x00


	//----- nvinfo : EIATTR_KPARAM_INFO
	.align		4
.L_255:
        /*0078*/ 	.byte	0x04, 0x17
        /*007a*/ 	.short	(.L_257 - .L_256)
.L_256:
        /*007c*/ 	.word	0x00000000
        /*0080*/ 	.short	0x0008
        /*0082*/ 	.short	0x0040
        /*0084*/ 	.byte	0x00, 0xf5, 0x21, 0x00


	//----- nvinfo : EIATTR_KPARAM_INFO
	.align		4
.L_257:
        /*0088*/ 	.byte	0x04, 0x17
        /*008a*/ 	.short	(.L_259 - .L_258)
.L_258:
        /*008c*/ 	.word	0x00000000
        /*0090*/ 	.short	0x0007
        /*0092*/ 	.short	0x0038
        /*0094*/ 	.byte	0x00, 0xf0, 0x21, 0x00


	//----- nvinfo : EIATTR_KPARAM_INFO
	.align		4
.L_259:
        /*0098*/ 	.byte	0x04, 0x17
        /*009a*/ 	.short	(.L_261 - .L_260)
.L_260:
        /*009c*/ 	.word	0x00000000
        /*00a0*/ 	.short	0x0006
        /*00a2*/ 	.short	0x0030
        /*00a4*/ 	.byte	0x00, 0xf0, 0x21, 0x00


	//----- nvinfo : EIATTR_KPARAM_INFO
	.align		4
.L_261:
        /*00a8*/ 	.byte	0x04, 0x17
        /*00aa*/ 	.short	(.L_263 - .L_262)
.L_262:
        /*00ac*/ 	.word	0x00000000
        /*00b0*/ 	.short	0x0005
        /*00b2*/ 	.short	0x0028
        /*00b4*/ 	.byte	0x00, 0xf5, 0x21, 0x00


	//----- nvinfo : EIATTR_KPARAM_INFO
	.align		4
.L_263:
        /*00b8*/ 	.byte	0x04, 0x17
        /*00ba*/ 	.short	(.L_265 - .L_264)
.L_264:
        /*00bc*/ 	.word	0x00000000
        /*00c0*/ 	.short	0x0004
        /*00c2*/ 	.short	0x0020
        /*00c4*/ 	.byte	0x00, 0xf0, 0x21, 0x00


	//----- nvinfo : EIATTR_KPARAM_INFO
	.align		4
.L_265:
        /*00c8*/ 	.byte	0x04, 0x17
        /*00ca*/ 	.short	(.L_267 - .L_266)
.L_266:
        /*00cc*/ 	.word	0x00000000
        /*00d0*/ 	.short	0x0003
        /*00d2*/ 	.short	0x0018
        /*00d4*/ 	.byte	0x00, 0xf0, 0x21, 0x00


	//----- nvinfo : EIATTR_KPARAM_INFO
	.align		4
.L_267:
        /*00d8*/ 	.byte	0x04, 0x17
        /*00da*/ 	.short	(.L_269 - .L_268)
.L_268:
        /*00dc*/ 	.word	0x00000000
        /*00e0*/ 	.short	0x0002
        /*00e2*/ 	.short	0x0010
        /*00e4*/ 	.byte	0x00, 0xf5, 0x21, 0x00


	//----- nvinfo : EIATTR_KPARAM_INFO
	.align		4
.L_269:
        /*00e8*/ 	.byte	0x04, 0x17
        /*00ea*/ 	.short	(.L_271 - .L_270)
.L_270:
        /*00ec*/ 	.word	0x00000000
        /*00f0*/ 	.short	0x0001
        /*00f2*/ 	.short	0x0008
        /*00f4*/ 	.byte	0x00, 0xf0, 0x11, 0x00


	//----- nvinfo : EIATTR_KPARAM_INFO
	.align		4
.L_271:
        /*00f8*/ 	.byte	0x04, 0x17
        /*00fa*/ 	.short	(.L_273 - .L_272)
.L_272:
        /*00fc*/ 	.word	0x00000000
        /*0100*/ 	.short	0x0000
        /*0102*/ 	.short	0x0000
        /*0104*/ 	.byte	0x00, 0xf5, 0x21, 0x00


	//----- nvinfo : EIATTR_SPARSE_MMA_MASK
	.align		4
.L_273:
        /*0108*/ 	.byte	0x03, 0x50
        /*010a*/ 	.short	0x0000


	//----- nvinfo : EIATTR_MAXREG_COUNT
	.align		4
        /*010c*/ 	.byte	0x03, 0x1b
        /*010e*/ 	.short	0x00ff


	//----- nvinfo : EIATTR_MERCURY_ISA_VERSION
	.align		4
        /*0110*/ 	.byte	0x03, 0x5f
        /*0112*/ 	.short	0x0101


	//----- nvinfo : EIATTR_VRC_CTA_INIT_COUNT
	.align		4
        /*0114*/ 	.byte	0x02, 0x4a
	.zero		1
	.zero		1


	//----- nvinfo : EIATTR_EXIT_INSTR_OFFSETS
	.align		4
        /*0118*/ 	.byte	0x04, 0x1c
        /*011a*/ 	.short	(.L_275 - .L_274)


	//   ....[0]....
.L_274:
        /*011c*/ 	.word	0x000000d0


	//   ....[1]....
        /*0120*/ 	.word	0x000012b0


	//   ....[2]....
        /*0124*/ 	.word	0x00001b70


	//   ....[3]....
        /*0128*/ 	.word	0x00002ca0


	//----- nvinfo : EIATTR_CRS_STACK_SIZE
	.align		4
.L_275:
        /*012c*/ 	.byte	0x04, 0x1e
        /*012e*/ 	.short	(.L_277 - .L_276)
.L_276:
        /*0130*/ 	.word	0x00000000


	//----- nvinfo : EIATTR_CBANK_PARAM_SIZE
	.align		4
.L_277:
        /*0134*/ 	.byte	0x03, 0x19
        /*0136*/ 	.short	0x0078


	//----- nvinfo : EIATTR_PARAM_CBANK
	.align		4
        /*0138*/ 	.byte	0x04, 0x0a
        /*013a*/ 	.short	(.L_279 - .L_278)
	.align		4
.L_278:
        /*013c*/ 	.word	index@(.nv.constant0._ZN36_GLOBAL__N__7b48fe22_4_k_cu_ff602d6e31caspt2_mltmv_f64_kernel_imltop0EPKiiPdllPKdllS4_llliidd)
        /*0140*/ 	.short	0x0380
        /*0142*/ 	.short	0x0078


	//----- nvinfo : EIATTR_SW_WAR
	.align		4
.L_279:
        /*0144*/ 	.byte	0x04, 0x36
        /*0146*/ 	.short	(.L_281 - .L_280)
.L_280:
        /*0148*/ 	.word	0x00000008
.L_281:


//--------------------- .nv.info._ZN36_GLOBAL__N__7b48fe22_4_k_cu_ff602d6e24caspt2_mltdxp_f64_kernelEiPKiiS1_iPdlllPKdllS2_lllidddd --------------------------
	.section	.nv.info._ZN36_GLOBAL__N__7b48fe22_4_k_cu_ff602d6e24caspt2_mltdxp_f64_kernelEiPKiiS1_iPdlllPKdllS2_lllidddd,"",@"SHT_CUDA_INFO"
	.sectionflags	@""
	.align	4


	//----- nvinfo : EIATTR_CUDA_API_VERSION
	.align		4
        /*0000*/ 	.byte	0x04, 0x37
        /*0002*/ 	.short	(.L_283 - .L_282)
.L_282:
        /*0004*/ 	.word	0x00000082


	//----- nvinfo : EIATTR_KPARAM_INFO
	.align		4
.L_283:
        /*0008*/ 	.byte	0x04, 0x17
        /*000a*/ 	.short	(.L_285 - .L_284)
.L_284:
        /*000c*/ 	.word	0x00000000
        /*0010*/ 	.short	0x0014
        /*0012*/ 	.short	0x00a0
        /*0014*/ 	.byte	0x00, 0xf0, 0x21, 0x00


	//----- nvinfo : EIATTR_KPARAM_INFO
	.align		4
.L_285:
        /*0018*/ 	.byte	0x04, 0x17
        /*001a*/ 	.short	(.L_287 - .L_286)
.L_286:
        /*001c*/ 	.word	0x00000000
        /*0020*/ 	.short	0x0013
        /*0022*/ 	.short	0x0098
        /*0024*/ 	.byte	0x00, 0xf0, 0x21, 0x00


	//----- nvinfo : EIATTR_KPARAM_INFO
	.align		4
.L_287:
        /*0028*/ 	.byte	0x04, 0x17
        /*002a*/ 	.short	(.L_289 - .L_288)
.L_288:
        /*002c*/ 	.word	0x00000000
        /*0030*/ 	.short	0x0012
        /*0032*/ 	.short	0x0090
        /*0034*/ 	.byte	0x00, 0xf0, 0x21, 0x00


	//----- nvinfo : EIATTR_KPARAM_INFO
	.align		4
.L_289:
        /*0038*/ 	.byte	0x04, 0x17
        /*003a*/ 	.short	(.L_291 - .L_290)
.L_290:
        /*003c*/ 	.word	0x00000000
        /*0040*/ 	.short	0x0011
        /*0042*/ 	.short	0x0088
        /*0044*/ 	.byte	0x00, 0xf0, 0x21, 0x00


	//----- nvinfo : EIATTR_KPARAM_INFO
	.align		4
.L_291:
        /*0048*/ 	.byte	0x04, 0x17
        /*004a*/ 	.short	(.L_293 - .L_292)
.L_292:
        /*004c*/ 	.word	0x00000000
        /*0050*/ 	.short	0x0010
        /*0052*/ 	.short	0x0080
        /*0054*/ 	.byte	0x00, 0xf0, 0x11, 0x00


	//----- nvinfo : EIATTR_KPARAM_INFO
	.align		4
.L_293:
        /*0058*/ 	.byte	0x04, 0x17
        /*005a*/ 	.short	(.L_295 - .L_294)
.L_294:
        /*005c*/ 	.word	0x00000000
        /*0060*/ 	.short	0x000f
        /*0062*/ 	.short	0x0078
        /*0064*/ 	.byte	0x00, 0xf0, 0x21, 0x00


	//----- nvinfo : EIATTR_KPARAM_INFO
	.align		4
.L_295:
        /*0068*/ 	.byte	0x04, 0x17
        /*006a*/ 	.short	(.L_297 - .L_296)
.L_296:
        /*006c*/ 	.word	0x00000000
        /*0070*/ 	.short	0x000e
        /*0072*/ 	.short	0x0070
        /*0074*/ 	.byte	0x00, 0xf0, 0x21, 0x00


	//----- nvinfo : EIATTR_KPARAM_INFO
	.align		4
.L_297:
        /*0078*/ 	.byte	0x04, 0x17
        /*007a*/ 	.short	(.L_299 - .L_298)
.L_298:
        /*007c*/ 	.word	0x00000000
        /*0080*/ 	.short	0x000d
        /*0082*/ 	.short	0x0068
        /*0084*/ 	.byte	0x00, 0xf0, 0x21, 0x00


	//----- nvinfo : EIATTR_KPARAM_INFO
	.align		4
.L_299:
        /*0088*/ 	.byte	0x04, 0x17
        /*008a*/ 	.short	(.L_301 - .L_300)
.L_300:
        /*008c*/ 	.word	0x00000000
        /*0090*/ 	.short	0x000c
        /*0092*/ 	.short	0x0060
        /*0094*/ 	.byte	0x00, 0xf5, 0x21, 0x00


	//----- nvinfo : EIATTR_KPARAM_INFO
	.align		4
.L_301:
        /*0098*/ 	.byte	0x04, 0x17
        /*009a*/ 	.short	(.L_303 - .L_302)
.L_302:
        /*009c*/ 	.word	0x00000000
        /*00a0*/ 	.short	0x000b
        /*00a2*/ 	.short	0x0058
        /*00a4*/ 	.byte	0x00, 0xf0, 0x21, 0x00


	//----- nvinfo : EIATTR_KPARAM_INFO
	.align		4
.L_303:
        /*00a8*/ 	.byte	0x04, 0x17
        /*00aa*/ 	.short	(.L_305 - .L_304)
.L_304:
        /*00ac*/ 	.word	0x00000000
        /*00b0*/ 	.short	0x000a
        /*00b2*/ 	.short	0x0050
        /*00b4*/ 	.byte	0x00, 0xf0, 0x21, 0x00


	//----- nvinfo : EIATTR_KPARAM_INFO
	.align		4
.L_305:
        /*00b8*/ 	.byte	0x04, 0x17
        /*00ba*/ 	.short	(.L_307 - .L_306)
.L_306:
        /*00bc*/ 	.word	0x00000000
        /*00c0*/ 	.short	0x0009
        /*00c2*/ 	.short	0x0048
        /*00c4*/ 	.byte	0x00, 0xf5, 0x21, 0x00


	//----- nvinfo : EIATTR_KPARAM_INFO
	.align		4
.L_307:
        /*00c8*/ 	.byte	0x04, 0x17
        /*00ca*/ 	.short	(.L_309 - .L_308)
.L_308:
        /*00cc*/ 	.word	0x00000000
        /*00d0*/ 	.short	0x0008
        /*00d2*/ 	.short	0x0040
        /*00d4*/ 	.byte	0x00, 0xf0, 0x21, 0x00


	//----- nvinfo : EIATTR_KPARAM_INFO
	.align		4
.L_309:
        /*00d8*/ 	.byte	0x04, 0x17
        /*00da*/ 	.short	(.L_311 - .L_310)
.L_310:
        /*00dc*/ 	.word	0x00000000
        /*00e0*/ 	.short	0x0007
        /*00e2*/ 	.short	0x0038
        /*00e4*/ 	.byte	0x00, 0xf0, 0x21, 0x00


	//----- nvinfo : EIATTR_KPARAM_INFO
	.align		4
.L_311:
        /*00e8*/ 	.byte	0x04, 0x17
        /*00ea*/ 	.short	(.L_313 - .L_312)
.L_312:
        /*00ec*/ 	.word	0x00000000
        /*00f0*/ 	.short	0x0006
        /*00f2*/ 	.short	0x0030
        /*00f4*/ 	.byte	0x00, 0xf0, 0x21, 0x00


	//----- nvinfo : EIATTR_KPARAM_INFO
	.align		4
.L_313:
        /*00f8*/ 	.byte	0x04, 0x17
        /*00fa*/ 	.short	(.L_315 - .L_314)
.L_314:
        /*00fc*/ 	.word	0x00000000
        /*0100*/ 	.short	0x0005
        /*0102*/ 	.short	0x0028
        /*0104*/ 	.byte	0x00, 0xf5, 0x21, 0x00


	//----- nvinfo : EIATTR_KPARAM_INFO
	.align		4
.L_315:
        /*0108*/ 	.byte	0x04, 0x17
        /*010a*/ 	.short	(.L_317 - .L_316)
.L_316:
        /*010c*/ 	.word	0x00000000
        /*0110*/ 	.short	0x0004
        /*0112*/ 	.short	0x0020
        /*0114*/ 	.byte	0x00, 0xf0, 0x11, 0x00


	//----- nvinfo : EIATTR_KPARAM_INFO
	.align		4
.L_317:
        /*0118*/ 	.byte	0x04, 0x17
        /*011a*/ 	.short	(.L_319 - .L_318)
.L_318:
        /*011c*/ 	.word	0x00000000
        /*0120*/ 	.short	0x0003
        /*0122*/ 	.short	0x0018
        /*0124*/ 	.byte	0x00, 0xf5, 0x21, 0x00


	//----- nvinfo : EIATTR_KPARAM_INFO
	.align		4
.L_319:
        /*0128*/ 	.byte	0x04, 0x17
        /*012a*/ 	.short	(.L_321 - .L_320)
.L_320:
        /*012c*/ 	.word	0x00000000
        /*0130*/ 	.short	0x0002
        /*0132*/ 	.short	0x0010
        /*0134*/ 	.byte	0x00, 0xf0, 0x11, 0x00


	//----- nvinfo : EIATTR_KPARAM_INFO
	.align		4
.L_321:
        /*0138*/ 	.byte	0x04, 0x17
        /*013a*/ 	.short	(.L_323 - .L_322)
.L_322:
        /*013c*/ 	.word	0x00000000
        /*0140*/ 	.short	0x0001
        /*0142*/ 	.short	0x0008
        /*0144*/ 	.byte	0x00, 0xf5, 0x21, 0x00


	//----- nvinfo : EIATTR_KPARAM_INFO
	.align		4
.L_323:
        /*0148*/ 	.byte	0x04, 0x17
        /*014a*/ 	.short	(.L_325 - .L_324)
.L_324:
        /*014c*/ 	.word	0x00000000
        /*0150*/ 	.short	0x0000
        /*0152*/ 	.short	0x0000
        /*0154*/ 	.byte	0x00, 0xf0, 0x11, 0x00


	//----- nvinfo : EIATTR_SPARSE_MMA_MASK
	.align		4
.L_325:
        /*0158*/ 	.byte	0x03, 0x50
        /*015a*/ 	.short	0x0000


	//----- nvinfo : EIATTR_MAXREG_COUNT
	.align		4
        /*015c*/ 	.byte	0x03, 0x1b
        /*015e*/ 	.short	0x00ff


	//----- nvinfo : EIATTR_MERCURY_ISA_VERSION
	.align		4
        /*0160*/ 	.byte	0x03, 0x5f
        /*0162*/ 	.short	0x0101


	//----- nvinfo : EIATTR_VRC_CTA_INIT_COUNT
	.align		4
        /*0164*/ 	.byte	0x02, 0x4a
	.zero		1
	.zero		1


	//----- nvinfo : EIATTR_EXIT_INSTR_OFFSETS
	.align		4
        /*0168*/ 	.byte	0x04, 0x1c
        /*016a*/ 	.short	(.L_327 - .L_326)


	//   ....[0]....
.L_326:
        /*016c*/ 	.word	0x00000130


	//   ....[1]....
        /*0170*/ 	.word	0x000001b0


	//   ....[2]....
        /*0174*/ 	.word	0x00001140


	//   ....[3]....
        /*0178*/ 	.word	0x000026b0


	//   ....[4]....
        /*017c*/ 	.word	0x00003640


	//   ....[5]....
        /*0180*/ 	.word	0x00004bc0


	//----- nvinfo : EIATTR_CRS_STACK_SIZE
	.align		4
.L_327:
        /*0184*/ 	.byte	0x04, 0x1e
        /*0186*/ 	.short	(.L_329 - .L_328)
.L_328:
        /*0188*/ 	.word	0x00000000


	//----- nvinfo : EIATTR_CBANK_PARAM_SIZE
	.align		4
.L_329:
        /*018c*/ 	.byte	0x03, 0x19
        /*018e*/ 	.short	0x00a8


	//----- nvinfo : EIATTR_PARAM_CBANK
	.align		4
        /*0190*/ 	.byte	0x04, 0x0a
        /*0192*/ 	.short	(.L_331 - .L_330)
	.align		4
.L_330:
        /*0194*/ 	.word	index@(.nv.constant0._ZN36_GLOBAL__N__7b48fe22_4_k_cu_ff602d6e24caspt2_mltdxp_f64_kernelEiPKiiS1_iPdlllPKdllS2_lllidddd)
        /*0198*/ 	.short	0x0380
        /*019a*/ 	.short	0x00a8


	//----- nvinfo : EIATTR_SW_WAR
	.align		4
.L_331:
        /*019c*/ 	.byte	0x04, 0x36
        /*019e*/ 	.short	(.L_333 - .L_332)
.L_332:
        /*01a0*/ 	.word	0x00000008
.L_333:


//--------------------- .nv.info._ZN36_GLOBAL__N__7b48fe22_4_k_cu_ff602d6e24caspt2_mltsca_f64_kernelEiPKiiS1_iPdllPKdllS2_lldddd --------------------------
	.section	.nv.info._ZN36_GLOBAL__N__7b48fe22_4_k_cu_ff602d6e24caspt2_mltsca_f64_kernelEiPKiiS1_iPdllPKdllS2_lldddd,"",@"SHT_CUDA_INFO"
	.sectionflags	@""
	.align	4


	//----- nvinfo : EIATTR_CUDA_API_VERSION
	.align		4
        /*0000*/ 	.byte	0x04, 0x37
        /*0002*/ 	.short	(.L_335 - .L_334)
.L_334:
        /*0004*/ 	.word	0x00000082


	//----- nvinfo : EIATTR_KPARAM_INFO
	.align		4
.L_335:
        /*0008*/ 	.byte	0x04, 0x17
        /*000a*/ 	.short	(.L_337 - .L_336)
.L_336:
        /*000c*/ 	.word	0x00000000
        /*0010*/ 	.short	0x0011
        /*0012*/ 	.short	0x0088
        /*0014*/ 	.byte	0x00, 0xf0, 0x21, 0x00


	//----- nvinfo : EIATTR_KPARAM_INFO
	.align		4
.L_337:
        /*0018*/ 	.byte	0x04, 0x17
        /*001a*/ 	.short	(.L_339 - .L_338)
.L_338:
        /*001c*/ 	.word	0x00000000
        /*0020*/ 	.short	0x0010
        /*0022*/ 	.short	0x0080
        /*0024*/ 	.byte	0x00, 0xf0, 0x21, 0x00


	//----- nvinfo : EIATTR_KPARAM_INFO
	.align		4
.L_339:
        /*0028*/ 	.byte	0x04, 0x17
        /*002a*/ 	.short	(.L_341 - .L_340)
.L_340:
        /*002c*/ 	.word	0x00000000
        /*0030*/ 	.short	0x000f
        /*0032*/ 	.short	0x0078
        /*0034*/ 	.byte	0x00, 0xf0, 0x21, 0x00


	//----- nvinfo : EIATTR_KPARAM_INFO
	.align		4
.L_341:
        /*0038*/ 	.byte	0x04, 0x17
        /*003a*/ 	.short	(.L_343 - .L_342)
.L_342:
        /*003c*/ 	.word	0x00000000
        /*0040*/ 	.short	0x000e
        /*0042*/ 	.short	0x0070
        /*0044*/ 	.byte	0x00, 0xf0, 0x21, 0x00


	//----- nvinfo : EIATTR_KPARAM_INFO
	.align		4
.L_343:
        /*0048*/ 	.byte	0x04, 0x17
        /*004a*/ 	.short	(.L_345 - .L_344)
.L_344:
        /*004c*/ 	.word	0x00000000
        /*0050*/ 	.short	0x000d
        /*0052*/ 	.short	0x0068
        /*0054*/ 	.byte	0x00, 0xf0, 0x21, 0x00


	//----- nvinfo : EIATTR_KPARAM_INFO
	.align		4
.L_345:
        /*0058*/ 	.byte	0x04, 0x17
        /*005a*/ 	.short	(.L_347 - .L_346)
.L_346:
        /*005c*/ 	.word	0x00000000
        /*0060*/ 	.short	0x000c
        /*0062*/ 	.short	0x0060
        /*0064*/ 	.byte	0x00, 0xf0, 0x21, 0x00


	//----- nvinfo : EIATTR_KPARAM_INFO
	.align		4
.L_347:
        /*0068*/ 	.byte	0x04, 0x17
        /*006a*/ 	.short	(.L_349 - .L_348)
.L_348:
        /*006c*/ 	.word	0x00000000
        /*0070*/ 	.short	0x000b
        /*0072*/ 	.short	0x0058
        /*0074*/ 	.byte	0x00, 0xf5, 0x21, 0x00


	//----- nvinfo : EIATTR_KPARAM_INFO
	.align		4
.L_349:
        /*0078*/ 	.byte	0x04, 0x17
        /*007a*/ 	.short	(.L_351 - .L_350)
.L_350:
        /*007c*/ 	.word	0x00000000
        /*0080*/ 	.short	0x000a
        /*0082*/ 	.short	0x0050
        /*0084*/ 	.byte	0x00, 0xf0, 0x21, 0x00


	//----- nvinfo : EIATTR_KPARAM_INFO
	.align		4
.L_351:
        /*0088*/ 	.byte	0x04, 0x17
        /*008a*/ 	.short	(.L_353 - .L_352)
.L_352:
        /*008c*/ 	.word	0x00000000
        /*0090*/ 	.short	0x0009
        /*0092*/ 	.short	0x0048
        /*0094*/ 	.byte	0x00, 0xf0, 0x21, 0x00


	//----- nvinfo : EIATTR_KPARAM_INFO
	.align		4
.L_353:
        /*0098*/ 	.byte	0x04, 0x17
        /*009a*/ 	.short	(.L_355 - .L_354)
.L_354:
        /*009c*/ 	.word	0x00000000
        /*00a0*/ 	.short	0x0008
        /*00a2*/ 	.short	0x0040
        /*00a4*/ 	.byte	0x00, 0xf5, 0x21, 0x00


	//----- nvinfo : EIATTR_KPARAM_INFO
	.align		4
.L_355:
        /*00a8*/ 	.byte	0x04, 0x17
        /*00aa*/ 	.short	(.L_357 - .L_356)
.L_356:
        /*00ac*/ 	.word	0x00000000
        /*00b0*/ 	.short	0x0007
        /*00b2*/ 	.short	0x0038
        /*00b4*/ 	.byte	0x00, 0xf0, 0x21, 0x00


	//----- nvinfo : EIATTR_KPARAM_INFO
	.align		4
.L_357:
        /*00b8*/ 	.byte	0x04, 0x17
        /*00ba*/ 	.short	(.L_359 - .L_358)
.L_358:
        /*00bc*/ 	.word	0x00000000
        /*00c0*/ 	.short	0x0006
        /*00c2*/ 	.short	0x0030
        /*00c4*/ 	.byte	0x00, 0xf0, 0x21, 0x00


	//----- nvinfo : EIATTR_KPARAM_INFO
	.align		4
.L_359:
        /*00c8*/ 	.byte	0x04, 0x17
        /*00ca*/ 	.short	(.L_361 - .L_360)
.L_360:
        /*00cc*/ 	.word	0x00000000
        /*00d0*/ 	.short	0x0005
        /*00d2*/ 	.short	0x0028
        /*00d4*/ 	.byte	0x00, 0xf5, 0x21, 0x00


	//----- nvinfo : EIATTR_KPARAM_INFO
	.align		4
.L_361:
        /*00d8*/ 	.byte	0x04, 0x17
        /*00da*/ 	.short	(.L_363 - .L_362)
.L_362:
        /*00dc*/ 	.word	0x00000000
        /*00e0*/ 	.short	0x0004
        /*00e2*/ 	.short	0x0020
        /*00e4*/ 	.byte	0x00, 0xf0, 0x11, 0x00


	//----- nvinfo : EIATTR_KPARAM_INFO
	.align		4
.L_363:
        /*00e8*/ 	.byte	0x04, 0x17
        /*00ea*/ 	.short	(.L_365 - .L_364)
.L_364:
        /*00ec*/ 	.word	0x00000000
        /*00f0*/ 	.short	0x0003
        /*00f2*/ 	.short	0x0018
        /*00f4*/ 	.byte	0x00, 0xf5, 0x21, 0x00


	//----- nvinfo : EIATTR_KPARAM_INFO
	.align		4
.L_365:
        /*00f8*/ 	.byte	0x04, 0x17
        /*00fa*/ 	.short	(.L_367 - .L_366)
.L_366:
        /*00fc*/ 	.word	0x00000000
        /*0100*/ 	.short	0x0002
        /*0102*/ 	.short	0x0010
        /*0104*/ 	.byte	0x00, 0xf0, 0x11, 0x00


	//----- nvinfo : EIATTR_KPARAM_INFO
	.align		4
.L_367:
        /*0108*/ 	.byte	0x04, 0x17
        /*010a*/ 	.short	(.L_369 - .L_368)
.L_368:
        /*010c*/ 	.word	0x00000000
        /*0110*/ 	.short	0x0001
        /*0112*/ 	.short	0x0008
        /*0114*/ 	.byte	0x00, 0xf5, 0x21, 0x00


	//----- nvinfo : EIATTR_KPARAM_INFO
	.align		4
.L_369:
        /*0118*/ 	.byte	0x04, 0x17
        /*011a*/ 	.short	(.L_371 - .L_370)
.L_370:
        /*011c*/ 	.word	0x00000000
        /*0120*/ 	.short	0x0000
        /*0122*/ 	.short	0x0000
        /*0124*/ 	.byte	0x00, 0xf0, 0x11, 0x00


	//----- nvinfo : EIATTR_SPARSE_MMA_MASK
	.align		4
.L_371:
        /*0128*/ 	.byte	0x03, 0x50
        /*012a*/ 	.short	0x0000


	//----- nvinfo : EIATTR_MAXREG_COUNT
	.align		4
        /*012c*/ 	.byte	0x03, 0x1b
        /*012e*/ 	.short	0x00ff


	//----- nvinfo : EIATTR_MERCURY_ISA_VERSION
	.align		4
        /*0130*/ 	.byte	0x03, 0x5f
        /*0132*/ 	.short	0x0101


	//----- nvinfo : EIATTR_VRC_CTA_INIT_COUNT
	.align		4
        /*0134*/ 	.byte	0x02, 0x4a
	.zero		1
	.zero		1


	//----- nvinfo : EIATTR_EXIT_INSTR_OFFSETS
	.align		4
        /*0138*/ 	.byte	0x04, 0x1c
        /*013a*/ 	.short	(.L_373 - .L_372)


	//   ....[0]....
.L_372:
        /*013c*/ 	.word	0x000000c0


	//   ....[1]....
        /*0140*/ 	.word	0x00000170


	//   ....[2]....
        /*0144*/ 	.word	0x00000cc0


	//   ....[3]....
        /*0148*/ 	.word	0x00001cb0


	//   ....[4]....
        /*014c*/ 	.word	0x00002800


	//   ....[5]....
        /*0150*/ 	.word	0x00003800


	//----- nvinfo : EIATTR_CRS_STACK_SIZE
	.align		4
.L_373:
        /*0154*/ 	.byte	0x04, 0x1e
        /*0156*/ 	.short	(.L_375 - .L_374)
.L_374:
        /*0158*/ 	.word	0x00000000


	//----- nvinfo : EIATTR_CBANK_PARAM_SIZE
	.align		4
.L_375:
        /*015c*/ 	.byte	0x03, 0x19
        /*015e*/ 	.short	0x0090


	//----- nvinfo : EIATTR_PARAM_CBANK
	.align		4
        /*0160*/ 	.byte	0x04, 0x0a
        /*0162*/ 	.short	(.L_377 - .L_376)
	.align		4
.L_376:
        /*0164*/ 	.word	index@(.nv.constant0._ZN36_GLOBAL__N__7b48fe22_4_k_cu_ff602d6e24caspt2_mltsca_f64_kernelEiPKiiS1_iPdllPKdllS2_lldddd)
        /*0168*/ 	.short	0x0380
        /*016a*/ 	.short	0x0090


	//----- nvinfo : EIATTR_SW_WAR
	.align		4
.L_377:
        /*016c*/ 	.byte	0x04, 0x36
        /*016e*/ 	.short	(.L_379 - .L_378)
.L_378:
        /*0170*/ 	.word	0x00000008
.L_379:


//--------------------- .nv.info._ZN36_GLOBAL__N__7b48fe22_4_k_cu_ff602d6e34caspt2_apply_precond_sr_f64_kernelEPKdllS1_S1_iiddddPdll --------------------------
	.section	.nv.info._ZN36_GLOBAL__N__7b48fe22_4_k_cu_ff602d6e34caspt2_apply_precond_sr_f64_kernelEPKdllS1_S1_iiddddPdll,"",@"SHT_CUDA_INFO"
	.sectionflags	@""
	.align	4


	//----- nvinfo : EIATTR_CUDA_API_VERSION
	.align		4
        /*0000*/ 	.byte	0x04, 0x37
        /*0002*/ 	.short	(.L_381 - .L_380)
.L_380:
        /*0004*/ 	.word	0x00000082


	//----- nvinfo : EIATTR_KPARAM_INFO
	.align		4
.L_381:
        /*0008*/ 	.byte	0x04, 0x17
        /*000a*/ 	.short	(.L_383 - .L_382)
.L_382:
        /*000c*/ 	.word	0x00000000
        /*0010*/ 	.short	0x000d
        /*0012*/ 	.short	0x0060
        /*0014*/ 	.byte	0x00, 0xf0, 0x21, 0x00


	//----- nvinfo : EIATTR_KPARAM_INFO
	.align		4
.L_383:
        /*0018*/ 	.byte	0x04, 0x17
        /*001a*/ 	.short	(.L_385 - .L_384)
.L_384:
        /*001c*/ 	.word	0x00000000
        /*0020*/ 	.short	0x000c
        /*0022*/ 	.short	0x0058
        /*0024*/ 	.byte	0x00, 0xf0, 0x21, 0x00


	//----- nvinfo : EIATTR_KPARAM_INFO
	.align		4
.L_385:
        /*0028*/ 	.byte	0x04, 0x17
        /*002a*/ 	.short	(.L_387 - .L_386)
.L_386:
        /*002c*/ 	.word	0x00000000
        /*0030*/ 	.short	0x000b
        /*0032*/ 	.short	0x0050
        /*0034*/ 	.byte	0x00, 0xf5, 0x21, 0x00


	//----- nvinfo : EIATTR_KPARAM_INFO
	.align		4
.L_387:
        /*0038*/ 	.byte	0x04, 0x17
        /*003a*/ 	.short	(.L_389 - .L_388)
.L_388:
        /*003c*/ 	.word	0x00000000
        /*0040*/ 	.short	0x000a
        /*0042*/ 	.short	0x0048
        /*0044*/ 	.byte	0x00, 0xf0, 0x21, 0x00


	//----- nvinfo : EIATTR_KPARAM_INFO
	.align		4
.L_389:
        /*0048*/ 	.byte	0x04, 0x17
        /*004a*/ 	.short	(.L_391 - .L_390)
.L_390:
        /*004c*/ 	.word	0x00000000
        /*0050*/ 	.short	0x0009
        /*0052*/ 	.short	0x0040
        /*0054*/ 	.byte	0x00, 0xf0, 0x21, 0x00


	//----- nvinfo : EIATTR_KPARAM_INFO
	.align		4
.L_391:
        /*0058*/ 	.byte	0x04, 0x17
        /*005a*/ 	.short	(.L_393 - .L_392)
.L_392:
        /*005c*/ 	.word	0x00000000
        /*0060*/ 	.short	0x0008
        /*0062*/ 	.short	0x0038
        /*0064*/ 	.byte	0x00, 0xf0, 0x21, 0x00


	//----- nvinfo : EIATTR_KPARAM_INFO
	.align		4
.L_393:
        /*0068*/ 	.byte	0x04, 0x17
        /*006a*/ 	.short	(.L_395 - .L_394)
.L_394:
        /*006c*/ 	.word	0x00000000
        /*0070*/ 	.short	0x0007
        /*0072*/ 	.short	0x0030
        /*0074*/ 	.byte	0x00, 0xf0, 0x21, 0x00


	//----- nvinfo : EIATTR_KPARAM_INFO
	.align		4
.L_395:
        /*0078*/ 	.byte	0x04, 0x17
        /*007a*/ 	.short	(.L_397 - .L_396)
.L_396:
        /*007c*/ 	.word	0x00000000
        /*0080*/ 	.short	0x0006
        /*0082*/ 	.short	0x002c
        /*0084*/ 	.byte	0x00, 0xf0, 0x11, 0x00


	//----- nvinfo : EIATTR_KPARAM_INFO
	.align		4
.L_397:
        /*0088*/ 	.byte	0x04, 0x17
        /*008a*/ 	.short	(.L_399 - .L_398)
.L_398:
        /*008c*/ 	.word	0x00000000
        /*0090*/ 	.short	0x0005
        /*0092*/ 	.short	0x0028
        /*0094*/ 	.byte	0x00, 0xf0, 0x11, 0x00


	//----- nvinfo : EIATTR_KPARAM_INFO
	.align		4
.L_399:
        /*0098*/ 	.byte	0x04, 0x17
        /*009a*/ 	.short	(.L_401 - .L_400)
.L_400:
        /*009c*/ 	.word	0x00000000
        /*00a0*/ 	.short	0x0004
        /*00a2*/ 	.short	0x0020
        /*00a4*/ 	.byte	0x00, 0xf5, 0x21, 0x00


	//----- nvinfo : EIATTR_KPARAM_INFO
	.align		4
.L_401:
        /*00a8*/ 	.byte	0x04, 0x17
        /*00aa*/ 	.short	(.L_403 - .L_402)
.L_402:
        /*00ac*/ 	.word	0x00000000
        /*00b0*/ 	.short	0x0003
        /*00b2*/ 	.short	0x0018
        /*00b4*/ 	.byte	0x00, 0xf5, 0x21, 0x00


	//----- nvinfo : EIATTR_KPARAM_INFO
	.align		4
.L_403:
        /*00b8*/ 	.byte	0x04, 0x17
        /*00ba*/ 	.short	(.L_405 - .L_404)
.L_404:
        /*00bc*/ 	.word	0x00000000
        /*00c0*/ 	.short	0x0002
        /*00c2*/ 	.short	0x0010
        /*00c4*/ 	.byte	0x00, 0xf0, 0x21, 0x00


	//----- nvinfo : EIATTR_KPARAM_INFO
	.align		4
.L_405:
        /*00c8*/ 	.byte	0x04, 0x17
        /*00ca*/ 	.short	(.L_407 - .L_406)
.L_406:
        /*00cc*/ 	.word	0x00000000
        /*00d0*/ 	.short	0x0001
        /*00d2*/ 	.short	0x0008
        /*00d4*/ 	.byte	0x00, 0xf0, 0x21, 0x00


	//----- nvinfo : EIATTR_KPARAM_INFO
	.align		4
.L_407:
        /*00d8*/ 	.byte	0x04, 0x17
        /*00da*/ 	.short	(.L_409 - .L_408)
.L_408:
        /*00dc*/ 	.word	0x00000000
        /*00e0*/ 	.short	0x0000
        /*00e2*/ 	.short	0x0000
        /*00e4*/ 	.byte	0x00, 0xf5, 0x21, 0x00


	//----- nvinfo : EIATTR_SPARSE_MMA_MASK
	.align		4
.L_409:
        /*00e8*/ 	.byte	0x03, 0x50
        /*00ea*/ 	.short	0x0000


	//----- nvinfo : EIATTR_MAXREG_COUNT
	.align		4
        /*00ec*/ 	.byte	0x03, 0x1b
        /*00ee*/ 	.short	0x00ff


	//----- nvinfo : EIATTR_MERCURY_ISA_VERSION
	.align		4
        /*00f0*/ 	.byte	0x03, 0x5f
        /*00f2*/ 	.short	0x0101


	//----- nvinfo : EIATTR_VRC_CTA_INIT_COUNT
	.align		4
        /*00f4*/ 	.byte	0x02, 0x4a
	.zero		1
	.zero		1


	//----- nvinfo : EIATTR_EXIT_INSTR_OFFSETS
	.align		4
        /*00f8*/ 	.byte	0x04, 0x1c
        /*00fa*/ 	.short	(.L_411 - .L_410)


	//   ....[0]....
.L_410:
        /*00fc*/ 	.word	0x000000c0


	//   ....[1]....
        /*0100*/ 	.word	0x00000d00


	//   ....[2]....
        /*0104*/ 	.word	0x00001db0


	//----- nvinfo : EIATTR_CRS_STACK_SIZE
	.align		4
.L_411:
        /*0108*/ 	.byte	0x04, 0x1e
        /*010a*/ 	.short	(.L_413 - .L_412)
.L_412:
        /*010c*/ 	.word	0x00000000


	//----- nvinfo : EIATTR_CBANK_PARAM_SIZE
	.align		4
.L_413:
        /*0110*/ 	.byte	0x03, 0x19
        /*0112*/ 	.short	0x0068


	//----- nvinfo : EIATTR_PARAM_CBANK
	.align		4
        /*0114*/ 	.byte	0x04, 0x0a
        /*0116*/ 	.short	(.L_415 - .L_414)
	.align		4
.L_414:
        /*0118*/ 	.word	index@(.nv.constant0._ZN36_GLOBAL__N__7b48fe22_4_k_cu_ff602d6e34caspt2_apply_precond_sr_f64_kernelEPKdllS1_S1_iiddddPdll)
        /*011c*/ 	.short	0x0380
        /*011e*/ 	.short	0x0068


	//----- nvinfo : EIATTR_SW_WAR
	.align		4
.L_415:
        /*0120*/ 	.byte	0x04, 0x36
        /*0122*/ 	.short	(.L_417 - .L_416)
.L_416:
        /*0124*/ 	.word	0x00000008
.L_417:


//--------------------- .nv.info._ZN36_GLOBAL__N__7b48fe22_4_k_cu_ff602d6e33caspt2_apply_h0diag_sr_f64_kernelEPKdllS1_S1_iidddddPdll --------------------------
	.section	.nv.info._ZN36_GLOBAL__N__7b48fe22_4_k_cu_ff602d6e33caspt2_apply_h0diag_sr_f64_kernelEPKdllS1_S1_iidddddPdll,"",@"SHT_CUDA_INFO"
	.sectionflags	@""
	.align	4


	//----- nvinfo : EIATTR_CUDA_API_VERSION
	.align		4
        /*0000*/ 	.byte	0x04, 0x37
        /*0002*/ 	.short	(.L_419 - .L_418)
.L_418:
        /*0004*/ 	.word	0x00000082


	//----- nvinfo : EIATTR_KPARAM_INFO
	.align		4
.L_419:
        /*0008*/ 	.byte	0x04, 0x17
        /*000a*/ 	.short	(.L_421 - .L_420)
.L_420:
        /*000c*/ 	.word	0x00000000
        /*0010*/ 	.short	0x000e
        /*0012*/ 	.short	0x0068
        /*0014*/ 	.byte	0x00, 0xf0, 0x21, 0x00


	//----- nvinfo : EIATTR_KPARAM_INFO
	.align		4
.L_421:
        /*0018*/ 	.byte	0x04, 0x17
        /*001a*/ 	.short	(.L_423 - .L_422)
.L_422:
        /*001c*/ 	.word	0x00000000
        /*0020*/ 	.short	0x000d
        /*0022*/ 	.short	0x0060
        /*0024*/ 	.byte	0x00, 0xf0, 0x21, 0x00


	//----- nvinfo : EIATTR_KPARAM_INFO
	.align		4
.L_423:
        /*0028*/ 	.byte	0x04, 0x17
        /*002a*/ 	.short	(.L_425 - .L_424)
.L_424:
        /*002c*/ 	.word	0x00000000
        /*0030*/ 	.short	0x000c
        /*0032*/ 	.short	0x0058
        /*0034*/ 	.byte	0x00, 0xf5, 0x21, 0x00


	//----- nvinfo : EIATTR_KPARAM_INFO
	.align		4
.L_425:
        /*0038*/ 	.byte	0x04, 0x17
        /*003a*/ 	.short	(.L_427 - .L_426)
.L_426:
        /*003c*/ 	.word	0x00000000
        /*0040*/ 	.short	0x000b
        /*0042*/ 	.short	0x0050
        /*0044*/ 	.byte	0x00, 0xf0, 0x21, 0x00


	//----- nvinfo : EIATTR_KPARAM_INFO
	.align		4
.L_427:
        /*0048*/ 	.byte	0x04, 0x17
        /*004a*/ 	.short	(.L_429 - .L_428)
.L_428:
        /*004c*/ 	.word	0x00000000
        /*0050*/ 	.short	0x000a
        /*0052*/ 	.short	0x0048
        /*0054*/ 	.byte	0x00, 0xf0, 0x21, 0x00


	//----- nvinfo : EIATTR_KPARAM_INFO
	.align		4
.L_429:
        /*0058*/ 	.byte	0x04, 0x17
        /*005a*/ 	.short	(.L_431 - .L_430)
.L_430:
        /*005c*/ 	.word	0x00000000
        /*0060*/ 	.short	0x0009
        /*0062*/ 	.short	0x0040
        /*0064*/ 	.byte	0x00, 0xf0, 0x21, 0x00


	//----- nvinfo : EIATTR_KPARAM_INFO
	.align		4
.L_431:
        /*0068*/ 	.byte	0x04, 0x17
        /*006a*/ 	.short	(.L_433 - .L_432)
.L_432:
        /*006c*/ 	.word	0x00000000
        /*0070*/ 	.short	0x0008
        /*0072*/ 	.short	0x0038
        /*0074*/ 	.byte	0x00, 0xf0, 0x21, 0x00


	//----- nvinfo : EIATTR_KPARAM_INFO
	.align		4
.L_433:
        /*0078*/ 	.byte	0x04, 0x17
        /*007a*/ 	.short	(.L_435 - .L_434)
.L_434:
        /*007c*/ 	.word	0x00000000
        /*0080*/ 	.short	0x0007
        /*0082*/ 	.short	0x0030
        /*0084*/ 	.byte	0x00, 0xf0, 0x21, 0x00


	//----- nvinfo : EIATTR_KPARAM_INFO
	.align		4
.L_435:
        /*0088*/ 	.byte	0x04, 0x17
        /*008a*/ 	.short	(.L_437 - .L_436)
.L_436:
        /*008c*/ 	.word	0x00000000
        /*0090*/ 	.short	0x0006
        /*0092*/ 	.short	0x002c
        /*0094*/ 	.byte	0x00, 0xf0, 0x11, 0x00


	//----- nvinfo : EIATTR_KPARAM_INFO
	.align		4
.L_437:
        /*0098*/ 	.byte	0x04, 0x17
        /*009a*/ 	.short	(.L_439 - .L_438)
.L_438:
        /*009c*/ 	.word	0x00000000
        /*00a0*/ 	.short	0x0005
        /*00a2*/ 	.short	0x0028
        /*00a4*/ 	.byte	0x00, 0xf0, 0x11, 0x00


	//----- nvinfo : EIATTR_KPARAM_INFO
	.align		4
.L_439:
        /*00a8*/ 	.byte	0x04, 0x17
        /*00aa*/ 	.short	(.L_441 - .L_440)
.L_440:
        /*00ac*/ 	.word	0x00000000
        /*00b0*/ 	.short	0x0004
        /*00b2*/ 	.short	0x0020
        /*00b4*/ 	.byte	0x00, 0xf5, 0x21, 0x00


	//----- nvinfo : EIATTR_KPARAM_INFO
	.align		4
.L_441:
        /*00b8*/ 	.byte	0x04, 0x17
        /*00ba*/ 	.short	(.L_443 - .L_442)
.L_442:
        /*00bc*/ 	.word	0x00000000
        /*00c0*/ 	.short	0x0003
        /*00c2*/ 	.short	0x0018
        /*00c4*/ 	.byte	0x00, 0xf5, 0x21, 0x00


	//----- nvinfo : EIATTR_KPARAM_INFO
	.align		4
.L_443:
        /*00c8*/ 	.byte	0x04, 0x17
        /*00ca*/ 	.short	(.L_445 - .L_444)
.L_444:
        /*00cc*/ 	.word	0x00000000
        /*00d0*/ 	.short	0x0002
        /*00d2*/ 	.short	0x0010
        /*00d4*/ 	.byte	0x00, 0xf0, 0x21, 0x00


	//----- nvinfo : EIATTR_KPARAM_INFO
	.align		4
.L_445:
        /*00d8*/ 	.byte	0x04, 0x17
        /*00da*/ 	.short	(.L_447 - .L_446)
.L_446:
        /*00dc*/ 	.word	0x00000000
        /*00e0*/ 	.short	0x0001
        /*00e2*/ 	.short	0x0008
        /*00e4*/ 	.byte	0x00, 0xf0, 0x21, 0x00


	//----- nvinfo : EIATTR_KPARAM_INFO
	.align		4
.L_447:
        /*00e8*/ 	.byte	0x04, 0x17
        /*00ea*/ 	.short	(.L_449 - .L_448)
.L_448:
        /*00ec*/ 	.word	0x00000000
        /*00f0*/ 	.short	0x0000
        /*00f2*/ 	.short	0x0000
        /*00f4*/ 	.byte	0x00, 0xf5, 0x21, 0x00


	//----- nvinfo : EIATTR_SPARSE_MMA_MASK
	.align		4
.L_449:
        /*00f8*/ 	.byte	0x03, 0x50
        /*00fa*/ 	.short	0x0000


	//----- nvinfo : EIATTR_MAXREG_COUNT
	.align		4
        /*00fc*/ 	.byte	0x03, 0x1b
        /*00fe*/ 	.short	0x00ff


	//----- nvinfo : EIATTR_MERCURY_ISA_VERSION
	.align		4
        /*0100*/ 	.byte	0x03, 0x5f
        /*0102*/ 	.short	0x0101


	//----- nvinfo : EIATTR_VRC_CTA_INIT_COUNT
	.align		4
        /*0104*/ 	.byte	0x02, 0x4a
	.zero		1
	.zero		1


	//----- nvinfo : EIATTR_EXIT_INSTR_OFFSETS
	.align		4
        /*0108*/ 	.byte	0x04, 0x1c
        /*010a*/ 	.short	(.L_451 - .L_450)


	//   ....[0]....
.L_450:
        /*010c*/ 	.word	0x000000c0


	//   ....[1]....
        /*0110*/ 	.word	0x00000ba0


	//   ....[2]....
        /*0114*/ 	.word	0x00001a40


	//----- nvinfo : EIATTR_CRS_STACK_SIZE
	.align		4
.L_451:
        /*0118*/ 	.byte	0x04, 0x1e
        /*011a*/ 	.short	(.L_453 - .L_452)
.L_452:
        /*011c*/ 	.word	0x00000000


	//----- nvinfo : EIATTR_CBANK_PARAM_SIZE
	.align		4
.L_453:
        /*0120*/ 	.byte	0x03, 0x19
        /*0122*/ 	.short	0x0070


	//----- nvinfo : EIATTR_PARAM_CBANK
	.align		4
        /*0124*/ 	.byte	0x04, 0x0a
        /*0126*/ 	.short	(.L_455 - .L_454)
	.align		4
.L_454:
        /*0128*/ 	.word	index@(.nv.constant0._ZN36_GLOBAL__N__7b48fe22_4_k_cu_ff602d6e33caspt2_apply_h0diag_sr_f64_kernelEPKdllS1_S1_iidddddPdll)
        /*012c*/ 	.short	0x0380
        /*012e*/ 	.short	0x0070


	//----- nvinfo : EIATTR_SW_WAR
	.align		4
.L_455:
        /*0130*/ 	.byte	0x04, 0x36
        /*0132*/ 	.short	(.L_457 - .L_456)
.L_456:
        /*0134*/ 	.word	0x00000008
.L_457:


//--------------------- .nv.callgraph             --------------------------
	.section	.nv.callgraph,"",@"SHT_CUDA_CALLGRAPH"
	.align	4
	.sectionentsize	8
	.align		4
        /*0000*/ 	.word	0x00000000
	.align		4
        /*0004*/ 	.word	0xffffffff
	.align		4
        /*0008*/ 	.word	0x00000000
	.align		4
        /*000c*/ 	.word	0xfffffffe
	.align		4
        /*0010*/ 	.word	0x00000000
	.align		4
        /*0014*/ 	.word	0xfffffffd
	.align		4
        /*0018*/ 	.word	0x00000000
	.align		4
        /*001c*/ 	.word	0xfffffffc


//--------------------- .text._ZN36_GLOBAL__N__7b48fe22_4_k_cu_ff602d6e22caspt2_ddot_f64_kernelEPKdS1_lPd --------------------------
	.section	.text._ZN36_GLOBAL__N__7b48fe22_4_k_cu_ff602d6e22caspt2_ddot_f64_kernelEPKdS1_lPd,"ax",@progbits
	.align	128
.text._ZN36_GLOBAL__N__7b48fe22_4_k_cu_ff602d6e22caspt2_ddot_f64_kernelEPKdS1_lPd:
        .type           _ZN36_GLOBAL__N__7b48fe22_4_k_cu_ff602d6e22caspt2_ddot_f64_kernelEPKdS1_lPd,@function
        .size           _ZN36_GLOBAL__N__7b48fe22_4_k_cu_ff602d6e22caspt2_ddot_f64_kernelEPKdS1_lPd,(.L_x_293 - _ZN36_GLOBAL__N__7b48fe22_4_k_cu_ff602d6e22caspt2_ddot_f64_kernelEPKdS1_lPd)
        .other          _ZN36_GLOBAL__N__7b48fe22_4_k_cu_ff602d6e22caspt2_ddot_f64_kernelEPKdS1_lPd,@"STO_CUDA_ENTRY STV_DEFAULT"
_ZN36_GLOBAL__N__7b48fe22_4_k_cu_ff602d6e22caspt2_ddot_f64_kernelEPKdS1_lPd:
[----:B------:R-:W-:Y:S01]  /*0000*/  LDC R1, c[0x0][0x37c] ;  /* 0x0000df00ff017b82 */ /* 0x000fe20000000800 */
[----:B------:R-:W0:Y:S01]  /*0010*/  S2R R3, SR_CTAID.X ;  /* 0x0000000000037919 */ /* 0x000e220000002500 */
[----:B------:R-:W0:Y:S01]  /*0020*/  LDCU UR5, c[0x0][0x360] ;  /* 0x00006c00ff0577ac */ /* 0x000e220008000800 */
[----:B------:R-:W-:-:S05]  /*0030*/  IMAD.MOV.U32 R9, RZ, RZ, RZ ;  /* 0x000000ffff097224 */ /* 0x000fca00078e00ff */
[----:B------:R-:W1:Y:S01]  /*0040*/  LDC R4, c[0x0][0x370] ;  /* 0x0000dc00ff047b82 */ /* 0x000e620000000800 */
[----:B------:R-:W0:Y:S01]  /*0050*/  S2R R8, SR_TID.X ;  /* 0x0000000000087919 */ /* 0x000e220000002100 */
[----:B------:R-:W2:Y:S01]  /*0060*/  LDCU.64 UR8, c[0x0][0x390] ;  /* 0x00007200ff0877ac */ /* 0x000ea20008000a00 */
[----:B------:R-:W-:Y:S01]  /*0070*/  BSSY.RECONVERGENT B0, `(.L_x_0) ;  /* 0x000007d000007945 */ /* 0x000fe20003800200 */
[----:B------:R-:W-:Y:S01]  /*0080*/  CS2R R6, SRZ ;  /* 0x0000000000067805 */ /* 0x000fe2000001ff00 */
[----:B------:R-:W3:Y:S01]  /*0090*/  LDCU.64 UR6, c[0x0][0x358] ;  /* 0x00006b00ff0677ac */ /* 0x000ee20008000a00 */
[----:B------:R-:W4:Y:S01]  /*00a0*/  LDCU.64 UR10, c[0x0][0x390] ;  /* 0x00007200ff0a77ac */ /* 0x000f220008000a00 */
[----:B------:R-:W0:Y:S01]  /*00b0*/  LDCU.128 UR12, c[0x0][0x380] ;  /* 0x00007000ff0c77ac */ /* 0x000e220008000c00 */
[----:B------:R-:W0:Y:S02]  /*00c0*/  LDCU.128 UR16, c[0x0][0x380] ;  /* 0x00007000ff1077ac */ /* 0x000e240008000c00 */
[----:B0-----:R-:W-:-:S03]  /*00d0*/  IMAD.WIDE.U32 R2, R3, UR5, R8 ;  /* 0x0000000503027c25 */ /* 0x001fc6000f8e0008 */
[----:B--2---:R-:W-:-:S04]  /*00e0*/  ISETP.GE.U32.AND P0, PT, R2, UR8, PT ;  /* 0x0000000802007c0c */ /* 0x004fc8000bf06070 */
[----:B------:R-:W-:-:S13]  /*00f0*/  ISETP.GE.AND.EX P0, PT, R3, UR9, PT, P0 ;  /* 0x0000000903007c0c */ /* 0x000fda000bf06300 */
[----:B-1-34-:R-:W-:Y:S05]  /*0100*/  @P0 BRA `(.L_x_1) ;  /* 0x0000000400cc0947 */ /* 0x01afea0003800000 */
[----:B------:R-:W-:Y:S01]  /*0110*/  IMAD.WIDE.U32 R4, R4, UR5, RZ ;  /* 0x0000000504047c25 */ /* 0x000fe2000f8e00ff */
[----:B------:R-:W-:Y:S02]  /*0120*/  BSSY.RECONVERGENT B1, `(.L_x_2) ;  /* 0x0000027000017945 */ /* 0x000fe40003800200 */
[----:B------:R-:W-:-:S04]  /*0130*/  IADD3 R6, P1, PT, R4, R2, RZ ;  /* 0x0000000204067210 */ /* 0x000fc80007f3e0ff */
[C---:B------:R-:W-:Y:S01]  /*0140*/  ISETP.GE.U32.AND P0, PT, R6.reuse, UR8, PT ;  /* 0x0000000806007c0c */ /* 0x040fe2000bf06070 */
[----:B------:R-:W-:Y:S01]  /*0150*/  IMAD.X R10, R5, 0x1, R3, P1 ;  /* 0x00000001050a7824 */ /* 0x000fe200008e0603 */
[----:B------:R-:W-:-:S04]  /*0160*/  ISETP.GT.U32.AND P1, PT, R6, UR8, PT ;  /* 0x0000000806007c0c */ /* 0x000fc8000bf24070 */
[C---:B------:R-:W-:Y:S02]  /*0170*/  ISETP.GE.U32.AND.EX P0, PT, R10.reuse, UR9, PT, P0 ;  /* 0x000000090a007c0c */ /* 0x040fe4000bf06100 */
[----:B------:R-:W-:Y:S02]  /*0180*/  ISETP.GT.U32.AND.EX P1, PT, R10, UR9, PT, P1 ;  /* 0x000000090a007c0c */ /* 0x000fe4000bf24110 */
[----:B------:R-:W-:Y:S02]  /*0190*/  SEL R0, RZ, 0x1, P0 ;  /* 0x00000001ff007807 */ /* 0x000fe40000000000 */
[----:B------:R-:W-:Y:S02]  /*01a0*/  SEL R7, R6, UR8, P1 ;  /* 0x0000000806077c07 */ /* 0x000fe40008800000 */
[----:B------:R-:W-:Y:S02]  /*01b0*/  SEL R11, R10, UR9, P1 ;  /* 0x000000090a0b7c07 */ /* 0x000fe40008800000 */
[----:B------:R-:W-:-:S04]  /*01c0*/  IADD3 R7, P0, P1, R7, -R6, -R0 ;  /* 0x8000000607077210 */ /* 0x000fc8000791e800 */
[----:B------:R-:W-:-:S04]  /*01d0*/  IADD3.X R11, PT, PT, R11, -0x1, ~R10, P0, P1 ;  /* 0xffffffff0b0b7810 */ /* 0x000fc800007e2c0a */
[----:B------:R-:W-:-:S04]  /*01e0*/  LOP3.LUT R6, R11, R5, RZ, 0xfc, !PT ;  /* 0x000000050b067212 */ /* 0x000fc800078efcff */
[----:B------:R-:W-:-:S13]  /*01f0*/  ISETP.NE.U32.AND P0, PT, R6, RZ, PT ;  /* 0x000000ff0600720c */ /* 0x000fda0003f05070 */
[----:B------:R-:W-:Y:S05]  /*0200*/  @P0 BRA `(.L_x_3) ;  /* 0x0000000000500947 */ /* 0x000fea0003800000 */
[----:B------:R-:W0:Y:S01]  /*0210*/  I2F.U32.RP R6, R4 ;  /* 0x0000000400067306 */ /* 0x000e220000209000 */
[----:B------:R-:W-:Y:S01]  /*0220*/  IMAD.MOV R13, RZ, RZ, -R4 ;  /* 0x000000ffff0d7224 */ /* 0x000fe200078e0a04 */
[----:B------:R-:W-:-:S06]  /*0230*/  ISETP.NE.U32.AND P2, PT, R4, RZ, PT ;  /* 0x000000ff0400720c */ /* 0x000fcc0003f45070 */
[----:B0-----:R-:W0:Y:S02]  /*0240*/  MUFU.RCP R6, R6 ;  /* 0x0000000600067308 */ /* 0x001e240000001000 */
[----:B0-----:R-:W-:-:S06]  /*0250*/  VIADD R10, R6, 0xffffffe ;  /* 0x0ffffffe060a7836 */ /* 0x001fcc0000000000 */
[----:B------:R0:W1:Y:S02]  /*0260*/  F2I.FTZ.U32.TRUNC.NTZ R11, R10 ;  /* 0x0000000a000b7305 */ /* 0x000064000021f000 */
[----:B0-----:R-:W-:Y:S02]  /*0270*/  IMAD.MOV.U32 R10, RZ, RZ, RZ ;  /* 0x000000ffff0a7224 */ /* 0x001fe400078e00ff */
[----:B-1----:R-:W-:-:S04]  /*0280*/  IMAD R13, R13, R11, RZ ;  /* 0x0000000b0d0d7224 */ /* 0x002fc800078e02ff */
[----:B------:R-:W-:-:S06]  /*0290*/  IMAD.HI.U32 R12, R11, R13, R10 ;  /* 0x0000000d0b0c7227 */ /* 0x000fcc00078e000a */
[----:B------:R-:W-:-:S04]  /*02a0*/  IMAD.HI.U32 R6, R12, R7, RZ ;  /* 0x000000070c067227 */ /* 0x000fc800078e00ff */
[----:B------:R-:W-:-:S04]  /*02b0*/  IMAD.MOV R11, RZ, RZ, -R6 ;  /* 0x000000ffff0b7224 */ /* 0x000fc800078e0a06 */
[----:B------:R-:W-:-:S05]  /*02c0*/  IMAD R7, R4, R11, R7 ;  /* 0x0000000b04077224 */ /* 0x000fca00078e0207 */
[----:B------:R-:W-:-:S13]  /*02d0*/  ISETP.GE.U32.AND P0, PT, R7, R4, PT ;  /* 0x000000040700720c */ /* 0x000fda0003f06070 */
[----:B------:R-:W-:Y:S02]  /*02e0*/  @P0 IMAD.IADD R7, R7, 0x1, -R4 ;  /* 0x0000000107070824 */ /* 0x000fe400078e0a04 */
[----:B------:R-:W-:-:S03]  /*02f0*/  @P0 VIADD R6, R6, 0x1 ;  /* 0x0000000106060836 */ /* 0x000fc60000000000 */
[----:B------:R-:W-:Y:S01]  /*0300*/  ISETP.GE.U32.AND P1, PT, R7, R4, PT ;  /* 0x000000040700720c */ /* 0x000fe20003f26070 */
[----:B------:R-:W-:-:S12]  /*0310*/  IMAD.MOV.U32 R7, RZ, RZ, RZ ;  /* 0x000000ffff077224 */ /* 0x000fd800078e00ff */
[----:B------:R-:W-:Y:S01]  /*0320*/  @P1 VIADD R6, R6, 0x1 ;  /* 0x0000000106061836 */ /* 0x000fe20000000000 */
[----:B------:R-:W-:Y:S01]  /*0330*/  @!P2 LOP3.LUT R6, RZ, R4, RZ, 0x33, !PT ;  /* 0x00000004ff06a212 */ /* 0x000fe200078e33ff */
[----:B------:R-:W-:Y:S06]  /*0340*/  BRA `(.L_x_4) ;  /* 0x0000000000107947 */ /* 0x000fec0003800000 */
.L_x_3:
[----:B------:R-:W-:-:S07]  /*0350*/  MOV R6, 0x370 ;  /* 0x0000037000067802 */ /* 0x000fce0000000f00 */
[----:B------:R-:W-:Y:S05]  /*0360*/  CALL.REL.NOINC `($__internal_0_$__cuda_sm20_div_u64) ;  /* 0x0000000800087944 */ /* 0x000fea0003c00000 */
[----:B------:R-:W-:Y:S02]  /*0370*/  IMAD.MOV.U32 R6, RZ, RZ, R10 ;  /* 0x000000ffff067224 */ /* 0x000fe400078e000a */
[----:B------:R-:W-:-:S07]  /*0380*/  IMAD.MOV.U32 R7, RZ, RZ, R11 ;  /* 0x000000ffff077224 */ /* 0x000fce00078e000b */
.L_x_4:
[----:B------:R-:W-:Y:S05]  /*0390*/  BSYNC.RECONVERGENT B1 ;  /* 0x0000000000017941 */ /* 0x000fea0003800200 */
.L_x_2:
[----:B------:R-:W-:Y:S01]  /*03a0*/  IADD3 R0, P0, PT, R6, R0, RZ ;  /* 0x0000000006007210 */ /* 0x000fe20007f1e0ff */
[----:B------:R-:W-:Y:S03]  /*03b0*/  BSSY.RECONVERGENT B1, `(.L_x_5) ;  /* 0x0000021000017945 */ /* 0x000fe60003800200 */
[C---:B------:R-:W-:Y:S01]  /*03c0*/  LOP3.LUT R10, R0.reuse, 0x3, RZ, 0xc0, !PT ;  /* 0x00000003000a7812 */ /* 0x040fe200078ec0ff */
[----:B------:R-:W-:Y:S01]  /*03d0*/  IMAD.X R6, RZ, RZ, R7, P0 ;  /* 0x000000ffff067224 */ /* 0x000fe200000e0607 */
[----:B------:R-:W-:Y:S02]  /*03e0*/  ISETP.GE.U32.AND P0, PT, R0, 0x3, PT ;  /* 0x000000030000780c */ /* 0x000fe40003f06070 */
[----:B------:R-:W-:Y:S02]  /*03f0*/  ISETP.NE.U32.AND P1, PT, R10, 0x3, PT ;  /* 0x000000030a00780c */ /* 0x000fe40003f25070 */
[----:B------:R-:W-:-:S02]  /*0400*/  ISETP.GE.U32.AND.EX P0, PT, R6, RZ, PT, P0 ;  /* 0x000000ff0600720c */ /* 0x000fc40003f06100 */
[----:B------:R-:W-:Y:S02]  /*0410*/  CS2R R6, SRZ ;  /* 0x0000000000067805 */ /* 0x000fe4000001ff00 */
[----:B------:R-:W-:-:S13]  /*0420*/  ISETP.NE.AND.EX P1, PT, RZ, RZ, PT, P1 ;  /* 0x000000ffff00720c */ /* 0x000fda0003f25310 */
[----:B------:R-:W-:Y:S05]  /*0430*/  @!P1 BRA `(.L_x_6) ;  /* 0x0000000000609947 */ /* 0x000fea0003800000 */
[----:B------:R-:W-:Y:S01]  /*0440*/  VIADD R0, R0, 0x1 ;  /* 0x0000000100007836 */ /* 0x000fe20000000000 */
[C---:B------:R-:W-:Y:S01]  /*0450*/  SHF.L.U64.HI R16, R2.reuse, 0x3, R3 ;  /* 0x0000000302107819 */ /* 0x040fe20000010203 */
[----:B------:R-:W-:Y:S01]  /*0460*/  IMAD.SHL.U32 R15, R2, 0x8, RZ ;  /* 0x00000008020f7824 */ /* 0x000fe200078e00ff */
[----:B------:R-:W-:Y:S02]  /*0470*/  SHF.L.U64.HI R17, R4, 0x3, R5 ;  /* 0x0000000304117819 */ /* 0x000fe40000010205 */
[----:B------:R-:W-:Y:S02]  /*0480*/  CS2R R6, SRZ ;  /* 0x0000000000067805 */ /* 0x000fe4000001ff00 */
[----:B------:R-:W-:-:S04]  /*0490*/  LOP3.LUT R0, R0, 0x3, RZ, 0xc0, !PT ;  /* 0x0000000300007812 */ /* 0x000fc800078ec0ff */
[----:B------:R-:W-:-:S05]  /*04a0*/  IADD3 R0, P1, PT, RZ, -R0, RZ ;  /* 0x80000000ff007210 */ /* 0x000fca0007f3e0ff */
[----:B------:R-:W-:-:S08]  /*04b0*/  IMAD.X R14, RZ, RZ, -0x1, P1 ;  /* 0xffffffffff0e7424 */ /* 0x000fd000008e06ff */
.L_x_7:
[C---:B------:R-:W-:Y:S02]  /*04c0*/  IADD3 R10, P1, PT, R15.reuse, UR12, RZ ;  /* 0x0000000c0f0a7c10 */ /* 0x040fe4000ff3e0ff */
[----:B------:R-:W-:Y:S02]  /*04d0*/  IADD3 R12, P2, PT, R15, UR14, RZ ;  /* 0x0000000e0f0c7c10 */ /* 0x000fe4000ff5e0ff */
[C---:B------:R-:W-:Y:S02]  /*04e0*/  IADD3.X R11, PT, PT, R16.reuse, UR13, RZ, P1, !PT ;  /* 0x0000000d100b7c10 */ /* 0x040fe40008ffe4ff */
[----:B------:R-:W-:-:S04]  /*04f0*/  IADD3.X R13, PT, PT, R16, UR15, RZ, P2, !PT ;  /* 0x0000000f100d7c10 */ /* 0x000fc800097fe4ff */
[----:B------:R-:W2:Y:S04]  /*0500*/  LDG.E.64.CONSTANT R10, desc[UR6][R10.64] ;  /* 0x000000060a0a7981 */ /* 0x000ea8000c1e9b00 */
[----:B------:R-:W2:Y:S01]  /*0510*/  LDG.E.64.CONSTANT R12, desc[UR6][R12.64] ;  /* 0x000000060c0c7981 */ /* 0x000ea2000c1e9b00 */
[----:B------:R-:W-:Y:S02]  /*0520*/  IADD3 R0, P1, PT, R0, 0x1, RZ ;  /* 0x0000000100007810 */ /* 0x000fe40007f3e0ff */
[C---:B------:R-:W-:Y:S02]  /*0530*/  IADD3 R2, P2, PT, R4.reuse, R2, RZ ;  /* 0x0000000204027210 */ /* 0x040fe40007f5e0ff */
[----:B------:R-:W-:Y:S01]  /*0540*/  LEA R15, P3, R4, R15, 0x3 ;  /* 0x0000000f040f7211 */ /* 0x000fe200078618ff */
[----:B------:R-:W-:Y:S01]  /*0550*/  IMAD.X R14, RZ, RZ, R14, P1 ;  /* 0x000000ffff0e7224 */ /* 0x000fe200008e060e */
[----:B------:R-:W-:Y:S01]  /*0560*/  ISETP.NE.U32.AND P1, PT, R0, RZ, PT ;  /* 0x000000ff0000720c */ /* 0x000fe20003f25070 */
[----:B------:R-:W-:-:S02]  /*0570*/  IMAD.X R3, R5, 0x1, R3, P2 ;  /* 0x0000000105037824 */ /* 0x000fc400010e0603 */
[----:B------:R-:W-:Y:S01]  /*0580*/  IMAD.X R16, R16, 0x1, R17, P3 ;  /* 0x0000000110107824 */ /* 0x000fe200018e0611 */
[----:B------:R-:W-:Y:S01]  /*0590*/  ISETP.NE.AND.EX P1, PT, R14, RZ, PT, P1 ;  /* 0x000000ff0e00720c */ /* 0x000fe20003f25310 */
[----:B--2---:R-:W-:-:S12]  /*05a0*/  DFMA R6, R10, R12, R6 ;  /* 0x0000000c0a06722b */ /* 0x004fd80000000006 */
[----:B------:R-:W-:Y:S05]  /*05b0*/  @P1 BRA `(.L_x_7) ;  /* 0xfffffffc00c01947 */ /* 0x000fea000383ffff */
.L_x_6:
[----:B------:R-:W-:Y:S05]  /*05c0*/  BSYNC.RECONVERGENT B1 ;  /* 0x0000000000017941 */ /* 0x000fea0003800200 */
.L_x_5:
[----:B------:R-:W-:Y:S05]  /*05d0*/  @!P0 BRA `(.L_x_1) ;  /* 0x0000000000988947 */ /* 0x000fea0003800000 */
[C-C-:B------:R-:W-:Y:S01]  /*05e0*/  SHF.L.U64.HI R29, R4.reuse, 0x3, R5.reuse ;  /* 0x00000003041d7819 */ /* 0x140fe20000010205 */
[C---:B------:R-:W-:Y:S01]  /*05f0*/  IMAD.SHL.U32 R28, R4.reuse, 0x8, RZ ;  /* 0x00000008041c7824 */ /* 0x040fe200078e00ff */
[----:B------:R-:W-:-:S07]  /*0600*/  SHF.L.U64.HI R0, R4, 0x2, R5 ;  /* 0x0000000204007819 */ /* 0x000fce0000010205 */
.L_x_8:
[C---:B------:R-:W-:Y:S01]  /*0610*/  IMAD.SHL.U32 R12, R2.reuse, 0x8, RZ ;  /* 0x00000008020c7824 */ /* 0x040fe200078e00ff */
[----:B------:R-:W-:-:S04]  /*0620*/  SHF.L.U64.HI R13, R2, 0x3, R3 ;  /* 0x00000003020d7819 */ /* 0x000fc80000010203 */
[C---:B------:R-:W-:Y:S02]  /*0630*/  IADD3 R10, P0, PT, R12.reuse, UR16, RZ ;  /* 0x000000100c0a7c10 */ /* 0x040fe4000ff1e0ff */
[----:B------:R-:W-:Y:S02]  /*0640*/  IADD3 R12, P1, PT, R12, UR18, RZ ;  /* 0x000000120c0c7c10 */ /* 0x000fe4000ff3e0ff */
[C---:B------:R-:W-:Y:S02]  /*0650*/  IADD3.X R11, PT, PT, R13.reuse, UR17, RZ, P0, !PT ;  /* 0x000000110d0b7c10 */ /* 0x040fe400087fe4ff */
[----:B------:R-:W-:Y:S02]  /*0660*/  IADD3.X R13, PT, PT, R13, UR19, RZ, P1, !PT ;  /* 0x000000130d0d7c10 */ /* 0x000fe40008ffe4ff */
[-C--:B------:R-:W-:Y:S02]  /*0670*/  IADD3 R18, P0, PT, R10, R28.reuse, RZ ;  /* 0x0000001c0a127210 */ /* 0x080fe40007f1e0ff */
[----:B------:R-:W-:-:S03]  /*0680*/  IADD3 R26, P1, PT, R12, R28, RZ ;  /* 0x0000001c0c1a7210 */ /* 0x000fc60007f3e0ff */
[--C-:B------:R-:W-:Y:S01]  /*0690*/  IMAD.X R19, R11, 0x1, R29.reuse, P0 ;  /* 0x000000010b137824 */ /* 0x100fe200000e061d */
[-C--:B------:R-:W-:Y:S01]  /*06a0*/  IADD3 R24, P0, PT, R18, R28.reuse, RZ ;  /* 0x0000001c12187210 */ /* 0x080fe20007f1e0ff */
[--C-:B------:R-:W-:Y:S01]  /*06b0*/  IMAD.X R27, R13, 0x1, R29.reuse, P1 ;  /* 0x000000010d1b7824 */ /* 0x100fe200008e061d */
[----:B------:R-:W2:Y:S04]  /*06c0*/  LDG.E.64.CONSTANT R10, desc[UR6][R10.64] ;  /* 0x000000060a0a7981 */ /* 0x000ea8000c1e9b00 */
[----:B------:R-:W2:Y:S01]  /*06d0*/  LDG.E.64.CONSTANT R12, desc[UR6][R12.64] ;  /* 0x000000060c0c7981 */ /* 0x000ea2000c1e9b00 */
[-C--:B------:R-:W-:Y:S01]  /*06e0*/  IADD3 R14, P1, PT, R26, R28.reuse, RZ ;  /* 0x0000001c1a0e7210 */ /* 0x080fe20007f3e0ff */
[--C-:B------:R-:W-:Y:S01]  /*06f0*/  IMAD.X R25, R19, 0x1, R29.reuse, P0 ;  /* 0x0000000113197824 */ /* 0x100fe200000e061d */
[----:B------:R-:W-:Y:S01]  /*0700*/  IADD3 R16, P0, PT, R24, R28, RZ ;  /* 0x0000001c18107210 */ /* 0x000fe20007f1e0ff */
[----:B------:R-:W3:Y:S04]  /*0710*/  LDG.E.64.CONSTANT R18, desc[UR6][R18.64] ;  /* 0x0000000612127981 */ /* 0x000ee8000c1e9b00 */
[----:B------:R-:W3:Y:S01]  /*0720*/  LDG.E.64.CONSTANT R20, desc[UR6][R26.64] ;  /* 0x000000061a147981 */ /* 0x000ee2000c1e9b00 */
[----:B------:R-:W-:-:S02]  /*0730*/  IMAD.X R15, R27, 0x1, R29, P1 ;  /* 0x000000011b0f7824 */ /* 0x000fc400008e061d */
[--C-:B------:R-:W-:Y:S01]  /*0740*/  IMAD.X R17, R25, 0x1, R29.reuse, P0 ;  /* 0x0000000119117824 */ /* 0x100fe200000e061d */
[----:B------:R-:W-:Y:S01]  /*0750*/  IADD3 R22, P0, PT, R14, R28, RZ ;  /* 0x0000001c0e167210 */ /* 0x000fe20007f1e0ff */
[----:B------:R-:W4:Y:S04]  /*0760*/  LDG.E.64.CONSTANT R24, desc[UR6][R24.64] ;  /* 0x0000000618187981 */ /* 0x000f28000c1e9b00 */
[----:B------:R-:W4:Y:S01]  /*0770*/  LDG.E.64.CONSTANT R26, desc[UR6][R14.64] ;  /* 0x000000060e1a7981 */ /* 0x000f22000c1e9b00 */
[----:B------:R-:W-:-:S03]  /*0780*/  IMAD.X R23, R15, 0x1, R29, P0 ;  /* 0x000000010f177824 */ /* 0x000fc600000e061d */
[----:B------:R-:W5:Y:S04]  /*0790*/  LDG.E.64.CONSTANT R16, desc[UR6][R16.64] ;  /* 0x0000000610107981 */ /* 0x000f68000c1e9b00 */
[----:B------:R-:W5:Y:S01]  /*07a0*/  LDG.E.64.CONSTANT R22, desc[UR6][R22.64] ;  /* 0x0000000616167981 */ /* 0x000f62000c1e9b00 */
[----:B------:R-:W-:-:S05]  /*07b0*/  LEA R2, P0, R4, R2, 0x2 ;  /* 0x0000000204027211 */ /* 0x000fca00078010ff */
[----:B------:R-:W-:Y:S01]  /*07c0*/  IMAD.X R3, R3, 0x1, R0, P0 ;  /* 0x0000000103037824 */ /* 0x000fe200000e0600 */
[----:B------:R-:W-:-:S04]  /*07d0*/  ISETP.GE.U32.AND P0, PT, R2, UR10, PT ;  /* 0x0000000a02007c0c */ /* 0x000fc8000bf06070 */
[----:B------:R-:W-:Y:S01]  /*07e0*/  ISETP.GE.AND.EX P0, PT, R3, UR11, PT, P0 ;  /* 0x0000000b03007c0c */ /* 0x000fe2000bf06300 */
[----:B--2---:R-:W-:-:S08]  /*07f0*/  DFMA R10, R10, R12, R6 ;  /* 0x0000000c0a0a722b */ /* 0x004fd00000000006 */
[----:B---3--:R-:W-:-:S08]  /*0800*/  DFMA R10, R18, R20, R10 ;  /* 0x00000014120a722b */ /* 0x008fd0000000000a */
[----:B----4-:R-:W-:-:S08]  /*0810*/  DFMA R10, R24, R26, R10 ;  /* 0x0000001a180a722b */ /* 0x010fd0000000000a */
[----:B-----5:R-:W-:Y:S01]  /*0820*/  DFMA R6, R16, R22, R10 ;  /* 0x000000161006722b */ /* 0x020fe2000000000a */
[----:B------:R-:W-:Y:S10]  /*0830*/  @!P0 BRA `(.L_x_8) ;  /* 0xfffffffc00748947 */ /* 0x000ff4000383ffff */
.L_x_1:
[----:B------:R-:W-:Y:S05]  /*0840*/  BSYNC.RECONVERGENT B0 ;  /* 0x0000000000007941 */ /* 0x000fea0003800200 */
.L_x_0:
[----:B------:R-:W-:Y:S01]  /*0850*/  SHFL.DOWN PT, R3, R7, 0x10, 0x1f ;  /* 0x0a001f0007037f89 */ /* 0x000fe200000e0000 */
[----:B------:R-:W-:Y:S01]  /*0860*/  USHF.R.U32.HI UR4, URZ, 0x5, UR5 ;  /* 0x00000005ff047899 */ /* 0x000fe20008011605 */
[C---:B------:R-:W-:Y:S02]  /*0870*/  LOP3.LUT P0, R0, R8.reuse, 0x1f, RZ, 0xc0, !PT ;  /* 0x0000001f08007812 */ /* 0x040fe4000780c0ff */
[----:B------:R-:W0:Y:S03]  /*0880*/  SHFL.DOWN PT, R2, R6, 0x10, 0x1f ;  /* 0x0a001f0006027f89 */ /* 0x000e2600000e0000 */
[----:B------:R-:W-:Y:S01]  /*0890*/  ISETP.GE.U32.AND P1, PT, R8, UR4, PT ;  /* 0x0000000408007c0c */ /* 0x000fe2000bf26070 */
[----:B0-----:R-:W-:-:S07]  /*08a0*/  DADD R2, R2, R6 ;  /* 0x0000000002027229 */ /* 0x001fce0000000006 */
[----:B------:R-:W0:Y:S05]  /*08b0*/  @!P0 S2R R7, SR_CgaCtaId ;  /* 0x0000000000078919 */ /* 0x000e2a0000008800 */
[----:B------:R-:W1:Y:S01]  /*08c0*/  @!P1 S2R R6, SR_CgaCtaId ;  /* 0x0000000000069919 */ /* 0x000e620000008800 */
[----:B------:R-:W-:Y:S04]  /*08d0*/  SHFL.DOWN PT, R5, R3, 0x8, 0x1f ;  /* 0x09001f0003057f89 */ /* 0x000fe800000e0000 */
[----:B------:R-:W2:Y:S02]  /*08e0*/  SHFL.DOWN PT, R4, R2, 0x8, 0x1f ;  /* 0x09001f0002047f89 */ /* 0x000ea400000e0000 */
[----:B--2---:R-:W-:-:S07]  /*08f0*/  DADD R4, R2, R4 ;  /* 0x0000000002047229 */ /* 0x004fce0000000004 */
[----:B------:R-:W-:Y:S04]  /*0900*/  SHFL.DOWN PT, R11, R5, 0x4, 0x1f ;  /* 0x08801f00050b7f89 */ /* 0x000fe800000e0000 */
[----:B------:R-:W2:Y:S02]  /*0910*/  SHFL.DOWN PT, R10, R4, 0x4, 0x1f ;  /* 0x08801f00040a7f89 */ /* 0x000ea400000e0000 */
[----:B--2---:R-:W-:Y:S01]  /*0920*/  DADD R10, R4, R10 ;  /* 0x00000000040a7229 */ /* 0x004fe2000000000a */
[----:B------:R-:W-:Y:S02]  /*0930*/  @!P0 MOV R4, 0x400 ;  /* 0x0000040000048802 */ /* 0x000fe40000000f00 */
[----:B------:R-:W-:Y:S02]  /*0940*/  @!P1 MOV R5, 0x400 ;  /* 0x0000040000059802 */ /* 0x000fe40000000f00 */
[----:B0-----:R-:W-:-:S02]  /*0950*/  @!P0 LEA R7, R7, R4, 0x18 ;  /* 0x0000000407078211 */ /* 0x001fc400078ec0ff */
[----:B------:R-:W-:Y:S02]  /*0960*/  SHFL.DOWN PT, R13, R11, 0x2, 0x1f ;  /* 0x08401f000b0d7f89 */ /* 0x000fe400000e0000 */
[----:B------:R-:W-:Y:S02]  /*0970*/  @!P0 LEA.HI R7, R8, R7, RZ, 0x1e ;  /* 0x0000000708078211 */ /* 0x000fe400078ff0ff */
[----:B------:R-:W0:Y:S02]  /*0980*/  SHFL.DOWN PT, R12, R10, 0x2, 0x1f ;  /* 0x08401f000a0c7f89 */ /* 0x000e2400000e0000 */
[----:B0-----:R-:W-:Y:S01]  /*0990*/  DADD R12, R10, R12 ;  /* 0x000000000a0c7229 */ /* 0x001fe2000000000c */
[----:B-1----:R-:W-:-:S06]  /*09a0*/  @!P1 LEA R11, R6, R5, 0x18 ;  /* 0x00000005060b9211 */ /* 0x002fcc00078ec0ff */
[----:B------:R-:W-:Y:S01]  /*09b0*/  SHFL.DOWN PT, R3, R13, 0x1, 0x1f ;  /* 0x08201f000d037f89 */ /* 0x000fe200000e0000 */
[----:B------:R-:W-:-:S03]  /*09c0*/  @!P1 IMAD R0, R0, 0x8, R11 ;  /* 0x0000000800009824 */ /* 0x000fc600078e020b */
[----:B------:R-:W0:Y:S02]  /*09d0*/  SHFL.DOWN PT, R2, R12, 0x1, 0x1f ;  /* 0x08201f000c027f89 */ /* 0x000e2400000e0000 */
[----:B0-----:R-:W-:Y:S01]  /*09e0*/  DADD R4, R12, R2 ;  /* 0x000000000c047229 */ /* 0x001fe20000000002 */
[----:B------:R-:W-:-:S06]  /*09f0*/  CS2R R2, SRZ ;  /* 0x0000000000027805 */ /* 0x000fcc000001ff00 */
[----:B------:R0:W-:Y:S01]  /*0a00*/  @!P0 STS.64 [R7], R4 ;  /* 0x0000000407008388 */ /* 0x0001e20000000a00 */
[----:B------:R-:W-:Y:S01]  /*0a10*/  BAR.SYNC.DEFER_BLOCKING 0x0 ;  /* 0x0000000000007b1d */ /* 0x000fe20000010000 */
[----:B------:R-:W-:-:S05]  /*0a20*/  ISETP.GT.U32.AND P0, PT, R8, 0x1f, PT ;  /* 0x0000001f0800780c */ /* 0x000fca0003f04070 */
[----:B------:R0:W1:Y:S08]  /*0a30*/  @!P1 LDS.64 R2, [R0] ;  /* 0x0000000000029984 */ /* 0x0000700000000a00 */
[----:B0-----:R-:W-:Y:S05]  /*0a40*/  @P0 EXIT ;  /* 0x000000000000094d */ /* 0x001fea0003800000 */
[----:B-1----:R-:W-:Y:S01]  /*0a50*/  SHFL.DOWN PT, R5, R3, 0x10, 0x1f ;  /* 0x0a001f0003057f89 */ /* 0x002fe200000e0000 */
[----:B------:R-:W-:-:S03]  /*0a60*/  ISETP.NE.AND P0, PT, R8, RZ, PT ;  /* 0x000000ff0800720c */ /* 0x000fc60003f05270 */
[----:B------:R-:W0:Y:S02]  /*0a70*/  SHFL.DOWN PT, R4, R2, 0x10, 0x1f ;  /* 0x0a001f0002047f89 */ /* 0x000e2400000e0000 */
[----:B0-----:R-:W-:-:S07]  /*0a80*/  DADD R4, R4, R2 ;  /* 0x0000000004047229 */ /* 0x001fce0000000002 */
[----:B------:R-:W-:Y:S04]  /*0a90*/  SHFL.DOWN PT, R7, R5, 0x8, 0x1f ;  /* 0x09001f0005077f89 */ /* 0x000fe800000e0000 */
        /* <DEDUP_REMOVED lines=8> */
[----:B------:R0:W1:Y:S04]  /*0b20*/  SHFL.DOWN PT, R3, R13, 0x1, 0x1f ;  /* 0x08201f000d037f89 */ /* 0x00006800000e0000 */
[----:B------:R0:W2:Y:S01]  /*0b30*/  SHFL.DOWN PT, R2, R12, 0x1, 0x1f ;  /* 0x08201f000c027f89 */ /* 0x0000a200000e0000 */
[----:B------:R-:W-:Y:S05]  /*0b40*/  @P0 EXIT ;  /* 0x000000000000094d */ /* 0x000fea0003800000 */
[----:B------:R-:W3:Y:S01]  /*0b50*/  LDC.64 R4, c[0x0][0x398] ;  /* 0x0000e600ff047b82 */ /* 0x000ee20000000a00 */
[----:B-12---:R-:W-:-:S07]  /*0b60*/  DADD R2, R12, R2 ;  /* 0x000000000c027229 */ /* 0x006fce0000000002 */
[----:B---3--:R-:W-:Y:S01]  /*0b70*/  REDG.E.ADD.F64.RN.STRONG.GPU desc[UR6][R4.64], R2 ;  /* 0x00000002040079a6 */ /* 0x008fe2000c12ff06 */
[----:B------:R-:W-:Y:S05]  /*0b80*/  EXIT ;  /* 0x000000000000794d */ /* 0x000fea0003800000 */
        .weak           $__internal_0_$__cuda_sm20_div_u64
        .type           $__internal_0_$__cuda_sm20_div_u64,@function
        .size           $__internal_0_$__cuda_sm20_div_u64,(.L_x_293 - $__internal_0_$__cuda_sm20_div_u64)
$__internal_0_$__cuda_sm20_div_u64:
[----:B------:R-:W0:Y:S08]  /*0b90*/  I2F.U64.RP R10, R4 ;  /* 0x00000004000a7312 */ /* 0x000e300000309000 */
[----:B0-----:R-:W0:Y:S02]  /*0ba0*/  MUFU.RCP R10, R10 ;  /* 0x0000000a000a7308 */ /* 0x001e240000001000 */
[----:B0-----:R-:W-:-:S06]  /*0bb0*/  VIADD R12, R10, 0x1ffffffe ;  /* 0x1ffffffe0a0c7836 */ /* 0x001fcc0000000000 */
[----:B------:R-:W0:Y:S02]  /*0bc0*/  F2I.U64.TRUNC R12, R12 ;  /* 0x0000000c000c7311 */ /* 0x000e24000020d800 */
[----:B0-----:R-:W-:-:S04]  /*0bd0*/  IMAD.WIDE.U32 R14, R12, R4, RZ ;  /* 0x000000040c0e7225 */ /* 0x001fc800078e00ff */
[----:B------:R-:W-:Y:S01]  /*0be0*/  IMAD R15, R12, R5, R15 ;  /* 0x000000050c0f7224 */ /* 0x000fe200078e020f */
[----:B------:R-:W-:-:S03]  /*0bf0*/  IADD3 R17, P0, PT, RZ, -R14, RZ ;  /* 0x8000000eff117210 */ /* 0x000fc60007f1e0ff */
[----:B------:R-:W-:Y:S02]  /*0c00*/  IMAD R15, R13, R4, R15 ;  /* 0x000000040d0f7224 */ /* 0x000fe400078e020f */
[----:B------:R-:W-:-:S04]  /*0c10*/  IMAD.HI.U32 R14, R12, R17, RZ ;  /* 0x000000110c0e7227 */ /* 0x000fc800078e00ff */
[----:B------:R-:W-:Y:S02]  /*0c20*/  IMAD.X R19, RZ, RZ, ~R15, P0 ;  /* 0x000000ffff137224 */ /* 0x000fe400000e0e0f */
[----:B------:R-:W-:Y:S02]  /*0c30*/  IMAD.MOV.U32 R15, RZ, RZ, R12 ;  /* 0x000000ffff0f7224 */ /* 0x000fe400078e000c */
[-C--:B------:R-:W-:Y:S02]  /*0c40*/  IMAD R21, R13, R19.reuse, RZ ;  /* 0x000000130d157224 */ /* 0x080fe400078e02ff */
[----:B------:R-:W-:-:S04]  /*0c50*/  IMAD.WIDE.U32 R14, P0, R12, R19, R14 ;  /* 0x000000130c0e7225 */ /* 0x000fc8000780000e */
[----:B------:R-:W-:-:S04]  /*0c60*/  IMAD.HI.U32 R19, R13, R19, RZ ;  /* 0x000000130d137227 */ /* 0x000fc800078e00ff */
[----:B------:R-:W-:-:S04]  /*0c70*/  IMAD.HI.U32 R14, P1, R13, R17, R14 ;  /* 0x000000110d0e7227 */ /* 0x000fc8000782000e */
[----:B------:R-:W-:Y:S01]  /*0c80*/  IMAD.X R10, R19, 0x1, R13, P0 ;  /* 0x00000001130a7824 */ /* 0x000fe200000e060d */
[----:B------:R-:W-:-:S04]  /*0c90*/  IADD3 R15, P2, PT, R21, R14, RZ ;  /* 0x0000000e150f7210 */ /* 0x000fc80007f5e0ff */
[----:B------:R-:W-:Y:S01]  /*0ca0*/  IADD3.X R17, PT, PT, RZ, RZ, R10, P2, P1 ;  /* 0x000000ffff117210 */ /* 0x000fe200017e240a */
[----:B------:R-:W-:-:S04]  /*0cb0*/  IMAD.WIDE.U32 R12, R15, R4, RZ ;  /* 0x000000040f0c7225 */ /* 0x000fc800078e00ff */
[----:B------:R-:W-:Y:S01]  /*0cc0*/  IMAD R10, R15, R5, R13 ;  /* 0x000000050f0a7224 */ /* 0x000fe200078e020d */
[----:B------:R-:W-:-:S03]  /*0cd0*/  IADD3 R13, P0, PT, RZ, -R12, RZ ;  /* 0x8000000cff0d7210 */ /* 0x000fc60007f1e0ff */
[----:B------:R-:W-:Y:S02]  /*0ce0*/  IMAD R10, R17, R4, R10 ;  /* 0x00000004110a7224 */ /* 0x000fe400078e020a */
[----:B------:R-:W-:-:S04]  /*0cf0*/  IMAD.HI.U32 R14, R15, R13, RZ ;  /* 0x0000000d0f0e7227 */ /* 0x000fc800078e00ff */
[----:B------:R-:W-:-:S04]  /*0d00*/  IMAD.X R12, RZ, RZ, ~R10, P0 ;  /* 0x000000ffff0c7224 */ /* 0x000fc800000e0e0a */
[----:B------:R-:W-:-:S04]  /*0d10*/  IMAD.WIDE.U32 R14, P0, R15, R12, R14 ;  /* 0x0000000c0f0e7225 */ /* 0x000fc8000780000e */
[C---:B------:R-:W-:Y:S02]  /*0d20*/  IMAD R19, R17.reuse, R12, RZ ;  /* 0x0000000c11137224 */ /* 0x040fe400078e02ff */
[----:B------:R-:W-:-:S04]  /*0d30*/  IMAD.HI.U32 R10, P1, R17, R13, R14 ;  /* 0x0000000d110a7227 */ /* 0x000fc8000782000e */
[----:B------:R-:W-:Y:S01]  /*0d40*/  IMAD.HI.U32 R12, R17, R12, RZ ;  /* 0x0000000c110c7227 */ /* 0x000fe200078e00ff */
[----:B------:R-:W-:-:S03]  /*0d50*/  IADD3 R10, P2, PT, R19, R10, RZ ;  /* 0x0000000a130a7210 */ /* 0x000fc60007f5e0ff */
[----:B------:R-:W-:Y:S02]  /*0d60*/  IMAD.X R17, R12, 0x1, R17, P0 ;  /* 0x000000010c117824 */ /* 0x000fe400000e0611 */
[----:B------:R-:W-:-:S03]  /*0d70*/  IMAD.HI.U32 R12, R10, R7, RZ ;  /* 0x000000070a0c7227 */ /* 0x000fc600078e00ff */
[----:B------:R-:W-:Y:S01]  /*0d80*/  IADD3.X R14, PT, PT, RZ, RZ, R17, P2, P1 ;  /* 0x000000ffff0e7210 */ /* 0x000fe200017e2411 */
[----:B------:R-:W-:Y:S02]  /*0d90*/  IMAD.MOV.U32 R13, RZ, RZ, RZ ;  /* 0x000000ffff0d7224 */ /* 0x000fe400078e00ff */
[----:B------:R-:W-:-:S04]  /*0da0*/  IMAD.WIDE.U32 R12, R10, R11, R12 ;  /* 0x0000000b0a0c7225 */ /* 0x000fc800078e000c */
[C---:B------:R-:W-:Y:S02]  /*0db0*/  IMAD R15, R14.reuse, R11, RZ ;  /* 0x0000000b0e0f7224 */ /* 0x040fe400078e02ff */
[----:B------:R-:W-:-:S04]  /*0dc0*/  IMAD.HI.U32 R12, P0, R14, R7, R12 ;  /* 0x000000070e0c7227 */ /* 0x000fc8000780000c */
[----:B------:R-:W-:Y:S01]  /*0dd0*/  IMAD.HI.U32 R10, R14, R11, RZ ;  /* 0x0000000b0e0a7227 */ /* 0x000fe200078e00ff */
[----:B------:R-:W-:-:S03]  /*0de0*/  IADD3 R15, P1, PT, R15, R12, RZ ;  /* 0x0000000c0f0f7210 */ /* 0x000fc60007f3e0ff */
[----:B------:R-:W-:Y:S02]  /*0df0*/  IMAD.X R10, RZ, RZ, R10, P0 ;  /* 0x000000ffff0a7224 */ /* 0x000fe400000e060a */
[----:B------:R-:W-:-:S04]  /*0e00*/  IMAD.WIDE.U32 R12, R15, R4, RZ ;  /* 0x000000040f0c7225 */ /* 0x000fc800078e00ff */
[----:B------:R-:W-:Y:S02]  /*0e10*/  IMAD.X R17, RZ, RZ, R10, P1 ;  /* 0x000000ffff117224 */ /* 0x000fe400008e060a */
[----:B------:R-:W-:Y:S01]  /*0e20*/  IMAD R10, R15, R5, R13 ;  /* 0x000000050f0a7224 */ /* 0x000fe200078e020d */
[----:B------:R-:W-:-:S03]  /*0e30*/  IADD3 R13, P1, PT, -R12, R7, RZ ;  /* 0x000000070c0d7210 */ /* 0x000fc60007f3e1ff */
[-C--:B------:R-:W-:Y:S01]  /*0e40*/  IMAD R10, R17, R4.reuse, R10 ;  /* 0x00000004110a7224 */ /* 0x080fe200078e020a */
[----:B------:R-:W-:-:S03]  /*0e50*/  ISETP.GE.U32.AND P0, PT, R13, R4, PT ;  /* 0x000000040d00720c */ /* 0x000fc60003f06070 */
[----:B------:R-:W-:Y:S01]  /*0e60*/  IMAD.X R19, R11, 0x1, ~R10, P1 ;  /* 0x000000010b137824 */ /* 0x000fe200008e0e0a */
[C---:B------:R-:W-:Y:S02]  /*0e70*/  IADD3 R7, P1, PT, -R4.reuse, R13, RZ ;  /* 0x0000000d04077210 */ /* 0x040fe40007f3e1ff */
[----:B------:R-:W-:Y:S02]  /*0e80*/  IADD3 R10, P2, PT, R15, 0x1, RZ ;  /* 0x000000010f0a7810 */ /* 0x000fe40007f5e0ff */
[C---:B------:R-:W-:Y:S01]  /*0e90*/  ISETP.GE.U32.AND.EX P0, PT, R19.reuse, R5, PT, P0 ;  /* 0x000000051300720c */ /* 0x040fe20003f06100 */
[----:B------:R-:W-:Y:S01]  /*0ea0*/  IMAD.X R11, R19, 0x1, ~R5, P1 ;  /* 0x00000001130b7824 */ /* 0x000fe200008e0e05 */
[----:B------:R-:W-:Y:S01]  /*0eb0*/  ISETP.NE.U32.AND P1, PT, R4, RZ, PT ;  /* 0x000000ff0400720c */ /* 0x000fe20003f25070 */
[----:B------:R-:W-:Y:S01]  /*0ec0*/  IMAD.X R12, RZ, RZ, R17, P2 ;  /* 0x000000ffff0c7224 */ /* 0x000fe200010e0611 */
[----:B------:R-:W-:Y:S02]  /*0ed0*/  SEL R7, R7, R13, P0 ;  /* 0x0000000d07077207 */ /* 0x000fe40000000000 */
[----:B------:R-:W-:-:S02]  /*0ee0*/  SEL R15, R10, R15, P0 ;  /* 0x0000000f0a0f7207 */ /* 0x000fc40000000000 */
[----:B------:R-:W-:Y:S02]  /*0ef0*/  SEL R11, R11, R19, P0 ;  /* 0x000000130b0b7207 */ /* 0x000fe40000000000 */
[----:B------:R-:W-:Y:S02]  /*0f00*/  SEL R12, R12, R17, P0 ;  /* 0x000000110c0c7207 */ /* 0x000fe40000000000 */
[----:B------:R-:W-:Y:S01]  /*0f10*/  ISETP.GE.U32.AND P0, PT, R7, R4, PT ;  /* 0x000000040700720c */ /* 0x000fe20003f06070 */
[----:B------:R-:W-:Y:S01]  /*0f20*/  IMAD.MOV.U32 R7, RZ, RZ, 0x0 ;  /* 0x00000000ff077424 */ /* 0x000fe200078e00ff */
[----:B------:R-:W-:Y:S02]  /*0f30*/  IADD3 R10, P2, PT, R15, 0x1, RZ ;  /* 0x000000010f0a7810 */ /* 0x000fe40007f5e0ff */
[----:B------:R-:W-:Y:S02]  /*0f40*/  ISETP.GE.U32.AND.EX P0, PT, R11, R5, PT, P0 ;  /* 0x000000050b00720c */ /* 0x000fe40003f06100 */
[----:B------:R-:W-:Y:S01]  /*0f50*/  ISETP.NE.AND.EX P1, PT, R5, RZ, PT, P1 ;  /* 0x000000ff0500720c */ /* 0x000fe20003f25310 */
[----:B------:R-:W-:Y:S01]  /*0f60*/  IMAD.X R11, RZ, RZ, R12, P2 ;  /* 0x000000ffff0b7224 */ /* 0x000fe200010e060c */
[----:B------:R-:W-:-:S04]  /*0f70*/  SEL R10, R10, R15, P0 ;  /* 0x0000000f0a0a7207 */ /* 0x000fc80000000000 */
[----:B------:R-:W-:Y:S02]  /*0f80*/  SEL R11, R11, R12, P0 ;  /* 0x0000000c0b0b7207 */ /* 0x000fe40000000000 */
[----:B------:R-:W-:Y:S02]  /*0f90*/  SEL R10, R10, 0xffffffff, P1 ;  /* 0xffffffff0a0a7807 */ /* 0x000fe40000800000 */
[----:B------:R-:W-:Y:S01]  /*0fa0*/  SEL R11, R11, 0xffffffff, P1 ;  /* 0xffffffff0b0b7807 */ /* 0x000fe20000800000 */
[----:B------:R-:W-:Y:S06]  /*0fb0*/  RET.REL.NODEC R6 `(_ZN36_GLOBAL__N__7b48fe22_4_k_cu_ff602d6e22caspt2_ddot_f64_kernelEPKdS1_lPd) ;  /* 0xfffffff006107950 */ /* 0x000fec0003c3ffff */
.L_x_9:
[----:B------:R-:W-:-:S00]  /*0fc0*/  BRA `(.L_x_9) ;  /* 0xfffffffc00fc7947 */ /* 0x000fc0000383ffff */
[----:B------:R-:W-:-:S00]  /*0fd0*/  NOP ;  /* 0x0000000000007918 */ /* 0x000fc00000000000 */
        /* <DEDUP_REMOVED lines=10> */
.L_x_293:


//--------------------- .text._ZN36_GLOBAL__N__7b48fe22_4_k_cu_ff602d6e31caspt2_mltr1_f64_kernel_imltop1EPKiiPKdlllS3_llPdlliidd --------------------------
	.section	.text._ZN36_GLOBAL__N__7b48fe22_4_k_cu_ff602d6e31caspt2_mltr1_f64_kernel_imltop1EPKiiPKdlllS3_llPdlliidd,"ax",@progbits
	.align	128
.text._ZN36_GLOBAL__N__7b48fe22_4_k_cu_ff602d6e31caspt2_mltr1_f64_kernel_imltop1EPKiiPKdlllS3_llPdlliidd:
        .type           _ZN36_GLOBAL__N__7b48fe22_4_k_cu_ff602d6e31caspt2_mltr1_f64_kernel_imltop1EPKiiPKdlllS3_llPdlliidd,@function
        .size           _ZN36_GLOBAL__N__7b48fe22_4_k_cu_ff602d6e31caspt2_mltr1_f64_kernel_imltop1EPKiiPKdlllS3_llPdlliidd,(.L_x_295 - _ZN36_GLOBAL__N__7b48fe22_4_k_cu_ff602d6e31caspt2_mltr1_f64_kernel_imltop1EPKiiPKdlllS3_llPdlliidd)
        .other          _ZN36_GLOBAL__N__7b48fe22_4_k_cu_ff602d6e31caspt2_mltr1_f64_kernel_imltop1EPKiiPKdlllS3_llPdlliidd,@"STO_CUDA_ENTRY STV_DEFAULT"
_ZN36_GLOBAL__N__7b48fe22_4_k_cu_ff602d6e31caspt2_mltr1_f64_kernel_imltop1EPKiiPKdlllS3_llPdlliidd:
[----:B------:R-:W-:Y:S01]  /*0000*/  LDC R1, c[0x0][0x37c] ;  /* 0x0000df00ff017b82 */ /* 0x000fe20000000800 */
[----:B------:R-:W0:Y:S07]  /*0010*/  S2R R5, SR_CTAID.X ;  /* 0x0000000000057919 */ /* 0x000e2e0000002500 */
[----:B------:R-:W1:Y:S01]  /*0020*/  LDC R12, c[0x0][0x388] ;  /* 0x0000e200ff0c7b82 */ /* 0x000e620000000800 */
[----:B------:R-:W1:Y:S01]  /*0030*/  LDCU UR9, c[0x0][0x3e4] ;  /* 0x00007c80ff0977ac */ /* 0x000e620008000800 */
[----:B------:R-:W-:Y:S01]  /*0040*/  IMAD.MOV.U32 R3, RZ, RZ, RZ ;  /* 0x000000ffff037224 */ /* 0x000fe200078e00ff */
[----:B------:R-:W0:Y:S01]  /*0050*/  S2R R2, SR_TID.X ;  /* 0x0000000000027919 */ /* 0x000e220000002100 */
[----:B------:R-:W0:Y:S01]  /*0060*/  LDCU UR6, c[0x0][0x360] ;  /* 0x00006c00ff0677ac */ /* 0x000e220008000800 */
[----:B------:R-:W2:Y:S01]  /*0070*/  LDCU UR7, c[0x0][0x370] ;  /* 0x00006e00ff0777ac */ /* 0x000ea20008000800 */
[----:B-1----:R-:W-:-:S04]  /*0080*/  IMAD.WIDE R12, R12, UR9, RZ ;  /* 0x000000090c0c7c25 */ /* 0x002fc8000f8e02ff */
[----:B0-----:R-:W-:Y:S01]  /*0090*/  IMAD.WIDE.U32 R4, R5, UR6, R2 ;  /* 0x0000000605047c25 */ /* 0x001fe2000f8e0002 */
[----:B--2---:R-:W-:Y:S02]  /*00a0*/  UIMAD.WIDE.U32 UR6, UR6, UR7, URZ ;  /* 0x00000007060672a5 */ /* 0x004fe4000f8e00ff */
[----:B------:R-:W-:-:S04]  /*00b0*/  ISETP.GE.U32.AND P0, PT, R4, R12, PT ;  /* 0x0000000c0400720c */ /* 0x000fc80003f06070 */
[----:B------:R-:W-:-:S13]  /*00c0*/  ISETP.GE.AND.EX P0, PT, R5, R13, PT, P0 ;  /* 0x0000000d0500720c */ /* 0x000fda0003f06300 */
[----:B------:R-:W-:Y:S05]  /*00d0*/  @P0 EXIT ;  /* 0x000000000000094d */ /* 0x000fea0003800000 */
[----:B------:R-:W0:Y:S01]  /*00e0*/  LDCU UR5, c[0x0][0x3e0] ;  /* 0x00007c00ff0577ac */ /* 0x000e220008000800 */
[----:B------:R-:W-:Y:S01]  /*00f0*/  IMAD.MOV.U32 R10, RZ, RZ, R4 ;  /* 0x000000ffff0a7224 */ /* 0x000fe200078e0004 */
[----:B------:R-:W1:Y:S01]  /*0100*/  LDCU.64 UR16, c[0x0][0x358] ;  /* 0x00006b00ff1077ac */ /* 0x000e620008000a00 */
[----:B------:R-:W2:Y:S01]  /*0110*/  LDCU UR18, c[0x0][0x3e4] ;  /* 0x00007c80ff1277ac */ /* 0x000ea20008000800 */
[----:B------:R-:W-:Y:S02]  /*0120*/  USHF.R.S32.HI UR9, URZ, 0x1f, UR9 ;  /* 0x0000001fff097899 */ /* 0x000fe40008011409 */
[----:B0-----:R-:W-:-:S09]  /*0130*/  UISETP.GE.AND UP0, UPT, UR5, 0x1, UPT ;  /* 0x000000010500788c */ /* 0x001fd2000bf06270 */
[----:B-12---:R-:W-:Y:S05]  /*0140*/  BRA.U !UP0, `(.L_x_10) ;  /* 0x00000011085c7547 */ /* 0x006fea000b800000 */
[----:B------:R-:W0:Y:S01]  /*0150*/  LDCU.64 UR12, c[0x0][0x3c0] ;  /* 0x00007800ff0c77ac */ /* 0x000e220008000a00 */
[----:B------:R-:W1:Y:S01]  /*0160*/  LDCU.64 UR10, c[0x0][0x3a0] ;  /* 0x00007400ff0a77ac */ /* 0x000e620008000a00 */
[----:B------:R-:W-:Y:S02]  /*0170*/  ULOP3.LUT UR5, UR5, 0x7ffffff8, URZ, 0xc0, !UPT ;  /* 0x7ffffff805057892 */ /* 0x000fe4000f8ec0ff */
[----:B0-----:R-:W-:Y:S02]  /*0180*/  USHF.L.U64.HI UR13, UR12, 0x3, UR13 ;  /* 0x000000030c0d7899 */ /* 0x001fe4000801020d */
[----:B------:R-:W-:Y:S02]  /*0190*/  USHF.L.U32 UR12, UR12, 0x3, URZ ;  /* 0x000000030c0c7899 */ /* 0x000fe400080006ff */
[----:B-1----:R-:W-:Y:S02]  /*01a0*/  USHF.L.U64.HI UR11, UR10, 0x3, UR11 ;  /* 0x000000030a0b7899 */ /* 0x002fe4000801020b */
[----:B------:R-:W-:-:S12]  /*01b0*/  USHF.L.U32 UR10, UR10, 0x3, URZ ;  /* 0x000000030a0a7899 */ /* 0x000fd800080006ff */
.L_x_19:
[----:B------:R-:W-:Y:S01]  /*01c0*/  LOP3.LUT R0, R5, UR9, RZ, 0xfc, !PT ;  /* 0x0000000905007c12 */ /* 0x000fe2000f8efcff */
[----:B------:R-:W-:Y:S05]  /*01d0*/  YIELD ;  /* 0x0000000000007946 */ /* 0x000fea0003800000 */
[----:B------:R-:W-:Y:S01]  /*01e0*/  ISETP.NE.U32.AND P0, PT, R0, RZ, PT ;  /* 0x000000ff0000720c */ /* 0x000fe20003f05070 */
[----:B------:R-:W-:-:S12]  /*01f0*/  BSSY.RECONVERGENT B0, `(.L_x_11) ;  /* 0x0000027000007945 */ /* 0x000fd80003800200 */
[----:B0-----:R-:W-:Y:S05]  /*0200*/  @P0 BRA `(.L_x_12) ;  /* 0x0000000000600947 */ /* 0x001fea0003800000 */
[----:B------:R-:W0:Y:S02]  /*0210*/  LDCU UR4, c[0x0][0x3e4] ;  /* 0x00007c80ff0477ac */ /* 0x000e240008000800 */
[----:B0-----:R-:W0:Y:S01]  /*0220*/  I2F.U32.RP R0, UR4 ;  /* 0x0000000400007d06 */ /* 0x001e220008209000 */
[----:B------:R-:W-:-:S07]  /*0230*/  ISETP.NE.U32.AND P2, PT, RZ, UR4, PT ;  /* 0x00000004ff007c0c */ /* 0x000fce000bf45070 */
[----:B0-----:R-:W0:Y:S02]  /*0240*/  MUFU.RCP R0, R0 ;  /* 0x0000000000007308 */ /* 0x001e240000001000 */
[----:B0-----:R-:W-:Y:S02]  /*0250*/  VIADD R2, R0, 0xffffffe ;  /* 0x0ffffffe00027836 */ /* 0x001fe40000000000 */
[----:B------:R-:W-:-:S04]  /*0260*/  IMAD.MOV.U32 R0, RZ, RZ, RZ ;  /* 0x000000ffff007224 */ /* 0x000fc800078e00ff */
[----:B------:R0:W1:Y:S02]  /*0270*/  F2I.FTZ.U32.TRUNC.NTZ R3, R2 ;  /* 0x0000000200037305 */ /* 0x000064000021f000 */
[----:B0-----:R-:W-:Y:S01]  /*0280*/  IMAD.MOV.U32 R2, RZ, RZ, RZ ;  /* 0x000000ffff027224 */ /* 0x001fe200078e00ff */
[----:B-1----:R-:W-:-:S05]  /*0290*/  IADD3 R7, PT, PT, RZ, -R3, RZ ;  /* 0x80000003ff077210 */ /* 0x002fca0007ffe0ff */
[----:B------:R-:W-:-:S04]  /*02a0*/  IMAD R7, R7, UR4, RZ ;  /* 0x0000000407077c24 */ /* 0x000fc8000f8e02ff */
[----:B------:R-:W-:-:S06]  /*02b0*/  IMAD.HI.U32 R3, R3, R7, R2 ;  /* 0x0000000703037227 */ /* 0x000fcc00078e0002 */
[----:B------:R-:W-:-:S04]  /*02c0*/  IMAD.HI.U32 R3, R3, R10, RZ ;  /* 0x0000000a03037227 */ /* 0x000fc800078e00ff */
[----:B------:R-:W-:-:S04]  /*02d0*/  IMAD.MOV R7, RZ, RZ, -R3 ;  /* 0x000000ffff077224 */ /* 0x000fc800078e0a03 */
[----:B------:R-:W-:-:S05]  /*02e0*/  IMAD R4, R7, UR4, R10 ;  /* 0x0000000407047c24 */ /* 0x000fca000f8e020a */
[----:B------:R-:W-:-:S13]  /*02f0*/  ISETP.GE.U32.AND P0, PT, R4, UR4, PT ;  /* 0x0000000404007c0c */ /* 0x000fda000bf06070 */
[----:B------:R-:W-:Y:S01]  /*0300*/  @P0 VIADD R4, R4, -UR4 ;  /* 0x8000000404040c36 */ /* 0x000fe20008000000 */
[----:B------:R-:W-:-:S04]  /*0310*/  @P0 IADD3 R3, PT, PT, R3, 0x1, RZ ;  /* 0x0000000103030810 */ /* 0x000fc80007ffe0ff */
[----:B------:R-:W-:-:S13]  /*0320*/  ISETP.GE.U32.AND P1, PT, R4, UR4, PT ;  /* 0x0000000404007c0c */ /* 0x000fda000bf26070 */
[----:B------:R-:W-:Y:S01]  /*0330*/  @P1 VIADD R3, R3, 0x1 ;  /* 0x0000000103031836 */ /* 0x000fe20000000000 */
[----:B------:R-:W-:-:S04]  /*0340*/  @!P2 LOP3.LUT R3, RZ, UR4, RZ, 0x33, !PT ;  /* 0x00000004ff03ac12 */ /* 0x000fc8000f8e33ff */
[----:B------:R-:W-:Y:S01]  /*0350*/  MOV R4, R3 ;  /* 0x0000000300047202 */ /* 0x000fe20000000f00 */
[----:B------:R-:W-:-:S04]  /*0360*/  IMAD.MOV R7, RZ, RZ, -R3 ;  /* 0x000000ffff077224 */ /* 0x000fc800078e0a03 */
[----:B------:R-:W-:Y:S01]  /*0370*/  IMAD R2, R7, UR4, R10 ;  /* 0x0000000407027c24 */ /* 0x000fe2000f8e020a */
[----:B------:R-:W-:Y:S06]  /*0380*/  BRA `(.L_x_13) ;  /* 0x0000000000347947 */ /* 0x000fec0003800000 */
.L_x_12:
[----:B------:R-:W-:Y:S01]  /*0390*/  IMAD.MOV.U32 R8, RZ, RZ, R10 ;  /* 0x000000ffff087224 */ /* 0x000fe200078e000a */
[----:B------:R-:W-:Y:S01]  /*03a0*/  MOV R2, 0x3d0 ;  /* 0x000003d000027802 */ /* 0x000fe20000000f00 */
[----:B------:R-:W-:-:S07]  /*03b0*/  IMAD.U32 R0, RZ, RZ, UR9 ;  /* 0x00000009ff007e24 */ /* 0x000fce000f8e00ff */
[----:B------:R-:W-:Y:S05]  /*03c0*/  CALL.REL.NOINC `($__internal_1_$__cuda_sm20_div_s64) ;  /* 0x0000002800007944 */ /* 0x000fea0003c00000 */
[----:B------:R-:W0:Y:S01]  /*03d0*/  LDCU UR4, c[0x0][0x3e4] ;  /* 0x00007c80ff0477ac */ /* 0x000e220008000800 */
[----:B------:R-:W-:-:S05]  /*03e0*/  IADD3 R7, P0, PT, RZ, -R0, RZ ;  /* 0x80000000ff077210 */ /* 0x000fca0007f1e0ff */
[----:B------:R-:W-:Y:S01]  /*03f0*/  IMAD.X R6, RZ, RZ, ~R4, P0 ;  /* 0x000000ffff067224 */ /* 0x000fe200000e0e04 */
[----:B------:R-:W-:-:S03]  /*0400*/  MOV R4, R10 ;  /* 0x0000000a00047202 */ /* 0x000fc60000000f00 */
[----:B0-----:R-:W-:Y:S02]  /*0410*/  IMAD R6, R6, UR4, RZ ;  /* 0x0000000406067c24 */ /* 0x001fe4000f8e02ff */
[----:B------:R-:W-:-:S04]  /*0420*/  IMAD.WIDE.U32 R2, R7, UR4, R4 ;  /* 0x0000000407027c25 */ /* 0x000fc8000f8e0004 */
[----:B------:R-:W-:Y:S02]  /*0430*/  IMAD R7, R7, UR9, R6 ;  /* 0x0000000907077c24 */ /* 0x000fe4000f8e0206 */
[----:B------:R-:W-:Y:S02]  /*0440*/  IMAD.MOV.U32 R4, RZ, RZ, R0 ;  /* 0x000000ffff047224 */ /* 0x000fe400078e0000 */
[----:B------:R-:W-:-:S07]  /*0450*/  IMAD.IADD R0, R3, 0x1, R7 ;  /* 0x0000000103007824 */ /* 0x000fce00078e0207 */
.L_x_13:
[----:B------:R-:W-:Y:S05]  /*0460*/  BSYNC.RECONVERGENT B0 ;  /* 0x0000000000007941 */ /* 0x000fea0003800200 */
.L_x_11:
[----:B------:R-:W0:Y:S01]  /*0470*/  LDC R19, c[0x0][0x388] ;  /* 0x0000e200ff137b82 */ /* 0x000e220000000800 */
[----:B------:R-:W1:Y:S01]  /*0480*/  LDCU.64 UR14, c[0x0][0x380] ;  /* 0x00007000ff0e77ac */ /* 0x000e620008000a00 */
[----:B------:R-:W-:Y:S01]  /*0490*/  SHF.R.S64 R6, RZ, 0x1e, R4 ;  /* 0x0000001eff067819 */ /* 0x000fe20000001004 */
[----:B------:R-:W2:Y:S05]  /*04a0*/  LDCU.64 UR20, c[0x0][0x3a8] ;  /* 0x00007500ff1477ac */ /* 0x000eaa0008000a00 */
[----:B------:R-:W3:Y:S01]  /*04b0*/  LDC.64 R8, c[0x0][0x380] ;  /* 0x0000e000ff087b82 */ /* 0x000ee20000000a00 */
[----:B------:R-:W4:Y:S01]  /*04c0*/  LDCU.64 UR24, c[0x0][0x3b8] ;  /* 0x00007700ff1877ac */ /* 0x000f220008000a00 */
[----:B------:R-:W4:Y:S01]  /*04d0*/  LDCU.64 UR22, c[0x0][0x398] ;  /* 0x00007300ff1677ac */ /* 0x000f220008000a00 */
[----:B-1----:R-:W-:Y:S01]  /*04e0*/  IADD3 R6, P0, PT, R6, UR14, RZ ;  /* 0x0000000e06067c10 */ /* 0x002fe2000ff1e0ff */
[----:B------:R-:W1:Y:S03]  /*04f0*/  LDCU UR14, c[0x0][0x3e0] ;  /* 0x00007c00ff0e77ac */ /* 0x000e660008000800 */
[C---:B------:R-:W-:Y:S01]  /*0500*/  LEA.HI.X.SX32 R7, R4.reuse, UR15, 0x2, P0 ;  /* 0x0000000f04077c11 */ /* 0x040fe200080f16ff */
[----:B0-----:R-:W-:-:S05]  /*0510*/  IMAD.IADD R3, R4, 0x1, R19 ;  /* 0x0000000104037824 */ /* 0x001fca00078e0213 */
[----:B------:R-:W4:Y:S01]  /*0520*/  LDG.E.CONSTANT R7, desc[UR16][R6.64] ;  /* 0x0000001006077981 */ /* 0x000f22000c1e9900 */
[----:B---3--:R-:W-:-:S05]  /*0530*/  IMAD.WIDE R8, R3, 0x4, R8 ;  /* 0x0000000403087825 */ /* 0x008fca00078e0208 */
[----:B------:R0:W3:Y:S01]  /*0540*/  LDG.E.CONSTANT R14, desc[UR16][R8.64] ;  /* 0x00000010080e7981 */ /* 0x0000e2000c1e9900 */
[----:B------:R-:W-:-:S04]  /*0550*/  IMAD.WIDE R16, R19, 0x4, R8 ;  /* 0x0000000413107825 */ /* 0x000fc800078e0208 */
[----:B--2---:R-:W-:Y:S01]  /*0560*/  IMAD R11, R0, UR20, RZ ;  /* 0x00000014000b7c24 */ /* 0x004fe2000f8e02ff */
[----:B-1----:R-:W-:Y:S01]  /*0570*/  UISETP.GE.U32.AND UP0, UPT, UR14, 0x8, UPT ;  /* 0x000000080e00788c */ /* 0x002fe2000bf06070 */
[----:B------:R-:W-:Y:S01]  /*0580*/  IMAD.WIDE R18, R19, 0x4, R16 ;  /* 0x0000000413127825 */ /* 0x000fe200078e0210 */
[----:B------:R1:W5:Y:S04]  /*0590*/  LDG.E.CONSTANT R3, desc[UR16][R16.64] ;  /* 0x0000001010037981 */ /* 0x000368000c1e9900 */
[----:B------:R2:W5:Y:S01]  /*05a0*/  LDG.E.CONSTANT R4, desc[UR16][R18.64] ;  /* 0x0000001012047981 */ /* 0x000562000c1e9900 */
[C---:B------:R-:W-:Y:S02]  /*05b0*/  IMAD R15, R2.reuse, UR21, R11 ;  /* 0x00000015020f7c24 */ /* 0x040fe4000f8e020b */
[----:B0-----:R-:W-:-:S05]  /*05c0*/  IMAD.WIDE.U32 R8, R2, UR20, RZ ;  /* 0x0000001402087c25 */ /* 0x001fca000f8e00ff */
[----:B------:R-:W-:Y:S02]  /*05d0*/  IADD3 R9, PT, PT, R9, R15, RZ ;  /* 0x0000000f09097210 */ /* 0x000fe40007ffe0ff */
[----:B------:R-:W-:Y:S01]  /*05e0*/  CS2R R28, SRZ ;  /* 0x00000000001c7805 */ /* 0x000fe2000001ff00 */
[----:B------:R-:W-:Y:S01]  /*05f0*/  UMOV UR4, URZ ;  /* 0x000000ff00047c82 */ /* 0x000fe20008000000 */
[----:B----4-:R-:W-:Y:S02]  /*0600*/  SHF.R.S32.HI R6, RZ, 0x1f, R7 ;  /* 0x0000001fff067819 */ /* 0x010fe40000011407 */
[----:B---3--:R-:W-:-:S03]  /*0610*/  SHF.R.S32.HI R11, RZ, 0x1f, R14 ;  /* 0x0000001fff0b7819 */ /* 0x008fc6000001140e */
[----:B------:R-:W-:Y:S02]  /*0620*/  IMAD R6, R6, UR22, RZ ;  /* 0x0000001606067c24 */ /* 0x000fe4000f8e02ff */
[----:B------:R-:W-:Y:S02]  /*0630*/  IMAD R11, R11, UR24, RZ ;  /* 0x000000180b0b7c24 */ /* 0x000fe4000f8e02ff */
[----:B------:R-:W-:-:S04]  /*0640*/  IMAD.WIDE.U32 R8, R7, UR22, R8 ;  /* 0x0000001607087c25 */ /* 0x000fc8000f8e0008 */
[C---:B-1----:R-:W-:Y:S02]  /*0650*/  IMAD R17, R14.reuse, UR25, R11 ;  /* 0x000000190e117c24 */ /* 0x042fe4000f8e020b */
[----:B------:R-:W-:-:S04]  /*0660*/  IMAD.WIDE.U32 R14, R14, UR24, RZ ;  /* 0x000000180e0e7c25 */ /* 0x000fc8000f8e00ff */
[----:B------:R-:W-:Y:S02]  /*0670*/  IMAD R11, R7, UR23, R6 ;  /* 0x00000017070b7c24 */ /* 0x000fe4000f8e0206 */
[----:B------:R-:W-:Y:S02]  /*0680*/  IMAD.IADD R7, R15, 0x1, R17 ;  /* 0x000000010f077824 */ /* 0x000fe400078e0211 */
[----:B------:R-:W-:Y:S01]  /*0690*/  IMAD.IADD R11, R9, 0x1, R11 ;  /* 0x00000001090b7824 */ /* 0x000fe200078e020b */
[----:B--2---:R-:W-:Y:S06]  /*06a0*/  BRA.U !UP0, `(.L_x_14) ;  /* 0x00000005081c7547 */ /* 0x004fec000b800000 */
[----:B------:R-:W0:Y:S01]  /*06b0*/  LDCU.64 UR20, c[0x0][0x390] ;  /* 0x00007200ff1477ac */ /* 0x000e220008000a00 */
[----:B------:R-:W-:Y:S01]  /*06c0*/  CS2R R28, SRZ ;  /* 0x00000000001c7805 */ /* 0x000fe2000001ff00 */
[----:B------:R-:W1:Y:S01]  /*06d0*/  LDCU.64 UR22, c[0x0][0x3b0] ;  /* 0x00007600ff1677ac */ /* 0x000e620008000a00 */
[----:B------:R-:W-:Y:S01]  /*06e0*/  UIADD3 UR4, UPT, UPT, -UR5, URZ, URZ ;  /* 0x000000ff05047290 */ /* 0x000fe2000fffe1ff */
[----:B0-----:R-:W-:Y:S02]  /*06f0*/  LEA R6, P0, R8, UR20, 0x3 ;  /* 0x0000001408067c11 */ /* 0x001fe4000f8018ff */
[----:B-1----:R-:W-:Y:S02]  /*0700*/  LEA R22, P1, R14, UR22, 0x3 ;  /* 0x000000160e167c11 */ /* 0x002fe4000f8218ff */
[----:B------:R-:W-:Y:S02]  /*0710*/  LEA.HI.X R25, R8, UR21, R11, 0x3, P0 ;  /* 0x0000001508197c11 */ /* 0x000fe400080f1c0b */
[----:B------:R-:W-:-:S09]  /*0720*/  LEA.HI.X R23, R14, UR23, R7, 0x3, P1 ;  /* 0x000000170e177c11 */ /* 0x000fd200088f1c07 */
.L_x_15:
[----:B------:R-:W-:Y:S01]  /*0730*/  IMAD.MOV.U32 R24, RZ, RZ, R6 ;  /* 0x000000ffff187224 */ /* 0x000fe200078e0006 */
[----:B------:R-:W2:Y:S04]  /*0740*/  LDG.E.64.CONSTANT R26, desc[UR16][R22.64] ;  /* 0x00000010161a7981 */ /* 0x000ea8000c1e9b00 */
[----:B------:R-:W2:Y:S01]  /*0750*/  LDG.E.64.CONSTANT R16, desc[UR16][R24.64] ;  /* 0x0000001018107981 */ /* 0x000ea2000c1e9b00 */
[----:B------:R-:W-:-:S04]  /*0760*/  IADD3 R18, P1, PT, R6, UR10, RZ ;  /* 0x0000000a06127c10 */ /* 0x000fc8000ff3e0ff */
[----:B------:R-:W-:Y:S01]  /*0770*/  IADD3.X R19, PT, PT, R25, UR11, RZ, P1, !PT ;  /* 0x0000000b19137c10 */ /* 0x000fe20008ffe4ff */
[----:B--2---:R-:W-:Y:S01]  /*0780*/  DFMA R26, R26, R16, R28 ;  /* 0x000000101a1a722b */ /* 0x004fe2000000001c */
[----:B------:R-:W-:-:S03]  /*0790*/  IADD3 R16, P0, PT, R22, UR12, RZ ;  /* 0x0000000c16107c10 */ /* 0x000fc6000ff1e0ff */
[----:B------:R-:W2:Y:S01]  /*07a0*/  LDG.E.64.CONSTANT R28, desc[UR16][R18.64] ;  /* 0x00000010121c7981 */ /* 0x000ea2000c1e9b00 */
[----:B------:R-:W-:-:S05]  /*07b0*/  IADD3.X R17, PT, PT, R23, UR13, RZ, P0, !PT ;  /* 0x0000000d17117c10 */ /* 0x000fca00087fe4ff */
[----:B------:R0:W2:Y:S02]  /*07c0*/  LDG.E.64.CONSTANT R20, desc[UR16][R16.64] ;  /* 0x0000001010147981 */ /* 0x0000a4000c1e9b00 */
[----:B0-----:R-:W-:-:S04]  /*07d0*/  IADD3 R16, P0, PT, R16, UR12, RZ ;  /* 0x0000000c10107c10 */ /* 0x001fc8000ff1e0ff */
[----:B------:R-:W-:Y:S01]  /*07e0*/  IADD3.X R17, PT, PT, R17, UR13, RZ, P0, !PT ;  /* 0x0000000d11117c10 */ /* 0x000fe200087fe4ff */
[----:B--2---:R-:W-:Y:S01]  /*07f0*/  DFMA R28, R20, R28, R26 ;  /* 0x0000001c141c722b */ /* 0x004fe2000000001a */
[----:B------:R-:W-:-:S04]  /*0800*/  IADD3 R20, P1, PT, R18, UR10, RZ ;  /* 0x0000000a12147c10 */ /* 0x000fc8000ff3e0ff */
[----:B------:R-:W-:Y:S02]  /*0810*/  IADD3.X R21, PT, PT, R19, UR11, RZ, P1, !PT ;  /* 0x0000000b13157c10 */ /* 0x000fe40008ffe4ff */
[----:B------:R-:W2:Y:S04]  /*0820*/  LDG.E.64.CONSTANT R18, desc[UR16][R16.64] ;  /* 0x0000001010127981 */ /* 0x000ea8000c1e9b00 */
[----:B------:R-:W2:Y:S02]  /*0830*/  LDG.E.64.CONSTANT R26, desc[UR16][R20.64] ;  /* 0x00000010141a7981 */ /* 0x000ea4000c1e9b00 */
[----:B--2---:R-:W-:Y:S01]  /*0840*/  DFMA R26, R18, R26, R28 ;  /* 0x0000001a121a722b */ /* 0x004fe2000000001c */
[----:B------:R-:W-:Y:S02]  /*0850*/  IADD3 R18, P0, PT, R16, UR12, RZ ;  /* 0x0000000c10127c10 */ /* 0x000fe4000ff1e0ff */
[----:B------:R-:W-:-:S02]  /*0860*/  IADD3 R16, P1, PT, R20, UR10, RZ ;  /* 0x0000000a14107c10 */ /* 0x000fc4000ff3e0ff */
[----:B------:R-:W-:Y:S02]  /*0870*/  IADD3.X R19, PT, PT, R17, UR13, RZ, P0, !PT ;  /* 0x0000000d11137c10 */ /* 0x000fe400087fe4ff */
[----:B------:R-:W-:-:S03]  /*0880*/  IADD3.X R17, PT, PT, R21, UR11, RZ, P1, !PT ;  /* 0x0000000b15117c10 */ /* 0x000fc60008ffe4ff */
[----:B------:R-:W2:Y:S04]  /*0890*/  LDG.E.64.CONSTANT R20, desc[UR16][R18.64] ;  /* 0x0000001012147981 */ /* 0x000ea8000c1e9b00 */
        /* <DEDUP_REMOVED lines=14> */
[----:B------:R-:W2:Y:S02]  /*0980*/  LDG.E.64.CONSTANT R28, desc[UR16][R20.64] ;  /* 0x00000010141c7981 */ /* 0x000ea4000c1e9b00 */
[----:B--2---:R-:W-:Y:S01]  /*0990*/  DFMA R28, R16, R28, R18 ;  /* 0x0000001c101c722b */ /* 0x004fe20000000012 */
[----:B------:R-:W-:Y:S02]  /*09a0*/  IADD3 R16, P0, PT, R26, UR12, RZ ;  /* 0x0000000c1a107c10 */ /* 0x000fe4000ff1e0ff */
[----:B------:R-:W-:Y:S02]  /*09b0*/  IADD3 R18, P1, PT, R20, UR10, RZ ;  /* 0x0000000a14127c10 */ /* 0x000fe4000ff3e0ff */
[----:B------:R-:W-:-:S02]  /*09c0*/  IADD3.X R17, PT, PT, R27, UR13, RZ, P0, !PT ;  /* 0x0000000d1b117c10 */ /* 0x000fc400087fe4ff */
[----:B------:R-:W-:-:S03]  /*09d0*/  IADD3.X R19, PT, PT, R21, UR11, RZ, P1, !PT ;  /* 0x0000000b15137c10 */ /* 0x000fc60008ffe4ff */
[----:B------:R-:W2:Y:S04]  /*09e0*/  LDG.E.64.CONSTANT R26, desc[UR16][R16.64] ;  /* 0x00000010101a7981 */ /* 0x000ea8000c1e9b00 */
[----:B------:R0:W2:Y:S02]  /*09f0*/  LDG.E.64.CONSTANT R20, desc[UR16][R18.64] ;  /* 0x0000001012147981 */ /* 0x0000a4000c1e9b00 */
[----:B0-----:R-:W-:-:S04]  /*0a00*/  IADD3 R18, P1, PT, R18, UR10, RZ ;  /* 0x0000000a12127c10 */ /* 0x001fc8000ff3e0ff */
[----:B------:R-:W-:Y:S01]  /*0a10*/  IADD3.X R19, PT, PT, R19, UR11, RZ, P1, !PT ;  /* 0x0000000b13137c10 */ /* 0x000fe20008ffe4ff */
[----:B--2---:R-:W-:Y:S01]  /*0a20*/  DFMA R28, R26, R20, R28 ;  /* 0x000000141a1c722b */ /* 0x004fe2000000001c */
[----:B------:R-:W-:-:S03]  /*0a30*/  IADD3 R26, P0, PT, R16, UR12, RZ ;  /* 0x0000000c101a7c10 */ /* 0x000fc6000ff1e0ff */
[----:B------:R-:W2:Y:S01]  /*0a40*/  LDG.E.64.CONSTANT R20, desc[UR16][R18.64] ;  /* 0x0000001012147981 */ /* 0x000ea2000c1e9b00 */
[----:B------:R-:W-:Y:S02]  /*0a50*/  IADD3.X R27, PT, PT, R17, UR13, RZ, P0, !PT ;  /* 0x0000000d111b7c10 */ /* 0x000fe400087fe4ff */
[----:B------:R-:W0:Y:S04]  /*0a60*/  LDC.64 R16, c[0x0][0x3c0] ;  /* 0x0000f000ff107b82 */ /* 0x000e280000000a00 */
[----:B------:R-:W2:Y:S01]  /*0a70*/  LDG.E.64.CONSTANT R26, desc[UR16][R26.64] ;  /* 0x000000101a1a7981 */ /* 0x000ea2000c1e9b00 */
[----:B------:R-:W-:-:S04]  /*0a80*/  UIADD3 UR4, UPT, UPT, UR4, 0x8, URZ ;  /* 0x0000000804047890 */ /* 0x000fc8000fffe0ff */
[----:B------:R-:W-:Y:S01]  /*0a90*/  UISETP.NE.AND UP0, UPT, UR4, URZ, UPT ;  /* 0x000000ff0400728c */ /* 0x000fe2000bf05270 */
[----:B0-----:R-:W-:-:S04]  /*0aa0*/  LEA R22, P1, R16, R22, 0x6 ;  /* 0x0000001610167211 */ /* 0x001fc800078230ff */
[----:B------:R-:W-:Y:S01]  /*0ab0*/  LEA.HI.X R23, R16, R23, R17, 0x6, P1 ;  /* 0x0000001710177211 */ /* 0x000fe200008f3411 */
[----:B--2---:R-:W-:Y:S01]  /*0ac0*/  DFMA R28, R26, R20, R28 ;  /* 0x000000141a1c722b */ /* 0x004fe2000000001c */
[----:B------:R-:W0:Y:S02]  /*0ad0*/  LDC.64 R20, c[0x0][0x3a0] ;  /* 0x0000e800ff147b82 */ /* 0x000e240000000a00 */
[----:B0-----:R-:W-:-:S04]  /*0ae0*/  LEA R6, P0, R20, R6, 0x6 ;  /* 0x0000000614067211 */ /* 0x001fc800078030ff */
[----:B------:R-:W-:Y:S01]  /*0af0*/  LEA.HI.X R25, R20, R25, R21, 0x6, P0 ;  /* 0x0000001914197211 */ /* 0x000fe200000f3415 */
[----:B------:R-:W-:Y:S08]  /*0b00*/  BRA.U UP0, `(.L_x_15) ;  /* 0xfffffffd00087547 */ /* 0x000ff0000b83ffff */
[----:B------:R-:W-:-:S05]  /*0b10*/  UMOV UR4, UR5 ;  /* 0x0000000500047c82 */ /* 0x000fca0008000000 */
.L_x_14:
[----:B------:R-:W0:Y:S02]  /*0b20*/  LDCU UR8, c[0x0][0x3e0] ;  /* 0x00007c00ff0877ac */ /* 0x000e240008000800 */
[----:B0-----:R-:W-:-:S04]  /*0b30*/  ULOP3.LUT UR8, UR8, 0x7, URZ, 0xc0, !UPT ;  /* 0x0000000708087892 */ /* 0x001fc8000f8ec0ff */
[----:B------:R-:W-:-:S09]  /*0b40*/  UISETP.NE.AND UP0, UPT, UR8, URZ, UPT ;  /* 0x000000ff0800728c */ /* 0x000fd2000bf05270 */
[----:B------:R-:W-:Y:S05]  /*0b50*/  BRA.U !UP0, `(.L_x_16) ;  /* 0x0000000508747547 */ /* 0x000fea000b800000 */
[----:B------:R-:W-:Y:S02]  /*0b60*/  UIADD3 UR8, UPT, UPT, UR8, -0x1, URZ ;  /* 0xffffffff08087890 */ /* 0x000fe4000fffe0ff */
[----:B------:R-:W-:Y:S02]  /*0b70*/  ULOP3.LUT UP1, UR15, UR14, 0x3, URZ, 0xc0, !UPT ;  /* 0x000000030e0f7892 */ /* 0x000fe4000f82c0ff */
[----:B------:R-:W-:-:S09]  /*0b80*/  UISETP.GE.U32.AND UP0, UPT, UR8, 0x3, UPT ;  /* 0x000000030800788c */ /* 0x000fd2000bf06070 */
[----:B------:R-:W-:Y:S05]  /*0b90*/  BRA.U !UP0, `(.L_x_17) ;  /* 0x0000000108a07547 */ /* 0x000fea000b800000 */
[----:B------:R-:W0:Y:S01]  /*0ba0*/  LDC.64 R18, c[0x0][0x3c0] ;  /* 0x0000f000ff127b82 */ /* 0x000e220000000a00 */
[----:B------:R-:W1:Y:S01]  /*0bb0*/  LDCU.64 UR20, c[0x0][0x3b0] ;  /* 0x00007600ff1477ac */ /* 0x000e620008000a00 */
[----:B------:R-:W-:Y:S01]  /*0bc0*/  MOV R6, R14 ;  /* 0x0000000e00067202 */ /* 0x000fe20000000f00 */
[----:B------:R-:W-:Y:S01]  /*0bd0*/  IMAD.MOV.U32 R20, RZ, RZ, R8 ;  /* 0x000000ffff147224 */ /* 0x000fe200078e0008 */
[----:B------:R-:W2:Y:S01]  /*0be0*/  LDCU.64 UR22, c[0x0][0x390] ;  /* 0x00007200ff1677ac */ /* 0x000ea20008000a00 */
[----:B------:R-:W-:-:S03]  /*0bf0*/  IMAD.MOV.U32 R21, RZ, RZ, R11 ;  /* 0x000000ffff157224 */ /* 0x000fc600078e000b */
[----:B------:R-:W3:Y:S01]  /*0c00*/  LDC.64 R16, c[0x0][0x3a0] ;  /* 0x0000e800ff107b82 */ /* 0x000ee20000000a00 */
[----:B0-----:R-:W-:-:S04]  /*0c10*/  IMAD.WIDE.U32 R22, R18, UR4, R6 ;  /* 0x0000000412167c25 */ /* 0x001fc8000f8e0006 */
[----:B------:R-:W-:Y:S01]  /*0c20*/  IMAD R19, R19, UR4, R23 ;  /* 0x0000000413137c24 */ /* 0x000fe2000f8e0217 */
[----:B-1----:R-:W-:Y:S01]  /*0c30*/  LEA R18, P0, R22, UR20, 0x3 ;  /* 0x0000001416127c11 */ /* 0x002fe2000f8018ff */
[----:B---3--:R-:W-:-:S03]  /*0c40*/  IMAD.WIDE.U32 R20, R16, UR4, R20 ;  /* 0x0000000410147c25 */ /* 0x008fc6000f8e0014 */
[----:B------:R-:W-:Y:S01]  /*0c50*/  LEA.HI.X R19, R22, UR21, R19, 0x3, P0 ;  /* 0x0000001516137c11 */ /* 0x000fe200080f1c13 */
[----:B------:R-:W-:Y:S01]  /*0c60*/  IMAD R17, R17, UR4, R21 ;  /* 0x0000000411117c24 */ /* 0x000fe2000f8e0215 */
[----:B--2---:R-:W-:-:S03]  /*0c70*/  LEA R16, P1, R20, UR22, 0x3 ;  /* 0x0000001614107c11 */ /* 0x004fc6000f8218ff */
[----:B------:R-:W2:Y:S01]  /*0c80*/  LDG.E.64.CONSTANT R22, desc[UR16][R18.64] ;  /* 0x0000001012167981 */ /* 0x000ea2000c1e9b00 */
[----:B------:R-:W-:-:S05]  /*0c90*/  LEA.HI.X R17, R20, UR23, R17, 0x3, P1 ;  /* 0x0000001714117c11 */ /* 0x000fca00088f1c11 */
[----:B------:R-:W2:Y:S01]  /*0ca0*/  LDG.E.64.CONSTANT R20, desc[UR16][R16.64] ;  /* 0x0000001010147981 */ /* 0x000ea2000c1e9b00 */
[----:B------:R-:W-:Y:S02]  /*0cb0*/  IADD3 R24, P0, PT, R18, UR12, RZ ;  /* 0x0000000c12187c10 */ /* 0x000fe4000ff1e0ff */
[----:B------:R-:W-:Y:S02]  /*0cc0*/  IADD3 R26, P1, PT, R16, UR10, RZ ;  /* 0x0000000a101a7c10 */ /* 0x000fe4000ff3e0ff */
[----:B------:R-:W-:Y:S02]  /*0cd0*/  IADD3.X R25, PT, PT, R19, UR13, RZ, P0, !PT ;  /* 0x0000000d13197c10 */ /* 0x000fe400087fe4ff */
[----:B------:R-:W-:Y:S01]  /*0ce0*/  IADD3.X R27, PT, PT, R17, UR11, RZ, P1, !PT ;  /* 0x0000000b111b7c10 */ /* 0x000fe20008ffe4ff */
[----:B--2---:R-:W-:Y:S02]  /*0cf0*/  DFMA R28, R22, R20, R28 ;  /* 0x00000014161c722b */ /* 0x004fe4000000001c */
[----:B------:R-:W2:Y:S04]  /*0d00*/  LDG.E.64.CONSTANT R22, desc[UR16][R24.64] ;  /* 0x0000001018167981 */ /* 0x000ea8000c1e9b00 */
[----:B------:R-:W2:Y:S01]  /*0d10*/  LDG.E.64.CONSTANT R20, desc[UR16][R26.64] ;  /* 0x000000101a147981 */ /* 0x000ea2000c1e9b00 */
[----:B------:R-:W-:-:S02]  /*0d20*/  IADD3 R18, P0, PT, R24, UR12, RZ ;  /* 0x0000000c18127c10 */ /* 0x000fc4000ff1e0ff */
[----:B------:R-:W-:Y:S02]  /*0d30*/  IADD3 R16, P1, PT, R26, UR10, RZ ;  /* 0x0000000a1a107c10 */ /* 0x000fe4000ff3e0ff */
[----:B------:R-:W-:Y:S02]  /*0d40*/  IADD3.X R19, PT, PT, R25, UR13, RZ, P0, !PT ;  /* 0x0000000d19137c10 */ /* 0x000fe400087fe4ff */
[----:B------:R-:W-:-:S05]  /*0d50*/  IADD3.X R17, PT, PT, R27, UR11, RZ, P1, !PT ;  /* 0x0000000b1b117c10 */ /* 0x000fca0008ffe4ff */
[----:B------:R-:W3:Y:S01]  /*0d60*/  LDG.E.64.CONSTANT R24, desc[UR16][R16.64] ;  /* 0x0000001010187981 */ /* 0x000ee2000c1e9b00 */
[----:B--2---:R-:W-:Y:S01]  /*0d70*/  DFMA R20, R22, R20, R28 ;  /* 0x000000141614722b */ /* 0x004fe2000000001c */
[----:B------:R-:W-:Y:S02]  /*0d80*/  IADD3 R28, P0, PT, R18, UR12, RZ ;  /* 0x0000000c121c7c10 */ /* 0x000fe4000ff1e0ff */
[----:B------:R-:W-:Y:S02]  /*0d90*/  IADD3 R22, P1, PT, R16, UR10, RZ ;  /* 0x0000000a10167c10 */ /* 0x000fe4000ff3e0ff */
[----:B------:R-:W-:Y:S02]  /*0da0*/  IADD3.X R29, PT, PT, R19, UR13, RZ, P0, !PT ;  /* 0x0000000d131d7c10 */ /* 0x000fe400087fe4ff */
[----:B------:R-:W3:Y:S01]  /*0db0*/  LDG.E.64.CONSTANT R18, desc[UR16][R18.64] ;  /* 0x0000001012127981 */ /* 0x000ee2000c1e9b00 */
[----:B------:R-:W-:-:S03]  /*0dc0*/  IADD3.X R23, PT, PT, R17, UR11, RZ, P1, !PT ;  /* 0x0000000b11177c10 */ /* 0x000fc60008ffe4ff */
[----:B------:R-:W2:Y:S04]  /*0dd0*/  LDG.E.64.CONSTANT R28, desc[UR16][R28.64] ;  /* 0x000000101c1c7981 */ /* 0x000ea8000c1e9b00 */
[----:B------:R-:W2:Y:S01]  /*0de0*/  LDG.E.64.CONSTANT R22, desc[UR16][R22.64] ;  /* 0x0000001016167981 */ /* 0x000ea2000c1e9b00 */
[----:B------:R-:W-:Y:S01]  /*0df0*/  UIADD3 UR4, UPT, UPT, UR4, 0x4, URZ ;  /* 0x0000000404047890 */ /* 0x000fe2000fffe0ff */
[----:B---3--:R-:W-:-:S08]  /*0e00*/  DFMA R20, R18, R24, R20 ;  /* 0x000000181214722b */ /* 0x008fd00000000014 */
[----:B--2---:R-:W-:-:S11]  /*0e10*/  DFMA R28, R28, R22, R20 ;  /* 0x000000161c1c722b */ /* 0x004fd60000000014 */
.L_x_17:
[----:B------:R-:W-:Y:S05]  /*0e20*/  BRA.U !UP1, `(.L_x_16) ;  /* 0x0000000109c07547 */ /* 0x000fea000b800000 */
[----:B------:R-:W-:Y:S02]  /*0e30*/  UISETP.NE.AND UP0, UPT, UR15, 0x1, UPT ;  /* 0x000000010f00788c */ /* 0x000fe4000bf05270 */
[----:B------:R-:W-:-:S04]  /*0e40*/  ULOP3.LUT UR8, UR14, 0x1, URZ, 0xc0, !UPT ;  /* 0x000000010e087892 */ /* 0x000fc8000f8ec0ff */
[----:B------:R-:W-:-:S03]  /*0e50*/  UISETP.NE.U32.AND UP1, UPT, UR8, 0x1, UPT ;  /* 0x000000010800788c */ /* 0x000fc6000bf25070 */
[----:B------:R-:W-:Y:S08]  /*0e60*/  BRA.U !UP0, `(.L_x_18) ;  /* 0x0000000108687547 */ /* 0x000ff0000b800000 */
[----:B------:R-:W0:Y:S01]  /*0e70*/  LDC.64 R18, c[0x0][0x3c0] ;  /* 0x0000f000ff127b82 */ /* 0x000e220000000a00 */
[----:B------:R-:W1:Y:S01]  /*0e80*/  LDCU.64 UR14, c[0x0][0x3b0] ;  /* 0x00007600ff0e77ac */ /* 0x000e620008000a00 */
[----:B------:R-:W-:Y:S01]  /*0e90*/  IMAD.MOV.U32 R6, RZ, RZ, R14 ;  /* 0x000000ffff067224 */ /* 0x000fe200078e000e */
[----:B------:R-:W-:Y:S01]  /*0ea0*/  MOV R20, R8 ;  /* 0x0000000800147202 */ /* 0x000fe20000000f00 */
[----:B------:R-:W-:Y:S01]  /*0eb0*/  IMAD.MOV.U32 R21, RZ, RZ, R11 ;  /* 0x000000ffff157224 */ /* 0x000fe200078e000b */
[----:B------:R-:W2:Y:S03]  /*0ec0*/  LDCU.64 UR20, c[0x0][0x390] ;  /* 0x00007200ff1477ac */ /* 0x000ea60008000a00 */
[----:B------:R-:W3:Y:S01]  /*0ed0*/  LDC.64 R16, c[0x0][0x3a0] ;  /* 0x0000e800ff107b82 */ /* 0x000ee20000000a00 */
[----:B0-----:R-:W-:-:S04]  /*0ee0*/  IMAD.WIDE.U32 R22, R18, UR4, R6 ;  /* 0x0000000412167c25 */ /* 0x001fc8000f8e0006 */
[----:B------:R-:W-:Y:S01]  /*0ef0*/  IMAD R19, R19, UR4, R23 ;  /* 0x0000000413137c24 */ /* 0x000fe2000f8e0217 */
[----:B-1----:R-:W-:Y:S01]  /*0f00*/  LEA R18, P0, R22, UR14, 0x3 ;  /* 0x0000000e16127c11 */ /* 0x002fe2000f8018ff */
[----:B---3--:R-:W-:-:S03]  /*0f10*/  IMAD.WIDE.U32 R20, R16, UR4, R20 ;  /* 0x0000000410147c25 */ /* 0x008fc6000f8e0014 */
[----:B------:R-:W-:Y:S02]  /*0f20*/  LEA.HI.X R19, R22, UR15, R19, 0x3, P0 ;  /* 0x0000000f16137c11 */ /* 0x000fe400080f1c13 */
[----:B------:R-:W-:Y:S01]  /*0f30*/  IADD3 R22, P0, PT, R18, UR12, RZ ;  /* 0x0000000c12167c10 */ /* 0x000fe2000ff1e0ff */
[----:B------:R-:W-:Y:S01]  /*0f40*/  IMAD R17, R17, UR4, R21 ;  /* 0x0000000411117c24 */ /* 0x000fe2000f8e0215 */
[C---:B--2---:R-:W-:Y:S02]  /*0f50*/  LEA R16, P1, R20.reuse, UR20, 0x3 ;  /* 0x0000001414107c11 */ /* 0x044fe4000f8218ff */
[----:B------:R-:W-:Y:S02]  /*0f60*/  IADD3.X R23, PT, PT, R19, UR13, RZ, P0, !PT ;  /* 0x0000000d13177c10 */ /* 0x000fe400087fe4ff */
[----:B------:R-:W-:Y:S01]  /*0f70*/  LEA.HI.X R17, R20, UR21, R17, 0x3, P1 ;  /* 0x0000001514117c11 */ /* 0x000fe200088f1c11 */
[----:B------:R-:W2:Y:S01]  /*0f80*/  LDG.E.64.CONSTANT R18, desc[UR16][R18.64] ;  /* 0x0000001012127981 */ /* 0x000ea2000c1e9b00 */
[----:B------:R-:W-:-:S03]  /*0f90*/  IADD3 R20, P1, PT, R16, UR10, RZ ;  /* 0x0000000a10147c10 */ /* 0x000fc6000ff3e0ff */
[----:B------:R-:W2:Y:S01]  /*0fa0*/  LDG.E.64.CONSTANT R24, desc[UR16][R16.64] ;  /* 0x0000001010187981 */ /* 0x000ea2000c1e9b00 */
[----:B------:R-:W-:-:S03]  /*0fb0*/  IADD3.X R21, PT, PT, R17, UR11, RZ, P1, !PT ;  /* 0x0000000b11157c10 */ /* 0x000fc60008ffe4ff */
[----:B------:R-:W3:Y:S04]  /*0fc0*/  LDG.E.64.CONSTANT R22, desc[UR16][R22.64] ;  /* 0x0000001016167981 */ /* 0x000ee8000c1e9b00 */
[----:B------:R-:W3:Y:S01]  /*0fd0*/  LDG.E.64.CONSTANT R20, desc[UR16][R20.64] ;  /* 0x0000001014147981 */ /* 0x000ee2000c1e9b00 */
[----:B------:R-:W-:Y:S01]  /*0fe0*/  UIADD3 UR4, UPT, UPT, UR4, 0x2, URZ ;  /* 0x0000000204047890 */ /* 0x000fe2000fffe0ff */
[----:B--2---:R-:W-:-:S08]  /*0ff0*/  DFMA R24, R18, R24, R28 ;  /* 0x000000181218722b */ /* 0x004fd0000000001c */
[----:B---3--:R-:W-:-:S11]  /*1000*/  DFMA R28, R22, R20, R24 ;  /* 0x00000014161c722b */ /* 0x008fd60000000018 */
.L_x_18:
[----:B------:R-:W-:Y:S05]  /*1010*/  BRA.U UP1, `(.L_x_16) ;  /* 0x0000000101447547 */ /* 0x000fea000b800000 */
[----:B------:R-:W0:Y:S01]  /*1020*/  LDC.64 R18, c[0x0][0x3a0] ;  /* 0x0000e800ff127b82 */ /* 0x000e220000000a00 */
[----:B------:R-:W1:Y:S01]  /*1030*/  LDCU.64 UR20, c[0x0][0x390] ;  /* 0x00007200ff1477ac */ /* 0x000e620008000a00 */
[----:B------:R-:W-:Y:S02]  /*1040*/  IMAD.MOV.U32 R9, RZ, RZ, R11 ;  /* 0x000000ffff097224 */ /* 0x000fe400078e000b */
[----:B------:R-:W-:Y:S01]  /*1050*/  IMAD.MOV.U32 R6, RZ, RZ, R14 ;  /* 0x000000ffff067224 */ /* 0x000fe200078e000e */
[----:B------:R-:W2:Y:S03]  /*1060*/  LDCU.64 UR14, c[0x0][0x3b0] ;  /* 0x00007600ff0e77ac */ /* 0x000ea60008000a00 */
[----:B------:R-:W3:Y:S01]  /*1070*/  LDC.64 R16, c[0x0][0x3c0] ;  /* 0x0000f000ff107b82 */ /* 0x000ee20000000a00 */
[----:B0-----:R-:W-:-:S04]  /*1080*/  IMAD.WIDE.U32 R8, R18, UR4, R8 ;  /* 0x0000000412087c25 */ /* 0x001fc8000f8e0008 */
[----:B------:R-:W-:Y:S01]  /*1090*/  IMAD R19, R19, UR4, R9 ;  /* 0x0000000413137c24 */ /* 0x000fe2000f8e0209 */
[----:B-1----:R-:W-:Y:S01]  /*10a0*/  LEA R14, P1, R8, UR20, 0x3 ;  /* 0x00000014080e7c11 */ /* 0x002fe2000f8218ff */
[----:B---3--:R-:W-:-:S03]  /*10b0*/  IMAD.WIDE.U32 R6, R16, UR4, R6 ;  /* 0x0000000410067c25 */ /* 0x008fc6000f8e0006 */
[----:B------:R-:W-:Y:S01]  /*10c0*/  LEA.HI.X R15, R8, UR21, R19, 0x3, P1 ;  /* 0x00000015080f7c11 */ /* 0x000fe200088f1c13 */
[----:B------:R-:W-:Y:S01]  /*10d0*/  IMAD R17, R17, UR4, R7 ;  /* 0x0000000411117c24 */ /* 0x000fe2000f8e0207 */
[----:B--2---:R-:W-:-:S04]  /*10e0*/  LEA R16, P0, R6, UR14, 0x3 ;  /* 0x0000000e06107c11 */ /* 0x004fc8000f8018ff */
[----:B------:R-:W2:Y:S01]  /*10f0*/  LDG.E.64.CONSTANT R14, desc[UR16][R14.64] ;  /* 0x000000100e0e7981 */ /* 0x000ea2000c1e9b00 */
[----:B------:R-:W-:-:S05]  /*1100*/  LEA.HI.X R17, R6, UR15, R17, 0x3, P0 ;  /* 0x0000000f06117c11 */ /* 0x000fca00080f1c11 */
[----:B------:R-:W2:Y:S02]  /*1110*/  LDG.E.64.CONSTANT R6, desc[UR16][R16.64] ;  /* 0x0000001010067981 */ /* 0x000ea4000c1e9b00 */
[----:B--2---:R-:W-:-:S11]  /*1120*/  DFMA R28, R6, R14, R28 ;  /* 0x0000000e061c722b */ /* 0x004fd6000000001c */
.L_x_16:
[----:B------:R-:W0:Y:S01]  /*1130*/  LDCU.128 UR20, c[0x0][0x3d0] ;  /* 0x00007a00ff1477ac */ /* 0x000e220008000c00 */
[----:B------:R-:W1:Y:S01]  /*1140*/  LDC.64 R6, c[0x0][0x3e8] ;  /* 0x0000fa00ff067b82 */ /* 0x000e620000000a00 */
[----:B-----5:R-:W-:Y:S01]  /*1150*/  LOP3.LUT P0, RZ, R4, 0x1, RZ, 0xc0, !PT ;  /* 0x0000000104ff7812 */ /* 0x020fe2000780c0ff */
[----:B------:R-:W2:Y:S01]  /*1160*/  LDCU.64 UR14, c[0x0][0x3c8] ;  /* 0x00007900ff0e77ac */ /* 0x000ea20008000a00 */
[----:B0-----:R-:W-:Y:S01]  /*1170*/  IMAD R9, R0, UR22, RZ ;  /* 0x0000001600097c24 */ /* 0x001fe2000f8e02ff */
[----:B------:R-:W-:-:S03]  /*1180*/  SHF.R.S32.HI R0, RZ, 0x1f, R3 ;  /* 0x0000001fff007819 */ /* 0x000fc60000011403 */
[C---:B------:R-:W-:Y:S02]  /*1190*/  IMAD R11, R2.reuse, UR23, R9 ;  /* 0x00000017020b7c24 */ /* 0x040fe4000f8e0209 */
[----:B------:R-:W-:-:S05]  /*11a0*/  IMAD.WIDE.U32 R8, R2, UR22, RZ ;  /* 0x0000001602087c25 */ /* 0x000fca000f8e00ff */
[----:B-1----:R-:W0:Y:S01]  /*11b0*/  @P0 LDC R6, c[0x0][0x3f0] ;  /* 0x0000fc00ff060b82 */ /* 0x002e220000000800 */
[----:B------:R-:W-:Y:S01]  /*11c0*/  IMAD R0, R0, UR20, RZ ;  /* 0x0000001400007c24 */ /* 0x000fe2000f8e02ff */
[----:B------:R-:W-:-:S03]  /*11d0*/  IADD3 R9, PT, PT, R9, R11, RZ ;  /* 0x0000000b09097210 */ /* 0x000fc60007ffe0ff */
[----:B------:R-:W-:-:S03]  /*11e0*/  IMAD R11, R3, UR21, R0 ;  /* 0x00000015030b7c24 */ /* 0x000fc6000f8e0200 */
[----:B------:R-:W0:Y:S01]  /*11f0*/  @P0 LDC R7, c[0x0][0x3f4] ;  /* 0x0000fd00ff070b82 */ /* 0x000e220000000800 */
[----:B------:R-:W-:-:S04]  /*1200*/  IMAD.WIDE.U32 R2, R3, UR20, R8 ;  /* 0x0000001403027c25 */ /* 0x000fc8000f8e0008 */
[----:B------:R-:W-:Y:S01]  /*1210*/  IMAD.IADD R3, R3, 0x1, R11 ;  /* 0x0000000103037824 */ /* 0x000fe200078e020b */
[----:B--2---:R-:W-:-:S04]  /*1220*/  LEA R8, P0, R2, UR14, 0x3 ;  /* 0x0000000e02087c11 */ /* 0x004fc8000f8018ff */
[----:B------:R-:W-:Y:S02]  /*1230*/  LEA.HI.X R9, R2, UR15, R3, 0x3, P0 ;  /* 0x0000000f02097c11 */ /* 0x000fe400080f1c03 */
[----:B------:R-:W-:-:S04]  /*1240*/  IADD3 R10, P0, PT, R10, UR6, RZ ;  /* 0x000000060a0a7c10 */ /* 0x000fc8000ff1e0ff */
[----:B------:R-:W-:Y:S02]  /*1250*/  IADD3.X R5, PT, PT, R5, UR7, RZ, P0, !PT ;  /* 0x0000000705057c10 */ /* 0x000fe400087fe4ff */
[----:B------:R-:W-:-:S04]  /*1260*/  ISETP.GE.U32.AND P0, PT, R10, R12, PT ;  /* 0x0000000c0a00720c */ /* 0x000fc80003f06070 */
[----:B------:R-:W-:Y:S01]  /*1270*/  ISETP.GE.AND.EX P0, PT, R5, R13, PT, P0 ;  /* 0x0000000d0500720c */ /* 0x000fe20003f06300 */
[----:B0-----:R-:W-:-:S07]  /*1280*/  DMUL R28, R28, R6 ;  /* 0x000000061c1c7228 */ /* 0x001fce0000000000 */
[----:B------:R0:W-:Y:S05]  /*1290*/  REDG.E.ADD.F64.RN.STRONG.GPU desc[UR16][R8.64], R28 ;  /* 0x0000001c080079a6 */ /* 0x0001ea000c12ff10 */
[----:B------:R-:W-:Y:S05]  /*12a0*/  @!P0 BRA `(.L_x_19) ;  /* 0xffffffec00c48947 */ /* 0x000fea000383ffff */
[----:B------:R-:W-:Y:S05]  /*12b0*/  EXIT ;  /* 0x000000000000794d */ /* 0x000fea0003800000 */
.L_x_10:
[----:B------:R-:W-:Y:S01]  /*12c0*/  IADD3 R7, P1, PT, R10, UR6, RZ ;  /* 0x000000060a077c10 */ /* 0x000fe2000ff3e0ff */
[----:B------:R-:W-:Y:S03]  /*12d0*/  BSSY.RECONVERGENT B0, `(.L_x_20) ;  /* 0x0000026000007945 */ /* 0x000fe60003800200 */
[----:B------:R-:W-:Y:S02]  /*12e0*/  IADD3.X R9, PT, PT, R5, UR7, RZ, P1, !PT ;  /* 0x0000000705097c10 */ /* 0x000fe40008ffe4ff */
[----:B------:R-:W-:Y:S02]  /*12f0*/  ISETP.GE.U32.AND P0, PT, R7, R12, PT ;  /* 0x0000000c0700720c */ /* 0x000fe40003f06070 */
[----:B------:R-:W-:Y:S02]  /*1300*/  ISETP.GT.U32.AND P1, PT, R12, R7, PT ;  /* 0x000000070c00720c */ /* 0x000fe40003f24070 */
[----:B------:R-:W-:-:S02]  /*1310*/  ISETP.GE.U32.AND.EX P0, PT, R9, R13, PT, P0 ;  /* 0x0000000d0900720c */ /* 0x000fc40003f06100 */
[C---:B------:R-:W-:Y:S02]  /*1320*/  ISETP.GT.U32.AND.EX P1, PT, R13.reuse, R9, PT, P1 ;  /* 0x000000090d00720c */ /* 0x040fe40003f24110 */
[----:B------:R-:W-:Y:S02]  /*1330*/  SEL R20, RZ, 0x1, P0 ;  /* 0x00000001ff147807 */ /* 0x000fe40000000000 */
[----:B------:R-:W-:Y:S02]  /*1340*/  SEL R3, R12, R7, P1 ;  /* 0x000000070c037207 */ /* 0x000fe40000800000 */
[----:B------:R-:W-:Y:S02]  /*1350*/  SEL R2, R13, R9, P1 ;  /* 0x000000090d027207 */ /* 0x000fe40000800000 */
[----:B------:R-:W-:-:S04]  /*1360*/  IADD3 R0, P0, P1, R3, -R7, -R20 ;  /* 0x8000000703007210 */ /* 0x000fc8000791e814 */
[----:B------:R-:W-:-:S04]  /*1370*/  IADD3.X R2, PT, PT, R2, -0x1, ~R9, P0, P1 ;  /* 0xffffffff02027810 */ /* 0x000fc800007e2c09 */
[----:B------:R-:W-:-:S04]  /*1380*/  LOP3.LUT R3, R2, UR7, RZ, 0xfc, !PT ;  /* 0x0000000702037c12 */ /* 0x000fc8000f8efcff */
[----:B------:R-:W-:-:S13]  /*1390*/  ISETP.NE.U32.AND P0, PT, R3, RZ, PT ;  /* 0x000000ff0300720c */ /* 0x000fda0003f05070 */
[----:B------:R-:W-:Y:S05]  /*13a0*/  @P0 BRA `(.L_x_21) ;  /* 0x0000000000500947 */ /* 0x000fea0003800000 */
[----:B------:R-:W0:Y:S01]  /*13b0*/  I2F.U32.RP R4, UR6 ;  /* 0x0000000600047d06 */ /* 0x000e220008209000 */
[----:B------:R-:W-:Y:S01]  /*13c0*/  IMAD R7, RZ, RZ, -UR6 ;  /* 0x80000006ff077e24 */ /* 0x000fe2000f8e02ff */
[----:B------:R-:W-:-:S06]  /*13d0*/  ISETP.NE.U32.AND P2, PT, RZ, UR6, PT ;  /* 0x00000006ff007c0c */ /* 0x000fcc000bf45070 */
[----:B0-----:R-:W0:Y:S02]  /*13e0*/  MUFU.RCP R4, R4 ;  /* 0x0000000400047308 */ /* 0x001e240000001000 */
[----:B0-----:R-:W-:-:S06]  /*13f0*/  VIADD R2, R4, 0xffffffe ;  /* 0x0ffffffe04027836 */ /* 0x001fcc0000000000 */
[----:B------:R0:W1:Y:S02]  /*1400*/  F2I.FTZ.U32.TRUNC.NTZ R3, R2 ;  /* 0x0000000200037305 */ /* 0x000064000021f000 */
[----:B0-----:R-:W-:Y:S01]  /*1410*/  MOV R2, RZ ;  /* 0x000000ff00027202 */ /* 0x001fe20000000f00 */
[----:B-1----:R-:W-:-:S04]  /*1420*/  IMAD R7, R7, R3, RZ ;  /* 0x0000000307077224 */ /* 0x002fc800078e02ff */
[----:B------:R-:W-:-:S06]  /*1430*/  IMAD.HI.U32 R3, R3, R7, R2 ;  /* 0x0000000703037227 */ /* 0x000fcc00078e0002 */
[----:B------:R-:W-:-:S04]  /*1440*/  IMAD.HI.U32 R2, R3, R0, RZ ;  /* 0x0000000003027227 */ /* 0x000fc800078e00ff */
[----:B------:R-:W-:-:S04]  /*1450*/  IMAD.MOV R3, RZ, RZ, -R2 ;  /* 0x000000ffff037224 */ /* 0x000fc800078e0a02 */
[----:B------:R-:W-:Y:S02]  /*1460*/  IMAD R0, R3, UR6, R0 ;  /* 0x0000000603007c24 */ /* 0x000fe4000f8e0200 */
[----:B------:R-:W-:-:S03]  /*1470*/  IMAD.MOV.U32 R3, RZ, RZ, RZ ;  /* 0x000000ffff037224 */ /* 0x000fc600078e00ff */
[----:B------:R-:W-:-:S13]  /*1480*/  ISETP.GE.U32.AND P0, PT, R0, UR6, PT ;  /* 0x0000000600007c0c */ /* 0x000fda000bf06070 */
[----:B------:R-:W-:Y:S02]  /*1490*/  @P0 VIADD R0, R0, -UR6 ;  /* 0x8000000600000c36 */ /* 0x000fe40008000000 */
[----:B------:R-:W-:-:S03]  /*14a0*/  @P0 VIADD R2, R2, 0x1 ;  /* 0x0000000102020836 */ /* 0x000fc60000000000 */
[----:B------:R-:W-:-:S13]  /*14b0*/  ISETP.GE.U32.AND P1, PT, R0, UR6, PT ;  /* 0x0000000600007c0c */ /* 0x000fda000bf26070 */
[----:B------:R-:W-:Y:S02]  /*14c0*/  @P1 IADD3 R2, PT, PT, R2, 0x1, RZ ;  /* 0x0000000102021810 */ /* 0x000fe40007ffe0ff */
[----:B------:R-:W-:Y:S01]  /*14d0*/  @!P2 LOP3.LUT R2, RZ, UR6, RZ, 0x33, !PT ;  /* 0x00000006ff02ac12 */ /* 0x000fe2000f8e33ff */
[----:B------:R-:W-:Y:S06]  /*14e0*/  BRA `(.L_x_22) ;  /* 0x0000000000107947 */ /* 0x000fec0003800000 */
.L_x_21:
[----:B------:R-:W-:-:S07]  /*14f0*/  MOV R4, 0x1510 ;  /* 0x0000151000047802 */ /* 0x000fce0000000f00 */
[----:B------:R-:W-:Y:S05]  /*1500*/  CALL.REL.NOINC `($__internal_2_$__cuda_sm20_div_u64) ;  /* 0x0000001800fc7944 */ /* 0x000fea0003c00000 */
[----:B------:R-:W-:Y:S02]  /*1510*/  IMAD.MOV.U32 R2, RZ, RZ, R0 ;  /* 0x000000ffff027224 */ /* 0x000fe400078e0000 */
[----:B------:R-:W-:-:S07]  /*1520*/  IMAD.MOV.U32 R3, RZ, RZ, R7 ;  /* 0x000000ffff037224 */ /* 0x000fce00078e0007 */
.L_x_22:
[----:B------:R-:W-:Y:S05]  /*1530*/  BSYNC.RECONVERGENT B0 ;  /* 0x0000000000007941 */ /* 0x000fea0003800200 */
.L_x_20:
[----:B------:R-:W-:Y:S01]  /*1540*/  IADD3 R20, P1, PT, R2, R20, RZ ;  /* 0x0000001402147210 */ /* 0x000fe20007f3e0ff */
[----:B------:R-:W0:Y:S01]  /*1550*/  LDCU UR5, c[0x0][0x3e4] ;  /* 0x00007c80ff0577ac */ /* 0x000e220008000800 */
[----:B------:R-:W-:Y:S02]  /*1560*/  BSSY B0, `(.L_x_23) ;  /* 0x0000056000007945 */ /* 0x000fe40003800000 */
[----:B------:R-:W-:Y:S01]  /*1570*/  LOP3.LUT R0, R20, 0x3, RZ, 0xc0, !PT ;  /* 0x0000000314007812 */ /* 0x000fe200078ec0ff */
[----:B------:R-:W1:Y:S01]  /*1580*/  LDCU UR4, c[0x0][0x3e4] ;  /* 0x00007c80ff0477ac */ /* 0x000e620008000800 */
[----:B------:R-:W-:Y:S02]  /*1590*/  IADD3.X R11, PT, PT, RZ, R3, RZ, P1, !PT ;  /* 0x00000003ff0b7210 */ /* 0x000fe40000ffe4ff */
[----:B------:R-:W-:Y:S01]  /*15a0*/  ISETP.NE.U32.AND P0, PT, R0, 0x3, PT ;  /* 0x000000030000780c */ /* 0x000fe20003f05070 */
[----:B------:R-:W2:Y:S03]  /*15b0*/  LDCU.64 UR10, c[0x0][0x3c8] ;  /* 0x00007900ff0a77ac */ /* 0x000ea60008000a00 */
[----:B------:R-:W-:Y:S01]  /*15c0*/  ISETP.NE.AND.EX P0, PT, RZ, RZ, PT, P0 ;  /* 0x000000ffff00720c */ /* 0x000fe20003f05300 */
[----:B------:R-:W3:Y:S01]  /*15d0*/  LDCU.64 UR24, c[0x0][0x3c8] ;  /* 0x00007900ff1877ac */ /* 0x000ee20008000a00 */
[----:B------:R-:W4:Y:S01]  /*15e0*/  LDCU.128 UR12, c[0x0][0x3d0] ;  /* 0x00007a00ff0c77ac */ /* 0x000f220008000c00 */
[----:B------:R-:W0:Y:S10]  /*15f0*/  LDCU.128 UR20, c[0x0][0x3d0] ;  /* 0x00007a00ff1477ac */ /* 0x000e340008000c00 */
[----:B-1----:R-:W-:Y:S05]  /*1600*/  @!P0 BRA `(.L_x_24) ;  /* 0x00000004002c8947 */ /* 0x002fea0003800000 */
[----:B------:R-:W1:Y:S01]  /*1610*/  LDC R21, c[0x0][0x388] ;  /* 0x0000e200ff157b82 */ /* 0x000e620000000800 */
[----:B------:R-:W-:Y:S01]  /*1620*/  VIADD R25, R20, 0x1 ;  /* 0x0000000114197836 */ /* 0x000fe20000000000 */
[----:B------:R-:W-:-:S04]  /*1630*/  CS2R R22, SRZ ;  /* 0x0000000000167805 */ /* 0x000fc8000001ff00 */
[----:B------:R-:W-:Y:S02]  /*1640*/  LOP3.LUT R25, R25, 0x3, RZ, 0xc0, !PT ;  /* 0x0000000319197812 */ /* 0x000fe400078ec0ff */
[----:B------:R-:W0:Y:S05]  /*1650*/  LDC.64 R14, c[0x0][0x380] ;  /* 0x0000e000ff0e7b82 */ /* 0x000e2a0000000a00 */
.L_x_28:
[----:B------:R-:W-:Y:S01]  /*1660*/  LOP3.LUT R0, R5, UR9, RZ, 0xfc, !PT ;  /* 0x0000000905007c12 */ /* 0x000fe2000f8efcff */
[----:B------:R-:W-:Y:S05]  /*1670*/  YIELD ;  /* 0x0000000000007946 */ /* 0x000fea0003800000 */
[----:B------:R-:W-:Y:S01]  /*1680*/  ISETP.NE.U32.AND P0, PT, R0, RZ, PT ;  /* 0x000000ff0000720c */ /* 0x000fe20003f05070 */
[----:B------:R-:W-:-:S12]  /*1690*/  BSSY.RECONVERGENT B1, `(.L_x_25) ;  /* 0x0000024000017945 */ /* 0x000fd80003800200 */
[----:B0-----:R-:W-:Y:S05]  /*16a0*/  @P0 BRA `(.L_x_26) ;  /* 0x0000000000580947 */ /* 0x001fea0003800000 */
[----:B------:R-:W5:Y:S01]  /*16b0*/  I2F.U32.RP R4, UR4 ;  /* 0x0000000400047d06 */ /* 0x000f620008209000 */
[----:B------:R-:W-:Y:S01]  /*16c0*/  HFMA2 R2, -RZ, RZ, 0, 0 ;  /* 0x00000000ff027431 */ /* 0x000fe200000001ff */
[----:B------:R-:W-:-:S06]  /*16d0*/  ISETP.NE.U32.AND P2, PT, RZ, UR4, PT ;  /* 0x00000004ff007c0c */ /* 0x000fcc000bf45070 */
[----:B-----5:R-:W5:Y:S02]  /*16e0*/  MUFU.RCP R4, R4 ;  /* 0x0000000400047308 */ /* 0x020f640000001000 */
[----:B-----5:R-:W-:Y:S02]  /*16f0*/  VIADD R6, R4, 0xffffffe ;  /* 0x0ffffffe04067836 */ /* 0x020fe40000000000 */
[----:B------:R-:W-:-:S04]  /*1700*/  IMAD.MOV.U32 R4, RZ, RZ, RZ ;  /* 0x000000ffff047224 */ /* 0x000fc800078e00ff */
[----:B------:R-:W5:Y:S02]  /*1710*/  F2I.FTZ.U32.TRUNC.NTZ R3, R6 ;  /* 0x0000000600037305 */ /* 0x000f64000021f000 */
[----:B-----5:R-:W-:-:S04]  /*1720*/  IMAD.MOV R7, RZ, RZ, -R3 ;  /* 0x000000ffff077224 */ /* 0x020fc800078e0a03 */
[----:B------:R-:W-:-:S04]  /*1730*/  IMAD R7, R7, UR4, RZ ;  /* 0x0000000407077c24 */ /* 0x000fc8000f8e02ff */
[----:B------:R-:W-:-:S06]  /*1740*/  IMAD.HI.U32 R7, R3, R7, R2 ;  /* 0x0000000703077227 */ /* 0x000fcc00078e0002 */
[----:B------:R-:W-:-:S04]  /*1750*/  IMAD.HI.U32 R0, R7, R10, RZ ;  /* 0x0000000a07007227 */ /* 0x000fc800078e00ff */
[----:B------:R-:W-:-:S04]  /*1760*/  IMAD.MOV R3, RZ, RZ, -R0 ;  /* 0x000000ffff037224 */ /* 0x000fc800078e0a00 */
[----:B------:R-:W-:-:S05]  /*1770*/  IMAD R2, R3, UR4, R10 ;  /* 0x0000000403027c24 */ /* 0x000fca000f8e020a */
[----:B------:R-:W-:-:S13]  /*1780*/  ISETP.GE.U32.AND P0, PT, R2, UR4, PT ;  /* 0x0000000402007c0c */ /* 0x000fda000bf06070 */
[----:B------:R-:W-:Y:S02]  /*1790*/  @P0 VIADD R2, R2, -UR4 ;  /* 0x8000000402020c36 */ /* 0x000fe40008000000 */
[----:B------:R-:W-:-:S03]  /*17a0*/  @P0 VIADD R0, R0, 0x1 ;  /* 0x0000000100000836 */ /* 0x000fc60000000000 */
[----:B------:R-:W-:-:S13]  /*17b0*/  ISETP.GE.U32.AND P1, PT, R2, UR4, PT ;  /* 0x0000000402007c0c */ /* 0x000fda000bf26070 */
[----:B------:R-:W-:Y:S02]  /*17c0*/  @P1 IADD3 R0, PT, PT, R0, 0x1, RZ ;  /* 0x0000000100001810 */ /* 0x000fe40007ffe0ff */
[----:B------:R-:W-:-:S05]  /*17d0*/  @!P2 LOP3.LUT R0, RZ, UR4, RZ, 0x33, !PT ;  /* 0x00000004ff00ac12 */ /* 0x000fca000f8e33ff */
[----:B------:R-:W-:-:S04]  /*17e0*/  IMAD.MOV R3, RZ, RZ, -R0 ;  /* 0x000000ffff037224 */ /* 0x000fc800078e0a00 */
[----:B------:R-:W-:Y:S01]  /*17f0*/  IMAD R8, R3, UR4, R10 ;  /* 0x0000000403087c24 */ /* 0x000fe2000f8e020a */
[----:B------:R-:W-:Y:S06]  /*1800*/  BRA `(.L_x_27) ;  /* 0x0000000000307947 */ /* 0x000fec0003800000 */
.L_x_26:
[----:B------:R-:W-:Y:S01]  /*1810*/  IMAD.MOV.U32 R8, RZ, RZ, R10 ;  /* 0x000000ffff087224 */ /* 0x000fe200078e000a */
[----:B------:R-:W-:Y:S02]  /*1820*/  MOV R0, UR9 ;  /* 0x0000000900007c02 */ /* 0x000fe40008000f00 */
[----:B------:R-:W-:-:S07]  /*1830*/  MOV R2, 0x1850 ;  /* 0x0000185000027802 */ /* 0x000fce0000000f00 */
[----:B01234-:R-:W-:Y:S05]  /*1840*/  CALL.REL.NOINC `($__internal_1_$__cuda_sm20_div_s64) ;  /* 0x0000001000e07944 */ /* 0x01ffea0003c00000 */
[----:B------:R-:W-:-:S05]  /*1850*/  IADD3 R7, P0, PT, RZ, -R0, RZ ;  /* 0x80000000ff077210 */ /* 0x000fca0007f1e0ff */
[----:B------:R-:W-:-:S04]  /*1860*/  IMAD.X R4, RZ, RZ, ~R4, P0 ;  /* 0x000000ffff047224 */ /* 0x000fc800000e0e04 */
[----:B------:R-:W-:Y:S02]  /*1870*/  IMAD R6, R4, UR4, RZ ;  /* 0x0000000404067c24 */ /* 0x000fe4000f8e02ff */
[----:B------:R-:W-:-:S04]  /*1880*/  IMAD.MOV.U32 R4, RZ, RZ, R10 ;  /* 0x000000ffff047224 */ /* 0x000fc800078e000a */
[----:B------:R-:W-:-:S04]  /*1890*/  IMAD.WIDE.U32 R2, R7, UR4, R4 ;  /* 0x0000000407027c25 */ /* 0x000fc8000f8e0004 */
[----:B------:R-:W-:Y:S02]  /*18a0*/  IMAD R7, R7, UR9, R6 ;  /* 0x0000000907077c24 */ /* 0x000fe4000f8e0206 */
[----:B------:R-:W-:-:S03]  /*18b0*/  IMAD.MOV.U32 R8, RZ, RZ, R2 ;  /* 0x000000ffff087224 */ /* 0x000fc600078e0002 */
[----:B------:R-:W-:-:S07]  /*18c0*/  IADD3 R4, PT, PT, R7, R3, RZ ;  /* 0x0000000307047210 */ /* 0x000fce0007ffe0ff */
.L_x_27:
[----:B0-234-:R-:W-:Y:S05]  /*18d0*/  BSYNC.RECONVERGENT B1 ;  /* 0x0000000000017941 */ /* 0x01dfea0003800200 */
.L_x_25:
[----:B-1----:R-:W-:Y:S01]  /*18e0*/  IMAD R7, R21, 0x2, R0 ;  /* 0x0000000215077824 */ /* 0x002fe200078e0200 */
[----:B------:R-:W0:Y:S03]  /*18f0*/  LDC.64 R2, c[0x0][0x3f0] ;  /* 0x0000fc00ff027b82 */ /* 0x000e260000000a00 */
[----:B------:R-:W-:-:S04]  /*1900*/  IMAD.WIDE R6, R7, 0x4, R14 ;  /* 0x0000000407067825 */ /* 0x000fc800078e020e */
[----:B------:R-:W-:Y:S02]  /*1910*/  IMAD.WIDE R16, R21, 0x4, R6 ;  /* 0x0000000415107825 */ /* 0x000fe400078e0206 */
[----:B------:R-:W2:Y:S04]  /*1920*/  LDG.E.CONSTANT R7, desc[UR16][R6.64] ;  /* 0x0000001006077981 */ /* 0x000ea8000c1e9900 */
[----:B------:R-:W3:Y:S01]  /*1930*/  LDG.E.CONSTANT R16, desc[UR16][R16.64] ;  /* 0x0000001010107981 */ /* 0x000ee2000c1e9900 */
[----:B------:R-:W-:-:S04]  /*1940*/  IMAD R9, R4, UR14, RZ ;  /* 0x0000000e04097c24 */ /* 0x000fc8000f8e02ff */
[C---:B------:R-:W-:Y:S02]  /*1950*/  IMAD R19, R8.reuse, UR15, R9 ;  /* 0x0000000f08137c24 */ /* 0x040fe4000f8e0209 */
[----:B------:R-:W-:-:S04]  /*1960*/  IMAD.WIDE.U32 R8, R8, UR14, RZ ;  /* 0x0000000e08087c25 */ /* 0x000fc8000f8e00ff */
[----:B------:R-:W-:Y:S01]  /*1970*/  IMAD.IADD R9, R9, 0x1, R19 ;  /* 0x0000000109097824 */ /* 0x000fe200078e0213 */
[----:B------:R-:W-:-:S04]  /*1980*/  IADD3 R10, P1, PT, R10, UR6, RZ ;  /* 0x000000060a0a7c10 */ /* 0x000fc8000ff3e0ff */
[----:B------:R-:W-:Y:S02]  /*1990*/  IADD3.X R5, PT, PT, R5, UR7, RZ, P1, !PT ;  /* 0x0000000705057c10 */ /* 0x000fe40008ffe4ff */
[----:B---3--:R-:W-:-:S04]  /*19a0*/  LOP3.LUT R0, R16, 0x1, RZ, 0xc0, !PT ;  /* 0x0000000110007812 */ /* 0x008fc800078ec0ff */
[----:B------:R-:W-:Y:S02]  /*19b0*/  ISETP.NE.U32.AND P0, PT, R0, 0x1, PT ;  /* 0x000000010000780c */ /* 0x000fe40003f05070 */
[----:B--2---:R-:W-:Y:S01]  /*19c0*/  SHF.R.S32.HI R0, RZ, 0x1f, R7 ;  /* 0x0000001fff007819 */ /* 0x004fe20000011407 */
[----:B------:R-:W-:-:S04]  /*19d0*/  IMAD.WIDE.U32 R8, R7, UR12, R8 ;  /* 0x0000000c07087c25 */ /* 0x000fc8000f8e0008 */
[----:B------:R-:W-:-:S04]  /*19e0*/  IMAD R0, R0, UR12, RZ ;  /* 0x0000000c00007c24 */ /* 0x000fc8000f8e02ff */
[----:B------:R-:W-:Y:S02]  /*19f0*/  IMAD R7, R7, UR13, R0 ;  /* 0x0000000d07077c24 */ /* 0x000fe4000f8e0200 */
[----:B0-----:R-:W0:Y:S02]  /*1a00*/  @P0 LDC R2, c[0x0][0x3e8] ;  /* 0x0000fa00ff020b82 */ /* 0x001e240000000800 */
[----:B------:R-:W-:-:S06]  /*1a10*/  IMAD.IADD R7, R9, 0x1, R7 ;  /* 0x0000000109077824 */ /* 0x000fcc00078e0207 */
[----:B------:R-:W0:Y:S01]  /*1a20*/  @P0 LDC R3, c[0x0][0x3ec] ;  /* 0x0000fb00ff030b82 */ /* 0x000e220000000800 */
[----:B------:R-:W-:-:S04]  /*1a30*/  LEA R6, P0, R8, UR10, 0x3 ;  /* 0x0000000a08067c11 */ /* 0x000fc8000f8018ff */
[----:B------:R-:W-:Y:S02]  /*1a40*/  LEA.HI.X R7, R8, UR11, R7, 0x3, P0 ;  /* 0x0000000b08077c11 */ /* 0x000fe400080f1c07 */
[----:B------:R-:W-:-:S04]  /*1a50*/  IADD3 R22, P0, PT, R22, 0x1, RZ ;  /* 0x0000000116167810 */ /* 0x000fc80007f1e0ff */
[----:B------:R-:W-:Y:S02]  /*1a60*/  IADD3.X R23, PT, PT, RZ, R23, RZ, P0, !PT ;  /* 0x00000017ff177210 */ /* 0x000fe400007fe4ff */
[----:B------:R-:W-:-:S04]  /*1a70*/  ISETP.NE.U32.AND P0, PT, R22, R25, PT ;  /* 0x000000191600720c */ /* 0x000fc80003f05070 */
[----:B------:R-:W-:Y:S01]  /*1a80*/  ISETP.NE.AND.EX P0, PT, R23, RZ, PT, P0 ;  /* 0x000000ff1700720c */ /* 0x000fe20003f05300 */
[----:B0-----:R-:W-:-:S07]  /*1a90*/  DMUL R2, RZ, R2 ;  /* 0x00000002ff027228 */ /* 0x001fce0000000000 */
[----:B------:R0:W-:Y:S05]  /*1aa0*/  REDG.E.ADD.F64.RN.STRONG.GPU desc[UR16][R6.64], R2 ;  /* 0x00000002060079a6 */ /* 0x0001ea000c12ff10 */
[----:B------:R-:W-:Y:S05]  /*1ab0*/  @P0 BRA `(.L_x_28) ;  /* 0xfffffff800e80947 */ /* 0x000fea000383ffff */
.L_x_24:
[----:B0-234-:R-:W-:Y:S05]  /*1ac0*/  BSYNC B0 ;  /* 0x0000000000007941 */ /* 0x01dfea0003800000 */
.L_x_23:
[----:B------:R-:W-:Y:S01]  /*1ad0*/  ISETP.GE.U32.AND P0, PT, R20, 0x3, PT ;  /* 0x000000031400780c */ /* 0x000fe20003f06070 */
[----:B------:R-:W0:Y:S03]  /*1ae0*/  LDC.64 R14, c[0x0][0x380] ;  /* 0x0000e000ff0e7b82 */ /* 0x000e260000000a00 */
[----:B------:R-:W-:-:S05]  /*1af0*/  ISETP.GE.U32.AND.EX P0, PT, R11, RZ, PT, P0 ;  /* 0x000000ff0b00720c */ /* 0x000fca0003f06100 */
[----:B------:R-:W1:Y:S08]  /*1b00*/  LDC R20, c[0x0][0x388] ;  /* 0x0000e200ff147b82 */ /* 0x000e700000000800 */
[----:B------:R-:W-:Y:S05]  /*1b10*/  @!P0 EXIT ;  /* 0x000000000000894d */ /* 0x000fea0003800000 */
[----:B------:R-:W-:Y:S01]  /*1b20*/  BSSY B0, `(.L_x_29) ;  /* 0x0000109000007945 */ /* 0x000fe20003800000 */
.L_x_42:
[----:B------:R-:W-:Y:S01]  /*1b30*/  LOP3.LUT R0, R5, UR9, RZ, 0xfc, !PT ;  /* 0x0000000905007c12 */ /* 0x000fe2000f8efcff */
[----:B------:R-:W-:Y:S05]  /*1b40*/  YIELD ;  /* 0x0000000000007946 */ /* 0x000fea0003800000 */
[----:B------:R-:W-:Y:S01]  /*1b50*/  ISETP.NE.U32.AND P0, PT, R0, RZ, PT ;  /* 0x000000ff0000720c */ /* 0x000fe20003f05070 */
[----:B------:R-:W-:-:S12]  /*1b60*/  BSSY.RECONVERGENT B1, `(.L_x_30) ;  /* 0x0000026000017945 */ /* 0x000fd80003800200 */
[----:B--2---:R-:W-:Y:S05]  /*1b70*/  @P0 BRA `(.L_x_31) ;  /* 0x00000000005c0947 */ /* 0x004fea0003800000 */
[----:B------:R-:W-:-:S04]  /*1b80*/  IMAD.U32 R3, RZ, RZ, UR5 ;  /* 0x00000005ff037e24 */ /* 0x000fc8000f8e00ff */
[----:B------:R-:W2:Y:S01]  /*1b90*/  I2F.U32.RP R4, R3 ;  /* 0x0000000300047306 */ /* 0x000ea20000209000 */
[----:B------:R-:W-:-:S07]  /*1ba0*/  ISETP.NE.U32.AND P2, PT, R3, RZ, PT ;  /* 0x000000ff0300720c */ /* 0x000fce0003f45070 */
[----:B--2---:R-:W2:Y:S02]  /*1bb0*/  MUFU.RCP R4, R4 ;  /* 0x0000000400047308 */ /* 0x004ea40000001000 */
[----:B--2---:R-:W-:-:S06]  /*1bc0*/  VIADD R6, R4, 0xffffffe ;  /* 0x0ffffffe04067836 */ /* 0x004fcc0000000000 */
[----:B------:R2:W3:Y:S02]  /*1bd0*/  F2I.FTZ.U32.TRUNC.NTZ R7, R6 ;  /* 0x0000000600077305 */ /* 0x0004e4000021f000 */
[----:B--2---:R-:W-:Y:S01]  /*1be0*/  MOV R6, RZ ;  /* 0x000000ff00067202 */ /* 0x004fe20000000f00 */
[----:B---3--:R-:W-:-:S04]  /*1bf0*/  IMAD R0, R7, R3, RZ ;  /* 0x0000000307007224 */ /* 0x008fc800078e02ff */
[----:B------:R-:W-:-:S04]  /*1c00*/  IMAD.MOV R9, RZ, RZ, -R0 ;  /* 0x000000ffff097224 */ /* 0x000fc800078e0a00 */
        /* <DEDUP_REMOVED lines=9> */
[----:B------:R-:W-:Y:S02]  /*1ca0*/  @P1 IADD3 R0, PT, PT, R0, 0x1, RZ ;  /* 0x0000000100001810 */ /* 0x000fe40007ffe0ff */
[----:B------:R-:W-:-:S05]  /*1cb0*/  @!P2 LOP3.LUT R0, RZ, R3, RZ, 0x33, !PT ;  /* 0x00000003ff00a212 */ /* 0x000fca00078e33ff */
[----:B------:R-:W-:-:S04]  /*1cc0*/  IMAD.MOV R18, RZ, RZ, -R0 ;  /* 0x000000ffff127224 */ /* 0x000fc800078e0a00 */
[----:B------:R-:W-:Y:S01]  /*1cd0*/  IMAD R18, R3, R18, R10 ;  /* 0x0000001203127224 */ /* 0x000fe200078e020a */
[----:B------:R-:W-:Y:S06]  /*1ce0*/  BRA `(.L_x_32) ;  /* 0x0000000000347947 */ /* 0x000fec0003800000 */
.L_x_31:
[----:B------:R-:W-:Y:S01]  /*1cf0*/  IMAD.MOV.U32 R8, RZ, RZ, R10 ;  /* 0x000000ffff087224 */ /* 0x000fe200078e000a */
[----:B------:R-:W-:Y:S02]  /*1d00*/  MOV R0, UR9 ;  /* 0x0000000900007c02 */ /* 0x000fe40008000f00 */
[----:B------:R-:W-:-:S07]  /*1d10*/  MOV R2, 0x1d30 ;  /* 0x00001d3000027802 */ /* 0x000fce0000000f00 */
[----:B01----:R-:W-:Y:S05]  /*1d20*/  CALL.REL.NOINC `($__internal_1_$__cuda_sm20_div_s64) ;  /* 0x0000000c00a87944 */ /* 0x003fea0003c00000 */
[----:B------:R-:W-:Y:S01]  /*1d30*/  IADD3 R2, P0, PT, RZ, -R0, RZ ;  /* 0x80000000ff027210 */ /* 0x000fe20007f1e0ff */
[----:B------:R-:W-:-:S04]  /*1d40*/  IMAD.U32 R3, RZ, RZ, UR5 ;  /* 0x00000005ff037e24 */ /* 0x000fc8000f8e00ff */
[----:B------:R-:W-:-:S04]  /*1d50*/  IMAD.X R4, RZ, RZ, ~R4, P0 ;  /* 0x000000ffff047224 */ /* 0x000fc800000e0e04 */
[-C--:B------:R-:W-:Y:S02]  /*1d60*/  IMAD R9, R4, R3.reuse, RZ ;  /* 0x0000000304097224 */ /* 0x080fe400078e02ff */
[----:B------:R-:W-:Y:S02]  /*1d70*/  IMAD.MOV.U32 R4, RZ, RZ, R10 ;  /* 0x000000ffff047224 */ /* 0x000fe400078e000a */
[C---:B------:R-:W-:Y:S02]  /*1d80*/  IMAD R9, R2.reuse, UR9, R9 ;  /* 0x0000000902097c24 */ /* 0x040fe4000f8e0209 */
[----:B------:R-:W-:-:S04]  /*1d90*/  IMAD.WIDE.U32 R6, R2, R3, R4 ;  /* 0x0000000302067225 */ /* 0x000fc800078e0004 */
[----:B------:R-:W-:Y:S01]  /*1da0*/  IMAD.IADD R2, R9, 0x1, R7 ;  /* 0x0000000109027824 */ /* 0x000fe200078e0207 */
[----:B------:R-:W-:-:S07]  /*1db0*/  MOV R18, R6 ;  /* 0x0000000600127202 */ /* 0x000fce0000000f00 */
.L_x_32:
[----:B------:R-:W-:Y:S05]  /*1dc0*/  BSYNC.RECONVERGENT B1 ;  /* 0x0000000000017941 */ /* 0x000fea0003800200 */
.L_x_30:
[----:B-1----:R-:W-:Y:S01]  /*1dd0*/  IMAD R9, R20, 0x2, R0 ;  /* 0x0000000214097824 */ /* 0x002fe200078e0200 */
[----:B------:R-:W1:Y:S03]  /*1de0*/  LDC.64 R6, c[0x0][0x3f0] ;  /* 0x0000fc00ff067b82 */ /* 0x000e660000000a00 */
[----:B0-----:R-:W-:-:S05]  /*1df0*/  IMAD.WIDE R8, R9, 0x4, R14 ;  /* 0x0000000409087825 */ /* 0x001fca00078e020e */
[----:B------:R-:W2:Y:S01]  /*1e00*/  LDG.E.CONSTANT R11, desc[UR16][R8.64] ;  /* 0x00000010080b7981 */ /* 0x000ea2000c1e9900 */
[----:B------:R-:W-:-:S06]  /*1e10*/  IMAD.WIDE R16, R20, 0x4, R8 ;  /* 0x0000000414107825 */ /* 0x000fcc00078e0208 */
[----:B------:R-:W3:Y:S01]  /*1e20*/  LDG.E.CONSTANT R16, desc[UR16][R16.64] ;  /* 0x0000001010107981 */ /* 0x000ee2000c1e9900 */
[----:B------:R-:W-:-:S04]  /*1e30*/  IMAD R19, R2, UR22, RZ ;  /* 0x0000001602137c24 */ /* 0x000fc8000f8e02ff */
[C---:B------:R-:W-:Y:S02]  /*1e40*/  IMAD R21, R18.reuse, UR23, R19 ;  /* 0x0000001712157c24 */ /* 0x040fe4000f8e0213 */
[----:B------:R-:W-:-:S04]  /*1e50*/  IMAD.WIDE.U32 R18, R18, UR22, RZ ;  /* 0x0000001612127c25 */ /* 0x000fc8000f8e00ff */
[----:B------:R-:W-:Y:S01]  /*1e60*/  IMAD.IADD R19, R19, 0x1, R21 ;  /* 0x0000000113137824 */ /* 0x000fe200078e0215 */
[----:B------:R-:W-:Y:S01]  /*1e70*/  BSSY.RECONVERGENT B1, `(.L_x_33) ;  /* 0x0000036000017945 */ /* 0x000fe20003800200 */
[----:B---3--:R-:W-:-:S04]  /*1e80*/  LOP3.LUT R0, R16, 0x1, RZ, 0xc0, !PT ;  /* 0x0000000110007812 */ /* 0x008fc800078ec0ff */
[----:B------:R-:W-:Y:S02]  /*1e90*/  ISETP.NE.U32.AND P0, PT, R0, 0x1, PT ;  /* 0x000000010000780c */ /* 0x000fe40003f05070 */
[----:B--2---:R-:W-:Y:S01]  /*1ea0*/  SHF.R.S32.HI R0, RZ, 0x1f, R11 ;  /* 0x0000001fff007819 */ /* 0x004fe2000001140b */
[----:B------:R-:W-:-:S04]  /*1eb0*/  IMAD.WIDE.U32 R8, R11, UR20, R18 ;  /* 0x000000140b087c25 */ /* 0x000fc8000f8e0012 */
[----:B------:R-:W-:-:S04]  /*1ec0*/  IMAD R0, R0, UR20, RZ ;  /* 0x0000001400007c24 */ /* 0x000fc8000f8e02ff */
[----:B------:R-:W-:Y:S02]  /*1ed0*/  IMAD R11, R11, UR21, R0 ;  /* 0x000000150b0b7c24 */ /* 0x000fe4000f8e0200 */
[----:B-1----:R-:W0:Y:S03]  /*1ee0*/  @P0 LDC R6, c[0x0][0x3e8] ;  /* 0x0000fa00ff060b82 */ /* 0x002e260000000800 */
[----:B------:R-:W-:-:S05]  /*1ef0*/  IADD3 R9, PT, PT, R9, R11, RZ ;  /* 0x0000000b09097210 */ /* 0x000fca0007ffe0ff */
[----:B------:R-:W0:Y:S01]  /*1f00*/  @P0 LDC R7, c[0x0][0x3ec] ;  /* 0x0000fb00ff070b82 */ /* 0x000e220000000800 */
[----:B------:R-:W-:-:S04]  /*1f10*/  LEA R16, P0, R8, UR24, 0x3 ;  /* 0x0000001808107c11 */ /* 0x000fc8000f8018ff */
[----:B------:R-:W-:Y:S02]  /*1f20*/  LEA.HI.X R17, R8, UR25, R9, 0x3, P0 ;  /* 0x0000001908117c11 */ /* 0x000fe400080f1c09 */
[----:B------:R-:W-:-:S04]  /*1f30*/  IADD3 R10, P0, PT, R10, UR6, RZ ;  /* 0x000000060a0a7c10 */ /* 0x000fc8000ff1e0ff */
[----:B------:R-:W-:-:S04]  /*1f40*/  IADD3.X R11, PT, PT, R5, UR7, RZ, P0, !PT ;  /* 0x00000007050b7c10 */ /* 0x000fc800087fe4ff */
[----:B------:R-:W-:-:S04]  /*1f50*/  LOP3.LUT R0, R11, UR9, RZ, 0xfc, !PT ;  /* 0x000000090b007c12 */ /* 0x000fc8000f8efcff */
[----:B------:R-:W-:Y:S01]  /*1f60*/  ISETP.NE.U32.AND P0, PT, R0, RZ, PT ;  /* 0x000000ff0000720c */ /* 0x000fe20003f05070 */
[----:B0-----:R-:W-:-:S07]  /*1f70*/  DMUL R6, RZ, R6 ;  /* 0x00000006ff067228 */ /* 0x001fce0000000000 */
[----:B------:R0:W-:Y:S05]  /*1f80*/  REDG.E.ADD.F64.RN.STRONG.GPU desc[UR16][R16.64], R6 ;  /* 0x00000006100079a6 */ /* 0x0001ea000c12ff10 */
[----:B------:R-:W-:Y:S05]  /*1f90*/  @P0 BRA `(.L_x_34) ;  /* 0x0000000000580947 */ /* 0x000fea0003800000 */
[----:B0-----:R-:W0:Y:S01]  /*1fa0*/  I2F.U32.RP R6, R3 ;  /* 0x0000000300067306 */ /* 0x001e220000209000 */
[----:B------:R-:W-:-:S07]  /*1fb0*/  ISETP.NE.U32.AND P2, PT, R3, RZ, PT ;  /* 0x000000ff0300720c */ /* 0x000fce0003f45070 */
[----:B0-----:R-:W0:Y:S02]  /*1fc0*/  MUFU.RCP R6, R6 ;  /* 0x0000000600067308 */ /* 0x001e240000001000 */
[----:B0-----:R-:W-:-:S06]  /*1fd0*/  VIADD R4, R6, 0xffffffe ;  /* 0x0ffffffe06047836 */ /* 0x001fcc0000000000 */
[----:B------:R0:W1:Y:S02]  /*1fe0*/  F2I.FTZ.U32.TRUNC.NTZ R5, R4 ;  /* 0x0000000400057305 */ /* 0x000064000021f000 */
[----:B0-----:R-:W-:Y:S02]  /*1ff0*/  IMAD.MOV.U32 R4, RZ, RZ, RZ ;  /* 0x000000ffff047224 */ /* 0x001fe400078e00ff */
[----:B-1----:R-:W-:-:S04]  /*2000*/  IMAD.MOV R0, RZ, RZ, -R5 ;  /* 0x000000ffff007224 */ /* 0x002fc800078e0a05 */
[----:B------:R-:W-:-:S04]  /*2010*/  IMAD R7, R0, R3, RZ ;  /* 0x0000000300077224 */ /* 0x000fc800078e02ff */
[----:B------:R-:W-:-:S06]  /*2020*/  IMAD.HI.U32 R7, R5, R7, R4 ;  /* 0x0000000705077227 */ /* 0x000fcc00078e0004 */
[----:B------:R-:W-:-:S05]  /*2030*/  IMAD.HI.U32 R0, R7, R10, RZ ;  /* 0x0000000a07007227 */ /* 0x000fca00078e00ff */
[----:B------:R-:W-:-:S05]  /*2040*/  IADD3 R2, PT, PT, -R0, RZ, RZ ;  /* 0x000000ff00027210 */ /* 0x000fca0007ffe1ff */
[----:B------:R-:W-:-:S05]  /*2050*/  IMAD R2, R3, R2, R10 ;  /* 0x0000000203027224 */ /* 0x000fca00078e020a */
[----:B------:R-:W-:-:S13]  /*2060*/  ISETP.GE.U32.AND P0, PT, R2, R3, PT ;  /* 0x000000030200720c */ /* 0x000fda0003f06070 */
[----:B------:R-:W-:Y:S02]  /*2070*/  @P0 IMAD.IADD R2, R2, 0x1, -R3 ;  /* 0x0000000102020824 */ /* 0x000fe400078e0a03 */
[----:B------:R-:W-:-:S03]  /*2080*/  @P0 VIADD R0, R0, 0x1 ;  /* 0x0000000100000836 */ /* 0x000fc60000000000 */
[----:B------:R-:W-:Y:S01]  /*2090*/  ISETP.GE.U32.AND P1, PT, R2, R3, PT ;  /* 0x000000030200720c */ /* 0x000fe20003f26070 */
[----:B------:R-:W-:-:S12]  /*20a0*/  IMAD.MOV.U32 R2, RZ, RZ, RZ ;  /* 0x000000ffff027224 */ /* 0x000fd800078e00ff */
[----:B------:R-:W-:Y:S01]  /*20b0*/  @P1 VIADD R0, R0, 0x1 ;  /* 0x0000000100001836 */ /* 0x000fe20000000000 */
[----:B------:R-:W-:-:S04]  /*20c0*/  @!P2 LOP3.LUT R0, RZ, R3, RZ, 0x33, !PT ;  /* 0x00000003ff00a212 */ /* 0x000fc800078e33ff */
[----:B------:R-:W-:-:S05]  /*20d0*/  IADD3 R16, PT, PT, -R0, RZ, RZ ;  /* 0x000000ff00107210 */ /* 0x000fca0007ffe1ff */
[----:B------:R-:W-:Y:S01]  /*20e0*/  IMAD R16, R3, R16, R10 ;  /* 0x0000001003107224 */ /* 0x000fe200078e020a */
[----:B------:R-:W-:Y:S06]  /*20f0*/  BRA `(.L_x_35) ;  /* 0x0000000000347947 */ /* 0x000fec0003800000 */
.L_x_34:
[----:B------:R-:W-:Y:S01]  /*2100*/  IMAD.MOV.U32 R8, RZ, RZ, R10 ;  /* 0x000000ffff087224 */ /* 0x000fe200078e000a */
[----:B------:R-:W-:Y:S01]  /*2110*/  MOV R0, UR9 ;  /* 0x0000000900007c02 */ /* 0x000fe20008000f00 */
[----:B------:R-:W-:Y:S01]  /*2120*/  IMAD.MOV.U32 R5, RZ, RZ, R11 ;  /* 0x000000ffff057224 */ /* 0x000fe200078e000b */
[----:B------:R-:W-:-:S07]  /*2130*/  MOV R2, 0x2150 ;  /* 0x0000215000027802 */ /* 0x000fce0000000f00 */
[----:B0-----:R-:W-:Y:S05]  /*2140*/  CALL.REL.NOINC `($__internal_1_$__cuda_sm20_div_s64) ;  /* 0x0000000800a07944 */ /* 0x001fea0003c00000 */
[----:B------:R-:W-:Y:S01]  /*2150*/  IADD3 R2, P0, PT, RZ, -R0, RZ ;  /* 0x80000000ff027210 */ /* 0x000fe20007f1e0ff */
[----:B------:R-:W-:-:S04]  /*2160*/  IMAD.U32 R3, RZ, RZ, UR5 ;  /* 0x00000005ff037e24 */ /* 0x000fc8000f8e00ff */
[----:B------:R-:W-:-:S04]  /*2170*/  IMAD.X R4, RZ, RZ, ~R4, P0 ;  /* 0x000000ffff047224 */ /* 0x000fc800000e0e04 */
[-C--:B------:R-:W-:Y:S02]  /*2180*/  IMAD R7, R4, R3.reuse, RZ ;  /* 0x0000000304077224 */ /* 0x080fe400078e02ff */
[----:B------:R-:W-:-:S04]  /*2190*/  IMAD.WIDE.U32 R4, R2, R3, R10 ;  /* 0x0000000302047225 */ /* 0x000fc800078e000a */
[----:B------:R-:W-:Y:S02]  /*21a0*/  IMAD R7, R2, UR9, R7 ;  /* 0x0000000902077c24 */ /* 0x000fe4000f8e0207 */
[----:B------:R-:W-:-:S03]  /*21b0*/  IMAD.MOV.U32 R16, RZ, RZ, R4 ;  /* 0x000000ffff107224 */ /* 0x000fc600078e0004 */
[----:B------:R-:W-:-:S07]  /*21c0*/  IADD3 R2, PT, PT, R7, R5, RZ ;  /* 0x0000000507027210 */ /* 0x000fce0007ffe0ff */
.L_x_35:
[----:B------:R-:W-:Y:S05]  /*21d0*/  BSYNC.RECONVERGENT B1 ;  /* 0x0000000000017941 */ /* 0x000fea0003800200 */
.L_x_33:
[----:B------:R-:W-:Y:S01]  /*21e0*/  IMAD R7, R20, 0x2, R0 ;  /* 0x0000000214077824 */ /* 0x000fe200078e0200 */
[----:B------:R-:W0:Y:S03]  /*21f0*/  LDC.64 R4, c[0x0][0x3f0] ;  /* 0x0000fc00ff047b82 */ /* 0x000e260000000a00 */
[----:B------:R-:W-:-:S05]  /*2200*/  IMAD.WIDE R6, R7, 0x4, R14 ;  /* 0x0000000407067825 */ /* 0x000fca00078e020e */
        /* <DEDUP_REMOVED lines=26> */
[----:B------:R-:W1:Y:S01]  /*23b0*/  I2F.U32.RP R6, R3 ;  /* 0x0000000300067306 */ /* 0x000e620000209000 */
[----:B------:R-:W-:-:S07]  /*23c0*/  ISETP.NE.U32.AND P2, PT, R3, RZ, PT ;  /* 0x000000ff0300720c */ /* 0x000fce0003f45070 */
[----:B-1----:R-:W0:Y:S02]  /*23d0*/  MUFU.RCP R6, R6 ;  /* 0x0000000600067308 */ /* 0x002e240000001000 */
[----:B0-----:R-:W-:-:S06]  /*23e0*/  IADD3 R4, PT, PT, R6, 0xffffffe, RZ ;  /* 0x0ffffffe06047810 */ /* 0x001fcc0007ffe0ff */
[----:B------:R0:W1:Y:S02]  /*23f0*/  F2I.FTZ.U32.TRUNC.NTZ R5, R4 ;  /* 0x0000000400057305 */ /* 0x000064000021f000 */
[----:B0-----:R-:W-:Y:S02]  /*2400*/  IMAD.MOV.U32 R4, RZ, RZ, RZ ;  /* 0x000000ffff047224 */ /* 0x001fe400078e00ff */
[----:B-1----:R-:W-:-:S04]  /*2410*/  IMAD.MOV R0, RZ, RZ, -R5 ;  /* 0x000000ffff007224 */ /* 0x002fc800078e0a05 */
[----:B------:R-:W-:-:S04]  /*2420*/  IMAD R7, R0, R3, RZ ;  /* 0x0000000300077224 */ /* 0x000fc800078e02ff */
[----:B------:R-:W-:-:S06]  /*2430*/  IMAD.HI.U32 R7, R5, R7, R4 ;  /* 0x0000000705077227 */ /* 0x000fcc00078e0004 */
[----:B------:R-:W-:-:S04]  /*2440*/  IMAD.HI.U32 R0, R7, R10, RZ ;  /* 0x0000000a07007227 */ /* 0x000fc800078e00ff */
[----:B------:R-:W-:-:S04]  /*2450*/  IMAD.MOV R2, RZ, RZ, -R0 ;  /* 0x000000ffff027224 */ /* 0x000fc800078e0a00 */
[----:B------:R-:W-:-:S05]  /*2460*/  IMAD R2, R3, R2, R10 ;  /* 0x0000000203027224 */ /* 0x000fca00078e020a */
[----:B------:R-:W-:-:S13]  /*2470*/  ISETP.GE.U32.AND P0, PT, R2, R3, PT ;  /* 0x000000030200720c */ /* 0x000fda0003f06070 */
[----:B------:R-:W-:Y:S01]  /*2480*/  @P0 IADD3 R2, PT, PT, R2, -R3, RZ ;  /* 0x8000000302020210 */ /* 0x000fe20007ffe0ff */
[----:B------:R-:W-:-:S03]  /*2490*/  @P0 VIADD R0, R0, 0x1 ;  /* 0x0000000100000836 */ /* 0x000fc60000000000 */
[----:B------:R-:W-:Y:S02]  /*24a0*/  ISETP.GE.U32.AND P1, PT, R2, R3, PT ;  /* 0x000000030200720c */ /* 0x000fe40003f26070 */
[----:B------:R-:W-:-:S11]  /*24b0*/  MOV R2, RZ ;  /* 0x000000ff00027202 */ /* 0x000fd60000000f00 */
[----:B------:R-:W-:Y:S01]  /*24c0*/  @P1 VIADD R0, R0, 0x1 ;  /* 0x0000000100001836 */ /* 0x000fe20000000000 */
[----:B------:R-:W-:-:S05]  /*24d0*/  @!P2 LOP3.LUT R0, RZ, R3, RZ, 0x33, !PT ;  /* 0x00000003ff00a212 */ /* 0x000fca00078e33ff */
[----:B------:R-:W-:-:S04]  /*24e0*/  IMAD.MOV R16, RZ, RZ, -R0 ;  /* 0x000000ffff107224 */ /* 0x000fc800078e0a00 */
[----:B------:R-:W-:Y:S01]  /*24f0*/  IMAD R16, R3, R16, R10 ;  /* 0x0000001003107224 */ /* 0x000fe200078e020a */
[----:B------:R-:W-:Y:S06]  /*2500*/  BRA `(.L_x_38) ;  /* 0x0000000000347947 */ /* 0x000fec0003800000 */
.L_x_37:
[----:B0-----:R-:W-:Y:S01]  /*2510*/  IMAD.MOV.U32 R8, RZ, RZ, R10 ;  /* 0x000000ffff087224 */ /* 0x001fe200078e000a */
[----:B------:R-:W-:Y:S01]  /*2520*/  MOV R2, 0x2560 ;  /* 0x0000256000027802 */ /* 0x000fe20000000f00 */
[----:B------:R-:W-:Y:S02]  /*2530*/  IMAD.MOV.U32 R5, RZ, RZ, R11 ;  /* 0x000000ffff057224 */ /* 0x000fe400078e000b */
[----:B------:R-:W-:-:S07]  /*2540*/  IMAD.U32 R0, RZ, RZ, UR9 ;  /* 0x00000009ff007e24 */ /* 0x000fce000f8e00ff */
[----:B------:R-:W-:Y:S05]  /*2550*/  CALL.REL.NOINC `($__internal_1_$__cuda_sm20_div_s64) ;  /* 0x00000004009c7944 */ /* 0x000fea0003c00000 */
[----:B------:R-:W-:Y:S02]  /*2560*/  IADD3 R2, P0, PT, RZ, -R0, RZ ;  /* 0x80000000ff027210 */ /* 0x000fe40007f1e0ff */
[----:B------:R-:W-:-:S03]  /*2570*/  MOV R3, UR5 ;  /* 0x0000000500037c02 */ /* 0x000fc60008000f00 */
[----:B------:R-:W-:-:S04]  /*2580*/  IMAD.X R4, RZ, RZ, ~R4, P0 ;  /* 0x000000ffff047224 */ /* 0x000fc800000e0e04 */
[-C--:B------:R-:W-:Y:S02]  /*2590*/  IMAD R7, R4, R3.reuse, RZ ;  /* 0x0000000304077224 */ /* 0x080fe400078e02ff */
[----:B------:R-:W-:-:S04]  /*25a0*/  IMAD.WIDE.U32 R4, R2, R3, R10 ;  /* 0x0000000302047225 */ /* 0x000fc800078e000a */
[----:B------:R-:W-:Y:S02]  /*25b0*/  IMAD R7, R2, UR9, R7 ;  /* 0x0000000902077c24 */ /* 0x000fe4000f8e0207 */
[----:B------:R-:W-:Y:S02]  /*25c0*/  IMAD.MOV.U32 R16, RZ, RZ, R4 ;  /* 0x000000ffff107224 */ /* 0x000fe400078e0004 */
[----:B------:R-:W-:-:S07]  /*25d0*/  IMAD.IADD R2, R7, 0x1, R5 ;  /* 0x0000000107027824 */ /* 0x000fce00078e0205 */
.L_x_38:
[----:B------:R-:W-:Y:S05]  /*25e0*/  BSYNC.RECONVERGENT B1 ;  /* 0x0000000000017941 */ /* 0x000fea0003800200 */
.L_x_36:
[----:B------:R-:W-:Y:S01]  /*25f0*/  LEA R7, R20, R0, 0x1 ;  /* 0x0000000014077211 */ /* 0x000fe200078e08ff */
[----:B------:R-:W0:Y:S04]  /*2600*/  LDC.64 R4, c[0x0][0x3f0] ;  /* 0x0000fc00ff047b82 */ /* 0x000e280000000a00 */
        /* <DEDUP_REMOVED lines=28> */
[----:B------:R-:W-:Y:S01]  /*27d0*/  ISETP.NE.U32.AND P2, PT, R3, RZ, PT ;  /* 0x000000ff0300720c */ /* 0x000fe20003f45070 */
[----:B0-----:R-:W-:-:S06]  /*27e0*/  IMAD.MOV.U32 R9, RZ, RZ, RZ ;  /* 0x000000ffff097224 */ /* 0x001fcc00078e00ff */
[----:B-1----:R-:W0:Y:S02]  /*27f0*/  MUFU.RCP R6, R6 ;  /* 0x0000000600067308 */ /* 0x002e240000001000 */
[----:B0-----:R-:W-:-:S06]  /*2800*/  VIADD R4, R6, 0xffffffe ;  /* 0x0ffffffe06047836 */ /* 0x001fcc0000000000 */
[----:B------:R0:W1:Y:S02]  /*2810*/  F2I.FTZ.U32.TRUNC.NTZ R5, R4 ;  /* 0x0000000400057305 */ /* 0x000064000021f000 */
[----:B0-----:R-:W-:Y:S01]  /*2820*/  IMAD.MOV.U32 R4, RZ, RZ, RZ ;  /* 0x000000ffff047224 */ /* 0x001fe200078e00ff */
[----:B-1----:R-:W-:-:S05]  /*2830*/  IADD3 R0, PT, PT, RZ, -R5, RZ ;  /* 0x80000005ff007210 */ /* 0x002fca0007ffe0ff */
[----:B------:R-:W-:-:S04]  /*2840*/  IMAD R7, R0, R3, RZ ;  /* 0x0000000300077224 */ /* 0x000fc800078e02ff */
[----:B------:R-:W-:-:S06]  /*2850*/  IMAD.HI.U32 R7, R5, R7, R4 ;  /* 0x0000000705077227 */ /* 0x000fcc00078e0004 */
[----:B------:R-:W-:-:S04]  /*2860*/  IMAD.HI.U32 R0, R7, R10, RZ ;  /* 0x0000000a07007227 */ /* 0x000fc800078e00ff */
[----:B------:R-:W-:-:S04]  /*2870*/  IMAD.MOV R2, RZ, RZ, -R0 ;  /* 0x000000ffff027224 */ /* 0x000fc800078e0a00 */
[----:B------:R-:W-:-:S05]  /*2880*/  IMAD R2, R3, R2, R10 ;  /* 0x0000000203027224 */ /* 0x000fca00078e020a */
[----:B------:R-:W-:-:S13]  /*2890*/  ISETP.GE.U32.AND P0, PT, R2, R3, PT ;  /* 0x000000030200720c */ /* 0x000fda0003f06070 */
[----:B------:R-:W-:Y:S01]  /*28a0*/  @P0 IMAD.IADD R2, R2, 0x1, -R3 ;  /* 0x0000000102020824 */ /* 0x000fe200078e0a03 */
[----:B------:R-:W-:-:S04]  /*28b0*/  @P0 IADD3 R0, PT, PT, R0, 0x1, RZ ;  /* 0x0000000100000810 */ /* 0x000fc80007ffe0ff */
[----:B------:R-:W-:-:S13]  /*28c0*/  ISETP.GE.U32.AND P1, PT, R2, R3, PT ;  /* 0x000000030200720c */ /* 0x000fda0003f26070 */
[----:B------:R-:W-:Y:S01]  /*28d0*/  @P1 VIADD R0, R0, 0x1 ;  /* 0x0000000100001836 */ /* 0x000fe20000000000 */
[----:B------:R-:W-:-:S05]  /*28e0*/  @!P2 LOP3.LUT R0, RZ, R3, RZ, 0x33, !PT ;  /* 0x00000003ff00a212 */ /* 0x000fca00078e33ff */
[----:B------:R-:W-:-:S04]  /*28f0*/  IMAD.MOV R8, RZ, RZ, -R0 ;  /* 0x000000ffff087224 */ /* 0x000fc800078e0a00 */
[----:B------:R-:W-:Y:S01]  /*2900*/  IMAD R8, R3, R8, R10 ;  /* 0x0000000803087224 */ /* 0x000fe200078e020a */
[----:B------:R-:W-:Y:S06]  /*2910*/  BRA `(.L_x_41) ;  /* 0x0000000000307947 */ /* 0x000fec0003800000 */
.L_x_40:
[----:B0-----:R-:W-:Y:S01]  /*2920*/  MOV R8, R10 ;  /* 0x0000000a00087202 */ /* 0x001fe20000000f00 */
[----:B------:R-:W-:Y:S01]  /*2930*/  IMAD.MOV.U32 R5, RZ, RZ, R11 ;  /* 0x000000ffff057224 */ /* 0x000fe200078e000b */
[----:B------:R-:W-:Y:S01]  /*2940*/  MOV R2, 0x2970 ;  /* 0x0000297000027802 */ /* 0x000fe20000000f00 */
[----:B------:R-:W-:-:S07]  /*2950*/  IMAD.U32 R0, RZ, RZ, UR9 ;  /* 0x00000009ff007e24 */ /* 0x000fce000f8e00ff */
[----:B------:R-:W-:Y:S05]  /*2960*/  CALL.REL.NOINC `($__internal_1_$__cuda_sm20_div_s64) ;  /* 0x0000000000987944 */ /* 0x000fea0003c00000 */
[----:B------:R-:W-:-:S05]  /*2970*/  IADD3 R5, P0, PT, RZ, -R0, RZ ;  /* 0x80000000ff057210 */ /* 0x000fca0007f1e0ff */
[----:B------:R-:W-:Y:S02]  /*2980*/  IMAD.X R4, RZ, RZ, ~R4, P0 ;  /* 0x000000ffff047224 */ /* 0x000fe400000e0e04 */
[----:B------:R-:W-:-:S04]  /*2990*/  IMAD.WIDE.U32 R2, R5, UR5, R10 ;  /* 0x0000000505027c25 */ /* 0x000fc8000f8e000a */
[----:B------:R-:W-:Y:S01]  /*29a0*/  IMAD R4, R4, UR5, RZ ;  /* 0x0000000504047c24 */ /* 0x000fe2000f8e02ff */
[----:B------:R-:W-:-:S03]  /*29b0*/  MOV R8, R2 ;  /* 0x0000000200087202 */ /* 0x000fc60000000f00 */
[----:B------:R-:W-:-:S04]  /*29c0*/  IMAD R5, R5, UR9, R4 ;  /* 0x0000000905057c24 */ /* 0x000fc8000f8e0204 */
[----:B------:R-:W-:-:S07]  /*29d0*/  IMAD.IADD R9, R5, 0x1, R3 ;  /* 0x0000000105097824 */ /* 0x000fce00078e0203 */
.L_x_41:
[----:B------:R-:W-:Y:S05]  /*29e0*/  BSYNC.RECONVERGENT B1 ;  /* 0x0000000000017941 */ /* 0x000fea0003800200 */
.L_x_39:
        /* <DEDUP_REMOVED lines=10> */
[----:B---3--:R-:W-:-:S04]  /*2a90*/  LOP3.LUT R0, R6, 0x1, RZ, 0xc0, !PT ;  /* 0x0000000106007812 */ /* 0x008fc800078ec0ff */
[----:B------:R-:W-:Y:S02]  /*2aa0*/  ISETP.NE.U32.AND P0, PT, R0, 0x1, PT ;  /* 0x000000010000780c */ /* 0x000fe40003f05070 */
[----:B--2---:R-:W-:Y:S01]  /*2ab0*/  SHF.R.S32.HI R0, RZ, 0x1f, R17 ;  /* 0x0000001fff007819 */ /* 0x004fe20000011411 */
[----:B------:R-:W-:-:S04]  /*2ac0*/  IMAD.WIDE.U32 R4, R17, UR20, R8 ;  /* 0x0000001411047c25 */ /* 0x000fc8000f8e0008 */
[----:B------:R-:W-:-:S04]  /*2ad0*/  IMAD R0, R0, UR20, RZ ;  /* 0x0000001400007c24 */ /* 0x000fc8000f8e02ff */
[----:B------:R-:W-:Y:S02]  /*2ae0*/  IMAD R17, R17, UR21, R0 ;  /* 0x0000001511117c24 */ /* 0x000fe4000f8e0200 */
[----:B0-----:R-:W0:Y:S03]  /*2af0*/  @P0 LDC R2, c[0x0][0x3e8] ;  /* 0x0000fa00ff020b82 */ /* 0x001e260000000800 */
[----:B------:R-:W-:-:S05]  /*2b00*/  IADD3 R5, PT, PT, R5, R17, RZ ;  /* 0x0000001105057210 */ /* 0x000fca0007ffe0ff */
[----:B------:R-:W0:Y:S01]  /*2b10*/  @P0 LDC R3, c[0x0][0x3ec] ;  /* 0x0000fb00ff030b82 */ /* 0x000e220000000800 */
[----:B------:R-:W-:-:S04]  /*2b20*/  LEA R6, P0, R4, UR24, 0x3 ;  /* 0x0000001804067c11 */ /* 0x000fc8000f8018ff */
[----:B------:R-:W-:Y:S02]  /*2b30*/  LEA.HI.X R7, R4, UR25, R5, 0x3, P0 ;  /* 0x0000001904077c11 */ /* 0x000fe400080f1c05 */
[----:B------:R-:W-:-:S04]  /*2b40*/  IADD3 R10, P0, PT, R10, UR6, RZ ;  /* 0x000000060a0a7c10 */ /* 0x000fc8000ff1e0ff */
[----:B------:R-:W-:Y:S02]  /*2b50*/  IADD3.X R5, PT, PT, R11, UR7, RZ, P0, !PT ;  /* 0x000000070b057c10 */ /* 0x000fe400087fe4ff */
[----:B------:R-:W-:-:S04]  /*2b60*/  ISETP.GE.U32.AND P0, PT, R10, R12, PT ;  /* 0x0000000c0a00720c */ /* 0x000fc80003f06070 */
[----:B------:R-:W-:Y:S01]  /*2b70*/  ISETP.GE.AND.EX P0, PT, R5, R13, PT, P0 ;  /* 0x0000000d0500720c */ /* 0x000fe20003f06300 */
[----:B0-----:R-:W-:-:S07]  /*2b80*/  DMUL R2, RZ, R2 ;  /* 0x00000002ff027228 */ /* 0x001fce0000000000 */
[----:B------:R2:W-:Y:S05]  /*2b90*/  REDG.E.ADD.F64.RN.STRONG.GPU desc[UR16][R6.64], R2 ;  /* 0x00000002060079a6 */ /* 0x0005ea000c12ff10 */
[----:B------:R-:W-:Y:S05]  /*2ba0*/  @!P0 BRA `(.L_x_42) ;  /* 0xffffffec00e08947 */ /* 0x000fea000383ffff */
[----:B------:R-:W-:Y:S05]  /*2bb0*/  BSYNC B0 ;  /* 0x0000000000007941 */ /* 0x000fea0003800000 */
.L_x_29:
[----:B------:R-:W-:Y:S05]  /*2bc0*/  EXIT ;  /* 0x000000000000794d */ /* 0x000fea0003800000 */
        .weak           $__internal_1_$__cuda_sm20_div_s64
        .type           $__internal_1_$__cuda_sm20_div_s64,@function
        .size           $__internal_1_$__cuda_sm20_div_s64,($__internal_2_$__cuda_sm20_div_u64 - $__internal_1_$__cuda_sm20_div_s64)
$__internal_1_$__cuda_sm20_div_s64:
[----:B------:R-:W-:Y:S02]  /*2bd0*/  IADD3 R16, P1, PT, RZ, -UR18, RZ ;  /* 0x80000012ff107c10 */ /* 0x000fe4000ff3e0ff */
[----:B------:R-:W-:Y:S02]  /*2be0*/  ISETP.GE.AND P0, PT, R0, RZ, PT ;  /* 0x000000ff0000720c */ /* 0x000fe40003f06270 */
[----:B------:R-:W-:Y:S01]  /*2bf0*/  ISETP.GE.AND P3, PT, R5, RZ, PT ;  /* 0x000000ff0500720c */ /* 0x000fe20003f66270 */
[----:B------:R-:W-:Y:S01]  /*2c00*/  IMAD.X R3, RZ, RZ, ~R0, P1 ;  /* 0x000000ffff037224 */ /* 0x000fe200008e0e00 */
[----:B------:R-:W-:-:S04]  /*2c10*/  SEL R16, R16, UR18, !P0 ;  /* 0x0000001210107c07 */ /* 0x000fc8000c000000 */
[----:B------:R-:W-:-:S04]  /*2c20*/  SEL R17, R3, R0, !P0 ;  /* 0x0000000003117207 */ /* 0x000fc80004000000 */
[----:B------:R-:W0:Y:S08]  /*2c30*/  I2F.U64.RP R9, R16 ;  /* 0x0000001000097312 */ /* 0x000e300000309000 */
[----:B0-----:R-:W0:Y:S02]  /*2c40*/  MUFU.RCP R9, R9 ;  /* 0x0000000900097308 */ /* 0x001e240000001000 */
[----:B0-----:R-:W-:Y:S01]  /*2c50*/  VIADD R26, R9, 0x1ffffffe ;  /* 0x1ffffffe091a7836 */ /* 0x001fe20000000000 */
[----:B------:R-:W-:-:S04]  /*2c60*/  IADD3 R9, P4, PT, RZ, -R8, RZ ;  /* 0x80000008ff097210 */ /* 0x000fc80007f9e0ff */
[----:B------:R-:W-:Y:S01]  /*2c70*/  SEL R9, R9, R8, !P3 ;  /* 0x0000000809097207 */ /* 0x000fe20005800000 */
[----:B------:R-:W0:Y:S01]  /*2c80*/  F2I.U64.TRUNC R26, R26 ;  /* 0x0000001a001a7311 */ /* 0x000e22000020d800 */
[----:B------:R-:W-:Y:S02]  /*2c90*/  IMAD.X R8, RZ, RZ, ~R5, P4 ;  /* 0x000000ffff087224 */ /* 0x000fe400020e0e05 */
[----:B0-----:R-:W-:Y:S01]  /*2ca0*/  IMAD.WIDE.U32 R6, R26, R16, RZ ;  /* 0x000000101a067225 */ /* 0x001fe200078e00ff */
[----:B------:R-:W-:-:S03]  /*2cb0*/  MOV R19, R26 ;  /* 0x0000001a00137202 */ /* 0x000fc60000000f00 */
        /* <DEDUP_REMOVED lines=11> */
[----:B------:R-:W-:-:S03]  /*2d70*/  IMAD.WIDE.U32 R6, R19, R16, RZ ;  /* 0x0000001013067225 */ /* 0x000fc600078e00ff */
[----:B------:R-:W-:Y:S01]  /*2d80*/  IADD3.X R3, PT, PT, RZ, RZ, R3, P2, P1 ;  /* 0x000000ffff037210 */ /* 0x000fe200017e2403 */
        /* <DEDUP_REMOVED lines=9> */
[----:B------:R-:W-:Y:S02]  /*2e20*/  IADD3 R6, P2, PT, R7, R6, RZ ;  /* 0x0000000607067210 */ /* 0x000fe40007f5e0ff */
[----:B------:R-:W-:Y:S01]  /*2e30*/  SEL R7, R8, R5, !P3 ;  /* 0x0000000508077207 */ /* 0x000fe20005800000 */
[----:B------:R-:W-:Y:S01]  /*2e40*/  IMAD.MOV.U32 R19, RZ, RZ, RZ ;  /* 0x000000ffff137224 */ /* 0x000fe200078e00ff */
[----:B------:R-:W-:Y:S01]  /*2e50*/  IADD3.X R4, PT, PT, R4, R3, RZ, P0, !PT ;  /* 0x0000000304047210 */ /* 0x000fe200007fe4ff */
[----:B------:R-:W-:-:S03]  /*2e60*/  IMAD.HI.U32 R18, R6, R9, RZ ;  /* 0x0000000906127227 */ /* 0x000fc600078e00ff */
[----:B------:R-:W-:Y:S01]  /*2e70*/  IADD3.X R4, PT, PT, RZ, RZ, R4, P2, P1 ;  /* 0x000000ffff047210 */ /* 0x000fe200017e2404 */
[----:B------:R-:W-:-:S04]  /*2e80*/  IMAD.WIDE.U32 R18, R6, R7, R18 ;  /* 0x0000000706127225 */ /* 0x000fc800078e0012 */
[C---:B------:R-:W-:Y:S02]  /*2e90*/  IMAD R3, R4.reuse, R7, RZ ;  /* 0x0000000704037224 */ /* 0x040fe400078e02ff */
[----:B------:R-:W-:-:S04]  /*2ea0*/  IMAD.HI.U32 R6, P0, R4, R9, R18 ;  /* 0x0000000904067227 */ /* 0x000fc80007800012 */
[----:B------:R-:W-:Y:S01]  /*2eb0*/  IMAD.HI.U32 R4, R4, R7, RZ ;  /* 0x0000000704047227 */ /* 0x000fe200078e00ff */
[----:B------:R-:W-:-:S03]  /*2ec0*/  IADD3 R3, P1, PT, R3, R6, RZ ;  /* 0x0000000603037210 */ /* 0x000fc60007f3e0ff */
[----:B------:R-:W-:Y:S02]  /*2ed0*/  IMAD.X R4, RZ, RZ, R4, P0 ;  /* 0x000000ffff047224 */ /* 0x000fe400000e0604 */
[----:B------:R-:W-:-:S04]  /*2ee0*/  IMAD.WIDE.U32 R18, R3, R16, RZ ;  /* 0x0000001003127225 */ /* 0x000fc800078e00ff */
[----:B------:R-:W-:Y:S01]  /*2ef0*/  IMAD.X R4, RZ, RZ, R4, P1 ;  /* 0x000000ffff047224 */ /* 0x000fe200008e0604 */
[----:B------:R-:W-:Y:S01]  /*2f00*/  IADD3 R9, P1, PT, -R18, R9, RZ ;  /* 0x0000000912097210 */ /* 0x000fe20007f3e1ff */
[----:B------:R-:W-:-:S03]  /*2f10*/  IMAD R19, R3, R17, R19 ;  /* 0x0000001103137224 */ /* 0x000fc600078e0213 */
[-C--:B------:R-:W-:Y:S01]  /*2f20*/  ISETP.GE.U32.AND P0, PT, R9, R16.reuse, PT ;  /* 0x000000100900720c */ /* 0x080fe20003f06070 */
[----:B------:R-:W-:-:S05]  /*2f30*/  IMAD R6, R4, R16, R19 ;  /* 0x0000001004067224 */ /* 0x000fca00078e0213 */
[----:B------:R-:W-:Y:S02]  /*2f40*/  IADD3.X R7, PT, PT, ~R6, R7, RZ, P1, !PT ;  /* 0x0000000706077210 */ /* 0x000fe40000ffe5ff */
[----:B------:R-:W-:Y:S02]  /*2f50*/  IADD3 R18, P1, PT, R9, -R16, RZ ;  /* 0x8000001009127210 */ /* 0x000fe40007f3e0ff */
[----:B------:R-:W-:Y:S02]  /*2f60*/  IADD3 R6, P2, PT, R3, 0x1, RZ ;  /* 0x0000000103067810 */ /* 0x000fe40007f5e0ff */
[C---:B------:R-:W-:Y:S01]  /*2f70*/  ISETP.GE.U32.AND.EX P0, PT, R7.reuse, R17, PT, P0 ;  /* 0x000000110700720c */ /* 0x040fe20003f06100 */
[----:B------:R-:W-:Y:S02]  /*2f80*/  IMAD.X R8, R7, 0x1, ~R17, P1 ;  /* 0x0000000107087824 */ /* 0x000fe400008e0e11 */
[----:B------:R-:W-:Y:S01]  /*2f90*/  IMAD.X R19, RZ, RZ, R4, P2 ;  /* 0x000000ffff137224 */ /* 0x000fe200010e0604 */
[----:B------:R-:W-:-:S02]  /*2fa0*/  SEL R9, R18, R9, P0 ;  /* 0x0000000912097207 */ /* 0x000fc40000000000 */
[----:B------:R-:W-:Y:S02]  /*2fb0*/  SEL R6, R6, R3, P0 ;  /* 0x0000000306067207 */ /* 0x000fe40000000000 */
[----:B------:R-:W-:Y:S02]  /*2fc0*/  SEL R7, R8, R7, P0 ;  /* 0x0000000708077207 */ /* 0x000fe40000000000 */
[----:B------:R-:W-:Y:S02]  /*2fd0*/  ISETP.GE.U32.AND P1, PT, R9, R16, PT ;  /* 0x000000100900720c */ /* 0x000fe40003f26070 */
[----:B------:R-:W-:Y:S02]  /*2fe0*/  SEL R19, R19, R4, P0 ;  /* 0x0000000413137207 */ /* 0x000fe40000000000 */
[----:B------:R-:W-:Y:S02]  /*2ff0*/  IADD3 R3, P2, PT, R6, 0x1, RZ ;  /* 0x0000000106037810 */ /* 0x000fe40007f5e0ff */
[----:B------:R-:W-:-:S02]  /*3000*/  ISETP.GE.U32.AND.EX P0, PT, R7, R17, PT, P1 ;  /* 0x000000110700720c */ /* 0x000fc40003f06110 */
[----:B------:R-:W-:Y:S01]  /*3010*/  LOP3.LUT R7, R0, R5, RZ, 0x3c, !PT ;  /* 0x0000000500077212 */ /* 0x000fe200078e3cff */
[----:B------:R-:W-:Y:S01]  /*3020*/  IMAD.X R4, RZ, RZ, R19, P2 ;  /* 0x000000ffff047224 */ /* 0x000fe200010e0613 */
[----:B------:R-:W-:Y:S02]  /*3030*/  SEL R3, R3, R6, P0 ;  /* 0x0000000603037207 */ /* 0x000fe40000000000 */
[----:B------:R-:W-:Y:S02]  /*3040*/  ISETP.GE.AND P1, PT, R7, RZ, PT ;  /* 0x000000ff0700720c */ /* 0x000fe40003f26270 */
[----:B------:R-:W-:Y:S02]  /*3050*/  SEL R4, R4, R19, P0 ;  /* 0x0000001304047207 */ /* 0x000fe40000000000 */
[----:B------:R-:W-:Y:S02]  /*3060*/  IADD3 R6, P2, PT, RZ, -R3, RZ ;  /* 0x80000003ff067210 */ /* 0x000fe40007f5e0ff */
[----:B------:R-:W-:-:S02]  /*3070*/  ISETP.NE.U32.AND P0, PT, RZ, UR18, PT ;  /* 0x00000012ff007c0c */ /* 0x000fc4000bf05070 */
[-C--:B------:R-:W-:Y:S02]  /*3080*/  IADD3.X R7, PT, PT, RZ, ~R4.reuse, RZ, P2, !PT ;  /* 0x80000004ff077210 */ /* 0x080fe400017fe4ff */
[----:B------:R-:W-:Y:S02]  /*3090*/  ISETP.NE.AND.EX P0, PT, R0, RZ, PT, P0 ;  /* 0x000000ff0000720c */ /* 0x000fe40003f05300 */
[----:B------:R-:W-:Y:S01]  /*30a0*/  SEL R0, R6, R3, !P1 ;  /* 0x0000000306007207 */ /* 0x000fe20004800000 */
[----:B------:R-:W-:Y:S01]  /*30b0*/  IMAD.MOV.U32 R3, RZ, RZ, 0x0 ;  /* 0x00000000ff037424 */ /* 0x000fe200078e00ff */
[----:B------:R-:W-:Y:S02]  /*30c0*/  SEL R4, R7, R4, !P1 ;  /* 0x0000000407047207 */ /* 0x000fe40004800000 */
[----:B------:R-:W-:Y:S02]  /*30d0*/  SEL R0, R0, 0xffffffff, P0 ;  /* 0xffffffff00007807 */ /* 0x000fe40000000000 */
[----:B------:R-:W-:Y:S01]  /*30e0*/  SEL R4, R4, 0xffffffff, P0 ;  /* 0xffffffff04047807 */ /* 0x000fe20000000000 */
[----:B------:R-:W-:Y:S06]  /*30f0*/  RET.REL.NODEC R2 `(_ZN36_GLOBAL__N__7b48fe22_4_k_cu_ff602d6e31caspt2_mltr1_f64_kernel_imltop1EPKiiPKdlllS3_llPdlliidd) ;  /* 0xffffffcc02c07950 */ /* 0x000fec0003c3ffff */
        .weak           $__internal_2_$__cuda_sm20_div_u64
        .type           $__internal_2_$__cuda_sm20_div_u64,@function
        .size           $__internal_2_$__cuda_sm20_div_u64,(.L_x_295 - $__internal_2_$__cuda_sm20_div_u64)
$__internal_2_$__cuda_sm20_div_u64:
[----:B------:R-:W-:Y:S01]  /*3100*/  UMOV UR4, UR6 ;  /* 0x0000000600047c82 */ /* 0x000fe20008000000 */
[----:B------:R-:W-:Y:S02]  /*3110*/  UMOV UR5, UR7 ;  /* 0x0000000700057c82 */ /* 0x000fe40008000000 */
[----:B------:R-:W0:Y:S08]  /*3120*/  I2F.U64.RP R3, UR4 ;  /* 0x0000000400037d12 */ /* 0x000e300008309000 */
[----:B0-----:R-:W0:Y:S02]  /*3130*/  MUFU.RCP R3, R3 ;  /* 0x0000000300037308 */ /* 0x001e240000001000 */
[----:B0-----:R-:W-:-:S06]  /*3140*/  VIADD R6, R3, 0x1ffffffe ;  /* 0x1ffffffe03067836 */ /* 0x001fcc0000000000 */
[----:B------:R-:W0:Y:S02]  /*3150*/  F2I.U64.TRUNC R6, R6 ;  /* 0x0000000600067311 */ /* 0x000e24000020d800 */
[----:B0-----:R-:W-:-:S04]  /*3160*/  IMAD.WIDE.U32 R8, R6, UR6, RZ ;  /* 0x0000000606087c25 */ /* 0x001fc8000f8e00ff */
[----:B------:R-:W-:Y:S01]  /*3170*/  IMAD R9, R6, UR7, R9 ;  /* 0x0000000706097c24 */ /* 0x000fe2000f8e0209 */
[----:B------:R-:W-:-:S03]  /*3180*/  IADD3 R11, P0, PT, RZ, -R8, RZ ;  /* 0x80000008ff0b7210 */ /* 0x000fc60007f1e0ff */
[----:B------:R-:W-:Y:S02]  /*3190*/  IMAD R9, R7, UR6, R9 ;  /* 0x0000000607097c24 */ /* 0x000fe4000f8e0209 */
[----:B------:R-:W-:-:S04]  /*31a0*/  IMAD.HI.U32 R8, R6, R11, RZ ;  /* 0x0000000b06087227 */ /* 0x000fc800078e00ff */
[----:B------:R-:W-:Y:S01]  /*31b0*/  IMAD.X R15, RZ, RZ, ~R9, P0 ;  /* 0x000000ffff0f7224 */ /* 0x000fe200000e0e09 */
[----:B------:R-:W-:-:S03]  /*31c0*/  MOV R9, R6 ;  /* 0x0000000600097202 */ /* 0x000fc60000000f00 */
[-C--:B------:R-:W-:Y:S02]  /*31d0*/  IMAD R17, R7, R15.reuse, RZ ;  /* 0x0000000f07117224 */ /* 0x080fe400078e02ff */
[----:B------:R-:W-:-:S04]  /*31e0*/  IMAD.WIDE.U32 R8, P0, R6, R15, R8 ;  /* 0x0000000f06087225 */ /* 0x000fc80007800008 */
[----:B------:R-:W-:-:S04]  /*31f0*/  IMAD.HI.U32 R3, R7, R15, RZ ;  /* 0x0000000f07037227 */ /* 0x000fc800078e00ff */
[----:B------:R-:W-:-:S04]  /*3200*/  IMAD.HI.U32 R8, P1, R7, R11, R8 ;  /* 0x0000000b07087227 */ /* 0x000fc80007820008 */
[----:B------:R-:W-:Y:S01]  /*3210*/  IMAD.X R3, R3, 0x1, R7, P0 ;  /* 0x0000000103037824 */ /* 0x000fe200000e0607 */
[----:B------:R-:W-:-:S04]  /*3220*/  IADD3 R9, P2, PT, R17, R8, RZ ;  /* 0x0000000811097210 */ /* 0x000fc80007f5e0ff */
[----:B------:R-:W-:Y:S01]  /*3230*/  IADD3.X R3, PT, PT, RZ, RZ, R3, P2, P1 ;  /* 0x000000ffff037210 */ /* 0x000fe200017e2403 */
[----:B------:R-:W-:-:S04]  /*3240*/  IMAD.WIDE.U32 R6, R9, UR6, RZ ;  /* 0x0000000609067c25 */ /* 0x000fc8000f8e00ff */
[----:B------:R-:W-:Y:S01]  /*3250*/  IMAD R8, R9, UR7, R7 ;  /* 0x0000000709087c24 */ /* 0x000fe2000f8e0207 */
[----:B------:R-:W-:-:S03]  /*3260*/  IADD3 R7, P0, PT, RZ, -R6, RZ ;  /* 0x80000006ff077210 */ /* 0x000fc60007f1e0ff */
[----:B------:R-:W-:Y:S02]  /*3270*/  IMAD R6, R3, UR6, R8 ;  /* 0x0000000603067c24 */ /* 0x000fe4000f8e0208 */
[----:B------:R-:W-:-:S04]  /*3280*/  IMAD.HI.U32 R8, R9, R7, RZ ;  /* 0x0000000709087227 */ /* 0x000fc800078e00ff */
[----:B------:R-:W-:-:S04]  /*3290*/  IMAD.X R6, RZ, RZ, ~R6, P0 ;  /* 0x000000ffff067224 */ /* 0x000fc800000e0e06 */
[----:B------:R-:W-:-:S04]  /*32a0*/  IMAD.WIDE.U32 R8, P0, R9, R6, R8 ;  /* 0x0000000609087225 */ /* 0x000fc80007800008 */
[C---:B------:R-:W-:Y:S02]  /*32b0*/  IMAD R14, R3.reuse, R6, RZ ;  /* 0x00000006030e7224 */ /* 0x040fe400078e02ff */
[----:B------:R-:W-:-:S04]  /*32c0*/  IMAD.HI.U32 R9, P1, R3, R7, R8 ;  /* 0x0000000703097227 */ /* 0x000fc80007820008 */
[----:B------:R-:W-:Y:S02]  /*32d0*/  HFMA2 R7, -RZ, RZ, 0, 0 ;  /* 0x00000000ff077431 */ /* 0x000fe400000001ff */
[----:B------:R-:W-:Y:S01]  /*32e0*/  IMAD.HI.U32 R6, R3, R6, RZ ;  /* 0x0000000603067227 */ /* 0x000fe200078e00ff */
[----:B------:R-:W-:-:S03]  /*32f0*/  IADD3 R9, P2, PT, R14, R9, RZ ;  /* 0x000000090e097210 */ /* 0x000fc60007f5e0ff */
[----:B------:R-:W-:Y:S02]  /*3300*/  IMAD.X R3, R6, 0x1, R3, P0 ;  /* 0x0000000106037824 */ /* 0x000fe400000e0603 */
        /* <DEDUP_REMOVED lines=8> */
[----:B------:R-:W-:-:S04]  /*3390*/  IMAD.WIDE.U32 R6, R9, UR6, RZ ;  /* 0x0000000609067c25 */ /* 0x000fc8000f8e00ff */
[----:B------:R-:W-:Y:S01]  /*33a0*/  IMAD.X R3, RZ, RZ, R3, P1 ;  /* 0x000000ffff037224 */ /* 0x000fe200008e0603 */
[----:B------:R-:W-:Y:S01]  /*33b0*/  IADD3 R11, P1, PT, -R6, R0, RZ ;  /* 0x00000000060b7210 */ /* 0x000fe20007f3e1ff */
[C---:B------:R-:W-:Y:S01]  /*33c0*/  IMAD R8, R9.reuse, UR7, R7 ;  /* 0x0000000709087c24 */ /* 0x040fe2000f8e0207 */
[----:B------:R-:W-:Y:S02]  /*33d0*/  IADD3 R0, P2, PT, R9, 0x1, RZ ;  /* 0x0000000109007810 */ /* 0x000fe40007f5e0ff */
[----:B------:R-:W-:Y:S01]  /*33e0*/  ISETP.GE.U32.AND P0, PT, R11, UR6, PT ;  /* 0x000000060b007c0c */ /* 0x000fe2000bf06070 */
[----:B------:R-:W-:-:S05]  /*33f0*/  IMAD R7, R3, UR6, R8 ;  /* 0x0000000603077c24 */ /* 0x000fca000f8e0208 */
[----:B------:R-:W-:Y:S01]  /*3400*/  IADD3.X R8, PT, PT, ~R7, R2, RZ, P1, !PT ;  /* 0x0000000207087210 */ /* 0x000fe20000ffe5ff */
[----:B------:R-:W-:Y:S01]  /*3410*/  IMAD.X R2, RZ, RZ, R3, P2 ;  /* 0x000000ffff027224 */ /* 0x000fe200010e0603 */
[----:B------:R-:W-:Y:S02]  /*3420*/  IADD3 R6, P1, PT, R11, -UR6, RZ ;  /* 0x800000060b067c10 */ /* 0x000fe4000ff3e0ff */
[C---:B------:R-:W-:Y:S02]  /*3430*/  ISETP.GE.U32.AND.EX P0, PT, R8.reuse, UR7, PT, P0 ;  /* 0x0000000708007c0c */ /* 0x040fe4000bf06100 */
[----:B------:R-:W-:Y:S02]  /*3440*/  IADD3.X R7, PT, PT, R8, ~UR7, RZ, P1, !PT ;  /* 0x8000000708077c10 */ /* 0x000fe40008ffe4ff */
[----:B------:R-:W-:Y:S02]  /*3450*/  SEL R6, R6, R11, P0 ;  /* 0x0000000b06067207 */ /* 0x000fe40000000000 */
[----:B------:R-:W-:-:S02]  /*3460*/  SEL R9, R0, R9, P0 ;  /* 0x0000000900097207 */ /* 0x000fc40000000000 */
[----:B------:R-:W-:Y:S02]  /*3470*/  SEL R7, R7, R8, P0 ;  /* 0x0000000807077207 */ /* 0x000fe40000000000 */
[----:B------:R-:W-:Y:S01]  /*3480*/  SEL R2, R2, R3, P0 ;  /* 0x0000000302027207 */ /* 0x000fe20000000000 */
[----:B------:R-:W-:Y:S01]  /*3490*/  IMAD.MOV.U32 R3, RZ, RZ, 0x0 ;  /* 0x00000000ff037424 */ /* 0x000fe200078e00ff */
[----:B------:R-:W-:Y:S02]  /*34a0*/  ISETP.GE.U32.AND P0, PT, R6, UR6, PT ;  /* 0x0000000606007c0c */ /* 0x000fe4000bf06070 */
[----:B------:R-:W-:Y:S02]  /*34b0*/  IADD3 R0, P2, PT, R9, 0x1, RZ ;  /* 0x0000000109007810 */ /* 0x000fe40007f5e0ff */
[----:B------:R-:W-:Y:S02]  /*34c0*/  ISETP.GE.U32.AND.EX P0, PT, R7, UR7, PT, P0 ;  /* 0x0000000707007c0c */ /* 0x000fe4000bf06100 */
[----:B------:R-:W-:Y:S01]  /*34d0*/  ISETP.NE.U32.AND P1, PT, RZ, UR6, PT ;  /* 0x00000006ff007c0c */ /* 0x000fe2000bf25070 */
[----:B------:R-:W-:Y:S01]  /*34e0*/  IMAD.X R7, RZ, RZ, R2, P2 ;  /* 0x000000ffff077224 */ /* 0x000fe200010e0602 */
[----:B------:R-:W-:-:S02]  /*34f0*/  SEL R0, R0, R9, P0 ;  /* 0x0000000900007207 */ /* 0x000fc40000000000 */
[----:B------:R-:W-:Y:S02]  /*3500*/  ISETP.NE.AND.EX P1, PT, RZ, UR7, PT, P1 ;  /* 0x00000007ff007c0c */ /* 0x000fe4000bf25310 */
[----:B------:R-:W-:Y:S02]  /*3510*/  SEL R7, R7, R2, P0 ;  /* 0x0000000207077207 */ /* 0x000fe40000000000 */
[----:B------:R-:W-:Y:S02]  /*3520*/  MOV R2, R4 ;  /* 0x0000000400027202 */ /* 0x000fe40000000f00 */
[----:B------:R-:W-:Y:S02]  /*3530*/  SEL R0, R0, 0xffffffff, P1 ;  /* 0xffffffff00007807 */ /* 0x000fe40000800000 */
[----:B------:R-:W-:Y:S01]  /*3540*/  SEL R7, R7, 0xffffffff, P1 ;  /* 0xffffffff07077807 */ /* 0x000fe20000800000 */
[----:B------:R-:W-:Y:S06]  /*3550*/  RET.REL.NODEC R2 `(_ZN36_GLOBAL__N__7b48fe22_4_k_cu_ff602d6e31caspt2_mltr1_f64_kernel_imltop1EPKiiPKdlllS3_llPdlliidd) ;  /* 0xffffffc802a87950 */ /* 0x000fec0003c3ffff */
.L_x_43:
        /* <DEDUP_REMOVED lines=10> */
.L_x_295:


//--------------------- .text._ZN36_GLOBAL__N__7b48fe22_4_k_cu_ff602d6e31caspt2_mltr1_f64_kernel_imltop0EPKiiPdlllPKdllS4_lliidd --------------------------
	.section	.text._ZN36_GLOBAL__N__7b48fe22_4_k_cu_ff602d6e31caspt2_mltr1_f64_kernel_imltop0EPKiiPdlllPKdllS4_lliidd,"ax",@progbits
	.align	128
.text._ZN36_GLOBAL__N__7b48fe22_4_k_cu_ff602d6e31caspt2_mltr1_f64_kernel_imltop0EPKiiPdlllPKdllS4_lliidd:
        .type           _ZN36_GLOBAL__N__7b48fe22_4_k_cu_ff602d6e31caspt2_mltr1_f64_kernel_imltop0EPKiiPdlllPKdllS4_lliidd,@function
        .size           _ZN36_GLOBAL__N__7b48fe22_4_k_cu_ff602d6e31caspt2_mltr1_f64_kernel_imltop0EPKiiPdlllPKdllS4_lliidd,(.L_x_298 - _ZN36_GLOBAL__N__7b48fe22_4_k_cu_ff602d6e31caspt2_mltr1_f64_kernel_imltop0EPKiiPdlllPKdllS4_lliidd)
        .other          _ZN36_GLOBAL__N__7b48fe22_4_k_cu_ff602d6e31caspt2_mltr1_f64_kernel_imltop0EPKiiPdlllPKdllS4_lliidd,@"STO_CUDA_ENTRY STV_DEFAULT"
_ZN36_GLOBAL__N__7b48fe22_4_k_cu_ff602d6e31caspt2_mltr1_f64_kernel_imltop0EPKiiPdlllPKdllS4_lliidd:
[----:B------:R-:W-:Y:S01]  /*0000*/  LDC R1, c[0x0][0x37c] ;  /* 0x0000df00ff017b82 */ /* 0x000fe20000000800 */
[----:B------:R-:W0:Y:S07]  /*0010*/  S2R R7, SR_CTAID.X ;  /* 0x0000000000077919 */ /* 0x000e2e0000002500 */
[----:B------:R-:W1:Y:S01]  /*0020*/  LDC R2, c[0x0][0x388] ;  /* 0x0000e200ff027b82 */ /* 0x000e620000000800 */
[----:B------:R-:W2:Y:S01]  /*0030*/  LDCU.64 UR8, c[0x0][0x3e0] ;  /* 0x00007c00ff0877ac */ /* 0x000ea20008000a00 */
[----:B------:R-:W-:Y:S01]  /*0040*/  IMAD.MOV.U32 R5, RZ, RZ, RZ ;  /* 0x000000ffff057224 */ /* 0x000fe200078e00ff */
[----:B------:R-:W0:Y:S01]  /*0050*/  S2R R4, SR_TID.X ;  /* 0x0000000000047919 */ /* 0x000e220000002100 */
[----:B------:R-:W0:Y:S01]  /*0060*/  LDCU UR4, c[0x0][0x360] ;  /* 0x00006c00ff0477ac */ /* 0x000e220008000800 */
[----:B------:R-:W3:Y:S01]  /*0070*/  LDCU UR5, c[0x0][0x370] ;  /* 0x00006e00ff0577ac */ /* 0x000ee20008000800 */
[----:B--2---:R-:W-:Y:S01]  /*0080*/  USHF.R.S32.HI UR7, URZ, 0x1f, UR9 ;  /* 0x0000001fff077899 */ /* 0x004fe20008011409 */
[----:B-1----:R-:W-:-:S04]  /*0090*/  IMAD.WIDE R2, R2, UR8, RZ ;  /* 0x0000000802027c25 */ /* 0x002fc8000f8e02ff */
[----:B------:R-:W-:Y:S02]  /*00a0*/  IMAD R3, R3, UR9, RZ ;  /* 0x0000000903037c24 */ /* 0x000fe4000f8e02ff */
[----:B------:R-:W-:-:S04]  /*00b0*/  IMAD.WIDE.U32 R12, R2, UR9, RZ ;  /* 0x00000009020c7c25 */ /* 0x000fc8000f8e00ff */
[----:B------:R-:W-:Y:S02]  /*00c0*/  IMAD R3, R2, UR7, R3 ;  /* 0x0000000702037c24 */ /* 0x000fe4000f8e0203 */
[----:B0-----:R-:W-:Y:S01]  /*00d0*/  IMAD.WIDE.U32 R4, R7, UR4, R4 ;  /* 0x0000000407047c25 */ /* 0x001fe2000f8e0004 */
[----:B---3--:R-:W-:-:S03]  /*00e0*/  UIMAD.WIDE.U32 UR4, UR4, UR5, URZ ;  /* 0x00000005040472a5 */ /* 0x008fc6000f8e00ff */
[----:B------:R-:W-:Y:S01]  /*00f0*/  IMAD.IADD R0, R13, 0x1, R3 ;  /* 0x000000010d007824 */ /* 0x000fe200078e0203 */
[----:B------:R-:W-:-:S04]  /*0100*/  ISETP.GE.U32.AND P0, PT, R4, R12, PT ;  /* 0x0000000c0400720c */ /* 0x000fc80003f06070 */
[----:B------:R-:W-:-:S13]  /*0110*/  ISETP.GE.AND.EX P0, PT, R5, R0, PT, P0 ;  /* 0x000000000500720c */ /* 0x000fda0003f06300 */
[----:B------:R-:W-:Y:S05]  /*0120*/  @P0 EXIT ;  /* 0x000000000000094d */ /* 0x000fea0003800000 */
[----:B------:R-:W-:Y:S01]  /*0130*/  MOV R2, R4 ;  /* 0x0000000400027202 */ /* 0x000fe20000000f00 */
[----:B------:R-:W-:Y:S01]  /*0140*/  IMAD.MOV.U32 R3, RZ, RZ, R5 ;  /* 0x000000ffff037224 */ /* 0x000fe200078e0005 */
[----:B------:R-:W-:Y:S02]  /*0150*/  BSSY.RECONVERGENT B0, `(.L_x_44) ;  /* 0x0000025000007945 */ /* 0x000fe40003800200 */
[----:B------:R-:W-:-:S04]  /*0160*/  IADD3 R15, P0, PT, R2, UR4, RZ ;  /* 0x00000004020f7c10 */ /* 0x000fc8000ff1e0ff */
[----:B------:R-:W-:Y:S02]  /*0170*/  IADD3.X R23, PT, PT, R3, UR5, RZ, P0, !PT ;  /* 0x0000000503177c10 */ /* 0x000fe400087fe4ff */
[----:B------:R-:W-:Y:S02]  /*0180*/  ISETP.GT.U32.AND P1, PT, R12, R15, PT ;  /* 0x0000000f0c00720c */ /* 0x000fe40003f24070 */
[----:B------:R-:W-:Y:S02]  /*0190*/  ISETP.GE.U32.AND P0, PT, R15, R12, PT ;  /* 0x0000000c0f00720c */ /* 0x000fe40003f06070 */
[----:B------:R-:W-:Y:S02]  /*01a0*/  ISETP.GT.U32.AND.EX P1, PT, R0, R23, PT, P1 ;  /* 0x000000170000720c */ /* 0x000fe40003f24110 */
[----:B------:R-:W-:Y:S02]  /*01b0*/  ISETP.GE.U32.AND.EX P0, PT, R23, R0, PT, P0 ;  /* 0x000000001700720c */ /* 0x000fe40003f06100 */
[----:B------:R-:W-:-:S02]  /*01c0*/  SEL R7, R12, R15, P1 ;  /* 0x0000000f0c077207 */ /* 0x000fc40000800000 */
[----:B------:R-:W-:Y:S02]  /*01d0*/  SEL R20, RZ, 0x1, P0 ;  /* 0x00000001ff147807 */ /* 0x000fe40000000000 */
[----:B------:R-:W-:Y:S02]  /*01e0*/  SEL R8, R0, R23, P1 ;  /* 0x0000001700087207 */ /* 0x000fe40000800000 */
[----:B------:R-:W-:-:S04]  /*01f0*/  IADD3 R7, P0, P1, R7, -R15, -R20 ;  /* 0x8000000f07077210 */ /* 0x000fc8000791e814 */
[----:B------:R-:W-:-:S04]  /*0200*/  IADD3.X R8, PT, PT, R8, -0x1, ~R23, P0, P1 ;  /* 0xffffffff08087810 */ /* 0x000fc800007e2c17 */
[----:B------:R-:W-:-:S04]  /*0210*/  LOP3.LUT R4, R8, UR5, RZ, 0xfc, !PT ;  /* 0x0000000508047c12 */ /* 0x000fc8000f8efcff */
[----:B------:R-:W-:-:S13]  /*0220*/  ISETP.NE.U32.AND P0, PT, R4, RZ, PT ;  /* 0x000000ff0400720c */ /* 0x000fda0003f05070 */
[----:B------:R-:W-:Y:S05]  /*0230*/  @P0 BRA `(.L_x_45) ;  /* 0x0000000000500947 */ /* 0x000fea0003800000 */
[----:B------:R-:W0:Y:S01]  /*0240*/  I2F.U32.RP R6, UR4 ;  /* 0x0000000400067d06 */ /* 0x000e220008209000 */
[----:B------:R-:W-:Y:S01]  /*0250*/  IADD3 R9, PT, PT, RZ, -UR4, RZ ;  /* 0x80000004ff097c10 */ /* 0x000fe2000fffe0ff */
[----:B------:R-:W-:Y:S01]  /*0260*/  HFMA2 R19, -RZ, RZ, 0, 0 ;  /* 0x00000000ff137431 */ /* 0x000fe200000001ff */
[----:B------:R-:W-:-:S05]  /*0270*/  ISETP.NE.U32.AND P2, PT, RZ, UR4, PT ;  /* 0x00000004ff007c0c */ /* 0x000fca000bf45070 */
        /* <DEDUP_REMOVED lines=8> */
[----:B------:R-:W-:-:S05]  /*0300*/  IMAD R7, R8, UR4, R7 ;  /* 0x0000000408077c24 */ /* 0x000fca000f8e0207 */
[----:B------:R-:W-:-:S13]  /*0310*/  ISETP.GE.U32.AND P0, PT, R7, UR4, PT ;  /* 0x0000000407007c0c */ /* 0x000fda000bf06070 */
[----:B------:R-:W-:Y:S01]  /*0320*/  @P0 IADD3 R7, PT, PT, R7, -UR4, RZ ;  /* 0x8000000407070c10 */ /* 0x000fe2000fffe0ff */
[----:B------:R-:W-:-:S03]  /*0330*/  @P0 VIADD R18, R18, 0x1 ;  /* 0x0000000112120836 */ /* 0x000fc60000000000 */
[----:B------:R-:W-:-:S13]  /*0340*/  ISETP.GE.U32.AND P1, PT, R7, UR4, PT ;  /* 0x0000000407007c0c */ /* 0x000fda000bf26070 */
[----:B------:R-:W-:Y:S01]  /*0350*/  @P1 VIADD R18, R18, 0x1 ;  /* 0x0000000112121836 */ /* 0x000fe20000000000 */
[----:B------:R-:W-:Y:S01]  /*0360*/  @!P2 LOP3.LUT R18, RZ, UR4, RZ, 0x33, !PT ;  /* 0x00000004ff12ac12 */ /* 0x000fe2000f8e33ff */
[----:B------:R-:W-:Y:S06]  /*0370*/  BRA `(.L_x_46) ;  /* 0x0000000000087947 */ /* 0x000fec0003800000 */
.L_x_45:
[----:B------:R-:W-:-:S07]  /*0380*/  MOV R6, 0x3a0 ;  /* 0x000003a000067802 */ /* 0x000fce0000000f00 */
[----:B------:R-:W-:Y:S05]  /*0390*/  CALL.REL.NOINC `($__internal_4_$__cuda_sm20_div_u64) ;  /* 0x0000002000b87944 */ /* 0x000fea0003c00000 */
.L_x_46:
[----:B------:R-:W-:Y:S05]  /*03a0*/  BSYNC.RECONVERGENT B0 ;  /* 0x0000000000007941 */ /* 0x000fea0003800200 */
.L_x_44:
[----:B------:R-:W-:Y:S01]  /*03b0*/  IADD3 R20, P1, PT, R18, R20, RZ ;  /* 0x0000001412147210 */ /* 0x000fe20007f3e0ff */
[----:B------:R-:W0:Y:S01]  /*03c0*/  LDCU UR6, c[0x0][0x3e0] ;  /* 0x00007c00ff0677ac */ /* 0x000e220008000800 */
[----:B------:R-:W-:Y:S02]  /*03d0*/  BSSY.RECONVERGENT B0, `(.L_x_47) ;  /* 0x00000a4000007945 */ /* 0x000fe40003800200 */
[----:B------:R-:W-:Y:S01]  /*03e0*/  LOP3.LUT R4, R20, 0x1, RZ, 0xc0, !PT ;  /* 0x0000000114047812 */ /* 0x000fe200078ec0ff */
[----:B------:R-:W1:Y:S01]  /*03f0*/  LDCU.64 UR8, c[0x0][0x358] ;  /* 0x00006b00ff0877ac */ /* 0x000e620008000a00 */
[----:B------:R-:W-:Y:S02]  /*0400*/  IMAD.X R18, RZ, RZ, R19, P1 ;  /* 0x000000ffff127224 */ /* 0x000fe400008e0613 */
[----:B------:R-:W-:-:S04]  /*0410*/  ISETP.NE.U32.AND P0, PT, R4, 0x1, PT ;  /* 0x000000010400780c */ /* 0x000fc80003f05070 */
[----:B------:R-:W-:Y:S01]  /*0420*/  ISETP.NE.U32.AND.EX P0, PT, RZ, RZ, PT, P0 ;  /* 0x000000ffff00720c */ /* 0x000fe20003f05100 */
[----:B0-----:R-:W-:-:S12]  /*0430*/  USHF.R.S32.HI UR6, URZ, 0x1f, UR6 ;  /* 0x0000001fff067899 */ /* 0x001fd80008011406 */
[----:B-1----:R-:W-:Y:S05]  /*0440*/  @!P0 BRA `(.L_x_48) ;  /* 0x0000000800708947 */ /* 0x002fea0003800000 */
[----:B------:R-:W-:Y:S01]  /*0450*/  LOP3.LUT R4, R3, UR7, RZ, 0xfc, !PT ;  /* 0x0000000703047c12 */ /* 0x000fe2000f8efcff */
[----:B------:R-:W-:Y:S03]  /*0460*/  BSSY.RECONVERGENT B1, `(.L_x_49) ;  /* 0x000002b000017945 */ /* 0x000fe60003800200 */
[----:B------:R-:W-:-:S13]  /*0470*/  ISETP.NE.U32.AND P0, PT, R4, RZ, PT ;  /* 0x000000ff0400720c */ /* 0x000fda0003f05070 */
[----:B------:R-:W-:Y:S05]  /*0480*/  @P0 BRA `(.L_x_50) ;  /* 0x0000000000600947 */ /* 0x000fea0003800000 */
[----:B------:R-:W0:Y:S01]  /*0490*/  LDCU UR10, c[0x0][0x3e4] ;  /* 0x00007c80ff0a77ac */ /* 0x000e220008000800 */
[----:B------:R-:W-:Y:S01]  /*04a0*/  IMAD.MOV.U32 R25, RZ, RZ, RZ ;  /* 0x000000ffff197224 */ /* 0x000fe200078e00ff */
[----:B0-----:R-:W0:Y:S01]  /*04b0*/  I2F.U32.RP R3, UR10 ;  /* 0x0000000a00037d06 */ /* 0x001e220008209000 */
[----:B------:R-:W-:-:S07]  /*04c0*/  ISETP.NE.U32.AND P2, PT, RZ, UR10, PT ;  /* 0x0000000aff007c0c */ /* 0x000fce000bf45070 */
[----:B0-----:R-:W0:Y:S02]  /*04d0*/  MUFU.RCP R3, R3 ;  /* 0x0000000300037308 */ /* 0x001e240000001000 */
[----:B0-----:R-:W-:Y:S01]  /*04e0*/  VIADD R4, R3, 0xffffffe ;  /* 0x0ffffffe03047836 */ /* 0x001fe20000000000 */
[----:B------:R-:W-:-:S05]  /*04f0*/  MOV R3, RZ ;  /* 0x000000ff00037202 */ /* 0x000fca0000000f00 */
        /* <DEDUP_REMOVED lines=12> */
[----:B------:R-:W-:Y:S02]  /*05c0*/  @P1 IADD3 R24, PT, PT, R24, 0x1, RZ ;  /* 0x0000000118181810 */ /* 0x000fe40007ffe0ff */
[----:B------:R-:W-:-:S05]  /*05d0*/  @!P2 LOP3.LUT R24, RZ, UR10, RZ, 0x33, !PT ;  /* 0x0000000aff18ac12 */ /* 0x000fca000f8e33ff */
[----:B------:R-:W-:-:S04]  /*05e0*/  IMAD.MOV R5, RZ, RZ, -R24 ;  /* 0x000000ffff057224 */ /* 0x000fc800078e0a18 */
[----:B------:R-:W-:Y:S01]  /*05f0*/  IMAD R2, R5, UR10, R2 ;  /* 0x0000000a05027c24 */ /* 0x000fe2000f8e0202 */
[----:B------:R-:W-:Y:S06]  /*0600*/  BRA `(.L_x_51) ;  /* 0x0000000000407947 */ /* 0x000fec0003800000 */
.L_x_50:
[----:B------:R-:W0:Y:S01]  /*0610*/  LDCU UR10, c[0x0][0x3e4] ;  /* 0x00007c80ff0a77ac */ /* 0x000e220008000800 */
[----:B------:R-:W-:Y:S01]  /*0620*/  MOV R22, R2 ;  /* 0x0000000200167202 */ /* 0x000fe20000000f00 */
[----:B------:R-:W-:Y:S01]  /*0630*/  IMAD.MOV.U32 R5, RZ, RZ, R3 ;  /* 0x000000ffff057224 */ /* 0x000fe200078e0003 */
[----:B------:R-:W-:Y:S02]  /*0640*/  MOV R6, UR7 ;  /* 0x0000000700067c02 */ /* 0x000fe40008000f00 */
[----:B------:R-:W-:Y:S01]  /*0650*/  MOV R4, 0x680 ;  /* 0x0000068000047802 */ /* 0x000fe20000000f00 */
[----:B0-----:R-:W-:-:S07]  /*0660*/  IMAD.U32 R7, RZ, RZ, UR10 ;  /* 0x0000000aff077e24 */ /* 0x001fce000f8e00ff */
[----:B------:R-:W-:Y:S05]  /*0670*/  CALL.REL.NOINC `($__internal_3_$__cuda_sm20_div_s64) ;  /* 0x0000001800b47944 */ /* 0x000fea0003c00000 */
[----:B------:R-:W0:Y:S01]  /*0680*/  LDCU UR10, c[0x0][0x3e4] ;  /* 0x00007c80ff0a77ac */ /* 0x000e220008000800 */
[-C--:B------:R-:W-:Y:S01]  /*0690*/  IADD3 R5, P0, PT, RZ, -R9.reuse, RZ ;  /* 0x80000009ff057210 */ /* 0x080fe20007f1e0ff */
[----:B------:R-:W-:Y:S01]  /*06a0*/  IMAD.MOV.U32 R25, RZ, RZ, R6 ;  /* 0x000000ffff197224 */ /* 0x000fe200078e0006 */
[----:B------:R-:W-:Y:S02]  /*06b0*/  MOV R24, R9 ;  /* 0x0000000900187202 */ /* 0x000fe40000000f00 */
[----:B------:R-:W-:-:S05]  /*06c0*/  IADD3.X R4, PT, PT, RZ, ~R6, RZ, P0, !PT ;  /* 0x80000006ff047210 */ /* 0x000fca00007fe4ff */
[----:B0-----:R-:W-:Y:S02]  /*06d0*/  IMAD R4, R4, UR10, RZ ;  /* 0x0000000a04047c24 */ /* 0x001fe4000f8e02ff */
[----:B------:R-:W-:-:S04]  /*06e0*/  IMAD.WIDE.U32 R2, R5, UR10, R2 ;  /* 0x0000000a05027c25 */ /* 0x000fc8000f8e0002 */
[----:B------:R-:W-:-:S04]  /*06f0*/  IMAD R5, R5, UR7, R4 ;  /* 0x0000000705057c24 */ /* 0x000fc8000f8e0204 */
[----:B------:R-:W-:-:S07]  /*0700*/  IMAD.IADD R3, R3, 0x1, R5 ;  /* 0x0000000103037824 */ /* 0x000fce00078e0205 */
.L_x_51:
[----:B------:R-:W-:Y:S05]  /*0710*/  BSYNC.RECONVERGENT B1 ;  /* 0x0000000000017941 */ /* 0x000fea0003800200 */
.L_x_49:
[----:B------:R-:W-:Y:S01]  /*0720*/  LOP3.LUT R4, R25, UR6, RZ, 0xfc, !PT ;  /* 0x0000000619047c12 */ /* 0x000fe2000f8efcff */
[----:B------:R-:W-:Y:S03]  /*0730*/  BSSY.RECONVERGENT B1, `(.L_x_52) ;  /* 0x0000029000017945 */ /* 0x000fe60003800200 */
[----:B------:R-:W-:-:S13]  /*0740*/  ISETP.NE.U32.AND P0, PT, R4, RZ, PT ;  /* 0x000000ff0400720c */ /* 0x000fda0003f05070 */
[----:B------:R-:W-:Y:S05]  /*0750*/  @P0 BRA `(.L_x_53) ;  /* 0x00000000005c0947 */ /* 0x000fea0003800000 */
[----:B------:R-:W0:Y:S02]  /*0760*/  LDCU UR10, c[0x0][0x3e0] ;  /* 0x00007c00ff0a77ac */ /* 0x000e240008000800 */
[----:B0-----:R-:W0:Y:S01]  /*0770*/  I2F.U32.RP R6, UR10 ;  /* 0x0000000a00067d06 */ /* 0x001e220008209000 */
[----:B------:R-:W-:-:S07]  /*0780*/  ISETP.NE.U32.AND P2, PT, RZ, UR10, PT ;  /* 0x0000000aff007c0c */ /* 0x000fce000bf45070 */
[----:B0-----:R-:W0:Y:S02]  /*0790*/  MUFU.RCP R6, R6 ;  /* 0x0000000600067308 */ /* 0x001e240000001000 */
[----:B0-----:R-:W-:-:S06]  /*07a0*/  IADD3 R4, PT, PT, R6, 0xffffffe, RZ ;  /* 0x0ffffffe06047810 */ /* 0x001fcc0007ffe0ff */
[----:B------:R0:W1:Y:S02]  /*07b0*/  F2I.FTZ.U32.TRUNC.NTZ R5, R4 ;  /* 0x0000000400057305 */ /* 0x000064000021f000 */
[----:B0-----:R-:W-:Y:S02]  /*07c0*/  HFMA2 R4, -RZ, RZ, 0, 0 ;  /* 0x00000000ff047431 */ /* 0x001fe400000001ff */
[----:B-1----:R-:W-:-:S04]  /*07d0*/  IMAD.MOV R7, RZ, RZ, -R5 ;  /* 0x000000ffff077224 */ /* 0x002fc800078e0a05 */
        /* <DEDUP_REMOVED lines=8> */
[----:B------:R-:W-:Y:S02]  /*0860*/  ISETP.GE.U32.AND P1, PT, R5, UR10, PT ;  /* 0x0000000a05007c0c */ /* 0x000fe4000bf26070 */
[----:B------:R-:W-:-:S11]  /*0870*/  MOV R5, RZ ;  /* 0x000000ff00057202 */ /* 0x000fd60000000f00 */
[----:B------:R-:W-:Y:S02]  /*0880*/  @P1 IADD3 R4, PT, PT, R4, 0x1, RZ ;  /* 0x0000000104041810 */ /* 0x000fe40007ffe0ff */
[----:B------:R-:W-:-:S05]  /*0890*/  @!P2 LOP3.LUT R4, RZ, UR10, RZ, 0x33, !PT ;  /* 0x0000000aff04ac12 */ /* 0x000fca000f8e33ff */
[----:B------:R-:W-:-:S04]  /*08a0*/  IMAD.MOV R7, RZ, RZ, -R4 ;  /* 0x000000ffff077224 */ /* 0x000fc800078e0a04 */
[----:B------:R-:W-:Y:S01]  /*08b0*/  IMAD R24, R7, UR10, R24 ;  /* 0x0000000a07187c24 */ /* 0x000fe2000f8e0218 */
[----:B------:R-:W-:Y:S06]  /*08c0*/  BRA `(.L_x_54) ;  /* 0x00000000003c7947 */ /* 0x000fec0003800000 */
.L_x_53:
[----:B------:R-:W0:Y:S01]  /*08d0*/  LDCU UR10, c[0x0][0x3e0] ;  /* 0x00007c00ff0a77ac */ /* 0x000e220008000800 */
[----:B------:R-:W-:Y:S01]  /*08e0*/  IMAD.MOV.U32 R22, RZ, RZ, R24 ;  /* 0x000000ffff167224 */ /* 0x000fe200078e0018 */
[----:B------:R-:W-:Y:S01]  /*08f0*/  MOV R5, R25 ;  /* 0x0000001900057202 */ /* 0x000fe20000000f00 */
[----:B------:R-:W-:Y:S01]  /*0900*/  IMAD.U32 R6, RZ, RZ, UR6 ;  /* 0x00000006ff067e24 */ /* 0x000fe2000f8e00ff */
[----:B------:R-:W-:Y:S02]  /*0910*/  MOV R4, 0x940 ;  /* 0x0000094000047802 */ /* 0x000fe40000000f00 */
[----:B0-----:R-:W-:-:S07]  /*0920*/  MOV R7, UR10 ;  /* 0x0000000a00077c02 */ /* 0x001fce0008000f00 */
[----:B------:R-:W-:Y:S05]  /*0930*/  CALL.REL.NOINC `($__internal_3_$__cuda_sm20_div_s64) ;  /* 0x0000001800047944 */ /* 0x000fea0003c00000 */
[----:B------:R-:W0:Y:S01]  /*0940*/  LDCU UR10, c[0x0][0x3e0] ;  /* 0x00007c00ff0a77ac */ /* 0x000e220008000800 */
[----:B------:R-:W-:-:S05]  /*0950*/  IADD3 R5, P0, PT, RZ, -R9, RZ ;  /* 0x80000009ff057210 */ /* 0x000fca0007f1e0ff */
[----:B------:R-:W-:-:S04]  /*0960*/  IMAD.X R4, RZ, RZ, ~R6, P0 ;  /* 0x000000ffff047224 */ /* 0x000fc800000e0e06 */
[----:B0-----:R-:W-:Y:S02]  /*0970*/  IMAD R4, R4, UR10, RZ ;  /* 0x0000000a04047c24 */ /* 0x001fe4000f8e02ff */
[----:B------:R-:W-:-:S04]  /*0980*/  IMAD.WIDE.U32 R24, R5, UR10, R24 ;  /* 0x0000000a05187c25 */ /* 0x000fc8000f8e0018 */
[----:B------:R-:W-:Y:S01]  /*0990*/  IMAD R5, R5, UR6, R4 ;  /* 0x0000000605057c24 */ /* 0x000fe2000f8e0204 */
[----:B------:R-:W-:-:S03]  /*09a0*/  MOV R4, R9 ;  /* 0x0000000900047202 */ /* 0x000fc60000000f00 */
[----:B------:R-:W-:-:S07]  /*09b0*/  IMAD.IADD R5, R25, 0x1, R5 ;  /* 0x0000000119057824 */ /* 0x000fce00078e0205 */
.L_x_54:
[----:B------:R-:W-:Y:S05]  /*09c0*/  BSYNC.RECONVERGENT B1 ;  /* 0x0000000000017941 */ /* 0x000fea0003800200 */
.L_x_52:
[----:B------:R-:W0:Y:S01]  /*09d0*/  LDC R27, c[0x0][0x388] ;  /* 0x0000e200ff1b7b82 */ /* 0x000e220000000800 */
[----:B------:R-:W1:Y:S01]  /*09e0*/  LDCU.128 UR12, c[0x0][0x3c0] ;  /* 0x00007800ff0c77ac */ /* 0x000e620008000c00 */
[----:B------:R-:W2:Y:S06]  /*09f0*/  LDCU.128 UR20, c[0x0][0x3d0] ;  /* 0x00007a00ff1477ac */ /* 0x000eac0008000c00 */
[----:B------:R-:W3:Y:S01]  /*0a00*/  LDC.64 R16, c[0x0][0x380] ;  /* 0x0000e000ff107b82 */ /* 0x000ee20000000a00 */
[----:B------:R-:W4:Y:S01]  /*0a10*/  LDCU.128 UR16, c[0x0][0x3b0] ;  /* 0x00007600ff1077ac */ /* 0x000f220008000c00 */
[----:B------:R-:W5:Y:S01]  /*0a20*/  LDCU.64 UR10, c[0x0][0x380] ;  /* 0x00007000ff0a77ac */ /* 0x000f620008000a00 */
[----:B0-----:R-:W-:-:S05]  /*0a30*/  IADD3 R7, PT, PT, R4, R27, RZ ;  /* 0x0000001b04077210 */ /* 0x001fca0007ffe0ff */
[----:B---3--:R-:W-:-:S05]  /*0a40*/  IMAD.WIDE R16, R7, 0x4, R16 ;  /* 0x0000000407107825 */ /* 0x008fca00078e0210 */
[----:B------:R0:W3:Y:S01]  /*0a50*/  LDG.E.CONSTANT R19, desc[UR8][R16.64] ;  /* 0x0000000810137981 */ /* 0x0000e2000c1e9900 */
[----:B------:R-:W-:-:S05]  /*0a60*/  IMAD.WIDE R10, R27, 0x4, R16 ;  /* 0x000000041b0a7825 */ /* 0x000fca00078e0210 */
[----:B------:R2:W4:Y:S01]  /*0a70*/  LDG.E.CONSTANT R9, desc[UR8][R10.64] ;  /* 0x000000080a097981 */ /* 0x000522000c1e9900 */
[----:B------:R-:W-:-:S05]  /*0a80*/  IMAD.WIDE R26, R27, 0x4, R10 ;  /* 0x000000041b1a7825 */ /* 0x000fca00078e020a */
[----:B------:R-:W4:Y:S01]  /*0a90*/  LDG.E.CONSTANT R14, desc[UR8][R26.64] ;  /* 0x000000081a0e7981 */ /* 0x000f22000c1e9900 */
[----:B-1----:R-:W-:Y:S01]  /*0aa0*/  IMAD R21, R5, UR12, RZ ;  /* 0x0000000c05157c24 */ /* 0x002fe2000f8e02ff */
[----:B0-----:R-:W-:Y:S01]  /*0ab0*/  SHF.R.S64 R16, RZ, 0x1e, R4 ;  /* 0x0000001eff107819 */ /* 0x001fe20000001004 */
[----:B------:R-:W-:-:S03]  /*0ac0*/  IMAD.WIDE.U32 R6, R24, UR12, RZ ;  /* 0x0000000c18067c25 */ /* 0x000fc6000f8e00ff */
[----:B-----5:R-:W-:Y:S01]  /*0ad0*/  IADD3 R16, P0, PT, R16, UR10, RZ ;  /* 0x0000000a10107c10 */ /* 0x020fe2000ff1e0ff */
[----:B------:R-:W-:Y:S02]  /*0ae0*/  IMAD R21, R24, UR13, R21 ;  /* 0x0000000d18157c24 */ /* 0x000fe4000f8e0215 */
[----:B--2---:R-:W-:Y:S01]  /*0af0*/  IMAD.WIDE.U32 R10, R2, UR22, RZ ;  /* 0x00000016020a7c25 */ /* 0x004fe2000f8e00ff */
[----:B------:R-:W-:-:S03]  /*0b00*/  LEA.HI.X.SX32 R17, R4, UR11, 0x2, P0 ;  /* 0x0000000b04117c11 */ /* 0x000fc600080f16ff */
[----:B------:R-:W-:Y:S02]  /*0b10*/  IMAD.IADD R7, R7, 0x1, R21 ;  /* 0x0000000107077824 */ /* 0x000fe400078e0215 */
[----:B------:R-:W-:Y:S01]  /*0b20*/  IMAD R21, R3, UR22, RZ ;  /* 0x0000001603157c24 */ /* 0x000fe2000f8e02ff */
[----:B------:R0:W2:Y:S03]  /*0b30*/  LDG.E.CONSTANT R4, desc[UR8][R16.64] ;  /* 0x0000000810047981 */ /* 0x0000a6000c1e9900 */
[----:B------:R-:W-:-:S05]  /*0b40*/  IMAD R25, R2, UR23, R21 ;  /* 0x0000001702197c24 */ /* 0x000fca000f8e0215 */
[----:B------:R-:W-:Y:S02]  /*0b50*/  IADD3 R11, PT, PT, R11, R25, RZ ;  /* 0x000000190b0b7210 */ /* 0x000fe40007ffe0ff */
[----:B---3--:R-:W-:Y:S01]  /*0b60*/  SHF.R.S32.HI R8, RZ, 0x1f, R19 ;  /* 0x0000001fff087819 */ /* 0x008fe20000011413 */
[----:B----4-:R-:W-:-:S04]  /*0b70*/  IMAD.WIDE.U32 R6, R19, UR18, R6 ;  /* 0x0000001213067c25 */ /* 0x010fc8000f8e0006 */
[----:B------:R-:W-:-:S04]  /*0b80*/  IMAD R8, R8, UR18, RZ ;  /* 0x0000001208087c24 */ /* 0x000fc8000f8e02ff */
[----:B------:R-:W-:Y:S01]  /*0b90*/  IMAD R21, R19, UR19, R8 ;  /* 0x0000001313157c24 */ /* 0x000fe2000f8e0208 */
[----:B------:R-:W-:Y:S02]  /*0ba0*/  SHF.R.S32.HI R19, RZ, 0x1f, R9 ;  /* 0x0000001fff137819 */ /* 0x000fe40000011409 */
[----:B------:R-:W-:Y:S01]  /*0bb0*/  LEA R8, P0, R6, UR16, 0x3 ;  /* 0x0000001006087c11 */ /* 0x000fe2000f8018ff */
[----:B------:R-:W-:Y:S02]  /*0bc0*/  IMAD.IADD R7, R7, 0x1, R21 ;  /* 0x0000000107077824 */ /* 0x000fe400078e0215 */
[----:B------:R-:W-:Y:S02]  /*0bd0*/  IMAD R22, R19, UR20, RZ ;  /* 0x0000001413167c24 */ /* 0x000fe4000f8e02ff */
[----:B------:R-:W-:-:S04]  /*0be0*/  IMAD.WIDE.U32 R10, R9, UR20, R10 ;  /* 0x00000014090a7c25 */ /* 0x000fc8000f8e000a */
[----:B------:R-:W-:Y:S01]  /*0bf0*/  IMAD R19, R9, UR21, R22 ;  /* 0x0000001509137c24 */ /* 0x000fe2000f8e0216 */
[----:B------:R-:W-:Y:S01]  /*0c00*/  LEA.HI.X R9, R6, UR17, R7, 0x3, P0 ;  /* 0x0000001106097c11 */ /* 0x000fe200080f1c07 */
[----:B------:R-:W1:Y:S01]  /*0c10*/  LDCU.128 UR16, c[0x0][0x390] ;  /* 0x00007200ff1077ac */ /* 0x000e620008000c00 */
[C---:B------:R-:W-:Y:S02]  /*0c20*/  LEA R6, P0, R10.reuse, UR14, 0x3 ;  /* 0x0000000e0a067c11 */ /* 0x040fe4000f8018ff */
[----:B------:R-:W-:Y:S02]  /*0c30*/  IADD3 R7, PT, PT, R11, R19, RZ ;  /* 0x000000130b077210 */ /* 0x000fe40007ffe0ff */
[----:B------:R-:W3:Y:S02]  /*0c40*/  LDG.E.64.CONSTANT R8, desc[UR8][R8.64] ;  /* 0x0000000808087981 */ /* 0x000ee4000c1e9b00 */
[----:B------:R-:W-:Y:S01]  /*0c50*/  LEA.HI.X R7, R10, UR15, R7, 0x3, P0 ;  /* 0x0000000f0a077c11 */ /* 0x000fe200080f1c07 */
[----:B------:R-:W4:Y:S01]  /*0c60*/  LDCU.128 UR12, c[0x0][0x3a0] ;  /* 0x00007400ff0c77ac */ /* 0x000f220008000c00 */
[----:B------:R-:W5:Y:S04]  /*0c70*/  LDC.64 R10, c[0x0][0x3f0] ;  /* 0x0000fc00ff0a7b82 */ /* 0x000f680000000a00 */
[----:B------:R-:W3:Y:S01]  /*0c80*/  LDG.E.64.CONSTANT R6, desc[UR8][R6.64] ;  /* 0x0000000806067981 */ /* 0x000ee2000c1e9b00 */
[----:B------:R-:W-:-:S04]  /*0c90*/  LOP3.LUT R14, R14, 0x1, RZ, 0xc0, !PT ;  /* 0x000000010e0e7812 */ /* 0x000fc800078ec0ff */
[----:B------:R-:W-:Y:S01]  /*0ca0*/  ISETP.NE.U32.AND P0, PT, R14, 0x1, PT ;  /* 0x000000010e00780c */ /* 0x000fe20003f05070 */
[----:B----4-:R-:W-:-:S12]  /*0cb0*/  IMAD R3, R3, UR14, RZ ;  /* 0x0000000e03037c24 */ /* 0x010fd8000f8e02ff */
[----:B-----5:R-:W3:Y:S01]  /*0cc0*/  @P0 LDC R10, c[0x0][0x3e8] ;  /* 0x0000fa00ff0a0b82 */ /* 0x020ee20000000800 */
[----:B0-----:R-:W-:-:S07]  /*0cd0*/  IMAD R17, R2, UR15, R3 ;  /* 0x0000000f02117c24 */ /* 0x001fce000f8e0203 */
[----:B------:R-:W3:Y:S01]  /*0ce0*/  @P0 LDC R11, c[0x0][0x3ec] ;  /* 0x0000fb00ff0b0b82 */ /* 0x000ee20000000800 */
[----:B------:R-:W-:-:S04]  /*0cf0*/  IMAD.WIDE.U32 R2, R2, UR14, RZ ;  /* 0x0000000e02027c25 */ /* 0x000fc8000f8e00ff */
[----:B------:R-:W-:Y:S02]  /*0d00*/  IMAD R5, R5, UR12, RZ ;  /* 0x0000000c05057c24 */ /* 0x000fe4000f8e02ff */
[----:B------:R-:W-:Y:S02]  /*0d10*/  IMAD.IADD R3, R3, 0x1, R17 ;  /* 0x0000000103037824 */ /* 0x000fe400078e0211 */
[C---:B------:R-:W-:Y:S01]  /*0d20*/  IMAD R17, R24.reuse, UR13, R5 ;  /* 0x0000000d18117c24 */ /* 0x040fe2000f8e0205 */
[----:B--2---:R-:W-:Y:S01]  /*0d30*/  SHF.R.S32.HI R5, RZ, 0x1f, R4 ;  /* 0x0000001fff057819 */ /* 0x004fe20000011404 */
[----:B------:R-:W-:-:S04]  /*0d40*/  IMAD.WIDE.U32 R2, R24, UR12, R2 ;  /* 0x0000000c18027c25 */ /* 0x000fc8000f8e0002 */
[----:B-1----:R-:W-:Y:S01]  /*0d50*/  IMAD R5, R5, UR18, RZ ;  /* 0x0000001205057c24 */ /* 0x002fe2000f8e02ff */
[----:B------:R-:W-:-:S03]  /*0d60*/  IADD3 R3, PT, PT, R3, R17, RZ ;  /* 0x0000001103037210 */ /* 0x000fc60007ffe0ff */
[C---:B------:R-:W-:Y:S02]  /*0d70*/  IMAD R17, R4.reuse, UR19, R5 ;  /* 0x0000001304117c24 */ /* 0x040fe4000f8e0205 */
[----:B------:R-:W-:-:S04]  /*0d80*/  IMAD.WIDE.U32 R4, R4, UR18, R2 ;  /* 0x0000001204047c25 */ /* 0x000fc8000f8e0002 */
[----:B------:R-:W-:Y:S01]  /*0d90*/  IMAD.IADD R3, R5, 0x1, R17 ;  /* 0x0000000105037824 */ /* 0x000fe200078e0211 */
[----:B---3--:R-:W-:Y:S01]  /*0da0*/  DMUL R8, R8, R10 ;  /* 0x0000000a08087228 */ /* 0x008fe20000000000 */
[----:B------:R-:W-:-:S04]  /*0db0*/  LEA R10, P0, R4, UR16, 0x3 ;  /* 0x00000010040a7c11 */ /* 0x000fc8000f8018ff */
[----:B------:R-:W-:-:S03]  /*0dc0*/  LEA.HI.X R11, R4, UR17, R3, 0x3, P0 ;  /* 0x00000011040b7c11 */ /* 0x000fc600080f1c03 */
[----:B------:R-:W-:-:S07]  /*0dd0*/  DMUL R6, R6, R8 ;  /* 0x0000000806067228 */ /* 0x000fce0000000000 */
[----:B------:R0:W-:Y:S01]  /*0de0*/  REDG.E.ADD.F64.RN.STRONG.GPU desc[UR8][R10.64], R6 ;  /* 0x000000060a0079a6 */ /* 0x0001e2000c12ff08 */
[----:B------:R-:W-:Y:S01]  /*0df0*/  MOV R2, R15 ;  /* 0x0000000f00027202 */ /* 0x000fe20000000f00 */
[----:B------:R-:W-:-:S07]  /*0e00*/  IMAD.MOV.U32 R3, RZ, RZ, R23 ;  /* 0x000000ffff037224 */ /* 0x000fce00078e0017 */
.L_x_48:
[----:B------:R-:W-:Y:S05]  /*0e10*/  BSYNC.RECONVERGENT B0 ;  /* 0x0000000000007941 */ /* 0x000fea0003800200 */
.L_x_47:
[----:B------:R-:W1:Y:S01]  /*0e20*/  LDC R23, c[0x0][0x388] ;  /* 0x0000e200ff177b82 */ /* 0x000e620000000800 */
[----:B------:R-:W-:Y:S01]  /*0e30*/  ISETP.NE.U32.AND P0, PT, R20, RZ, PT ;  /* 0x000000ff1400720c */ /* 0x000fe20003f05070 */
[----:B------:R-:W2:Y:S03]  /*0e40*/  LDCU UR12, c[0x0][0x3e0] ;  /* 0x00007c00ff0c77ac */ /* 0x000ea60008000800 */
[----:B------:R-:W-:Y:S01]  /*0e50*/  ISETP.NE.AND.EX P0, PT, R18, RZ, PT, P0 ;  /* 0x000000ff1200720c */ /* 0x000fe20003f05300 */
[----:B------:R-:W3:Y:S02]  /*0e60*/  LDCU UR11, c[0x0][0x3e4] ;  /* 0x00007c80ff0b77ac */ /* 0x000ee40008000800 */
[----:B------:R-:W4:Y:S01]  /*0e70*/  LDC.64 R14, c[0x0][0x380] ;  /* 0x0000e000ff0e7b82 */ /* 0x000f220000000a00 */
[----:B------:R-:W0:Y:S01]  /*0e80*/  LDCU.64 UR14, c[0x0][0x380] ;  /* 0x00007000ff0e77ac */ /* 0x000e220008000a00 */
[----:B------:R-:W0:Y:S01]  /*0e90*/  LDCU.128 UR20, c[0x0][0x3b0] ;  /* 0x00007600ff1477ac */ /* 0x000e220008000c00 */
[----:B------:R-:W0:Y:S01]  /*0ea0*/  LDCU.128 UR24, c[0x0][0x3d0] ;  /* 0x00007a00ff1877ac */ /* 0x000e220008000c00 */
[----:B------:R-:W0:Y:S01]  /*0eb0*/  LDCU.128 UR16, c[0x0][0x3c0] ;  /* 0x00007800ff1077ac */ /* 0x000e220008000c00 */
[----:B------:R-:W0:Y:S01]  /*0ec0*/  LDCU.128 UR28, c[0x0][0x3a0] ;  /* 0x00007400ff1c77ac */ /* 0x000e220008000c00 */
[----:B------:R-:W0:Y:S04]  /*0ed0*/  LDCU.128 UR32, c[0x0][0x390] ;  /* 0x00007200ff2077ac */ /* 0x000e280008000c00 */
[----:B0-23--:R-:W-:Y:S05]  /*0ee0*/  @!P0 EXIT ;  /* 0x000000000000894d */ /* 0x00dfea0003800000 */
[----:B------:R-:W-:Y:S01]  /*0ef0*/  BSSY B0, `(.L_x_55) ;  /* 0x0000124000007945 */ /* 0x000fe20003800000 */
.L_x_68:
[----:B0-----:R-:W-:Y:S01]  /*0f00*/  LOP3.LUT R4, R3, UR7, RZ, 0xfc, !PT ;  /* 0x0000000703047c12 */ /* 0x001fe2000f8efcff */
[----:B------:R-:W-:Y:S05]  /*0f10*/  YIELD ;  /* 0x0000000000007946 */ /* 0x000fea0003800000 */
[----:B------:R-:W-:Y:S01]  /*0f20*/  ISETP.NE.U32.AND P0, PT, R4, RZ, PT ;  /* 0x000000ff0400720c */ /* 0x000fe20003f05070 */
[----:B------:R-:W-:-:S12]  /*0f30*/  BSSY.RECONVERGENT B1, `(.L_x_56) ;  /* 0x0000028000017945 */ /* 0x000fd80003800200 */
[----:B------:R-:W-:Y:S05]  /*0f40*/  @P0 BRA `(.L_x_57) ;  /* 0x00000000005c0947 */ /* 0x000fea0003800000 */
[----:B------:R-:W0:Y:S01]  /*0f50*/  I2F.U32.RP R6, UR11 ;  /* 0x0000000b00067d06 */ /* 0x000e220008209000 */
[----:B------:R-:W-:Y:S01]  /*0f60*/  HFMA2 R4, -RZ, RZ, 0, 0 ;  /* 0x00000000ff047431 */ /* 0x000fe200000001ff */
[----:B------:R-:W-:Y:S01]  /*0f70*/  ISETP.NE.U32.AND P2, PT, RZ, UR11, PT ;  /* 0x0000000bff007c0c */ /* 0x000fe2000bf45070 */
[----:B------:R-:W-:Y:S01]  /*0f80*/  IMAD.MOV.U32 R25, RZ, RZ, RZ ;  /* 0x000000ffff197224 */ /* 0x000fe200078e00ff */
[----:B------:R-:W-:-:S04]  /*0f90*/  MOV R18, RZ ;  /* 0x000000ff00127202 */ /* 0x000fc80000000f00 */
[----:B0-----:R-:W0:Y:S02]  /*0fa0*/  MUFU.RCP R6, R6 ;  /* 0x0000000600067308 */ /* 0x001e240000001000 */
[----:B0-----:R-:W-:-:S06]  /*0fb0*/  IADD3 R7, PT, PT, R6, 0xffffffe, RZ ;  /* 0x0ffffffe06077810 */ /* 0x001fcc0007ffe0ff */
[----:B------:R-:W0:Y:S02]  /*0fc0*/  F2I.FTZ.U32.TRUNC.NTZ R5, R7 ;  /* 0x0000000700057305 */ /* 0x000e24000021f000 */
[----:B0-----:R-:W-:-:S04]  /*0fd0*/  IMAD.MOV R9, RZ, RZ, -R5 ;  /* 0x000000ffff097224 */ /* 0x001fc800078e0a05 */
        /* <DEDUP_REMOVED lines=14> */
.L_x_57:
[----:B------:R-:W0:Y:S01]  /*10c0*/  LDCU UR10, c[0x0][0x3e4] ;  /* 0x00007c80ff0a77ac */ /* 0x000e220008000800 */
[----:B------:R-:W-:Y:S01]  /*10d0*/  MOV R22, R2 ;  /* 0x0000000200167202 */ /* 0x000fe20000000f00 */
[----:B------:R-:W-:Y:S01]  /*10e0*/  IMAD.MOV.U32 R5, RZ, RZ, R3 ;  /* 0x000000ffff057224 */ /* 0x000fe200078e0003 */
[----:B------:R-:W-:Y:S02]  /*10f0*/  MOV R6, UR7 ;  /* 0x0000000700067c02 */ /* 0x000fe40008000f00 */
[----:B------:R-:W-:Y:S01]  /*1100*/  MOV R4, 0x1130 ;  /* 0x0000113000047802 */ /* 0x000fe20000000f00 */
[----:B0-----:R-:W-:-:S07]  /*1110*/  IMAD.U32 R7, RZ, RZ, UR10 ;  /* 0x0000000aff077e24 */ /* 0x001fce000f8e00ff */
[----:B-1--4-:R-:W-:Y:S05]  /*1120*/  CALL.REL.NOINC `($__internal_3_$__cuda_sm20_div_s64) ;  /* 0x0000001000087944 */ /* 0x012fea0003c00000 */
[-C--:B------:R-:W-:Y:S01]  /*1130*/  IADD3 R5, P0, PT, RZ, -R9.reuse, RZ ;  /* 0x80000009ff057210 */ /* 0x080fe20007f1e0ff */
[----:B------:R-:W-:Y:S01]  /*1140*/  IMAD.MOV.U32 R25, RZ, RZ, R6 ;  /* 0x000000ffff197224 */ /* 0x000fe200078e0006 */
[----:B------:R-:W-:Y:S02]  /*1150*/  MOV R24, R9 ;  /* 0x0000000900187202 */ /* 0x000fe40000000f00 */
[----:B------:R-:W-:Y:S01]  /*1160*/  IADD3.X R4, PT, PT, RZ, ~R6, RZ, P0, !PT ;  /* 0x80000006ff047210 */ /* 0x000fe200007fe4ff */
[----:B------:R-:W-:-:S04]  /*1170*/  IMAD.WIDE.U32 R20, R5, UR11, R2 ;  /* 0x0000000b05147c25 */ /* 0x000fc8000f8e0002 */
[----:B------:R-:W-:-:S04]  /*1180*/  IMAD R4, R4, UR11, RZ ;  /* 0x0000000b04047c24 */ /* 0x000fc8000f8e02ff */
[----:B------:R-:W-:-:S04]  /*1190*/  IMAD R5, R5, UR7, R4 ;  /* 0x0000000705057c24 */ /* 0x000fc8000f8e0204 */
[----:B------:R-:W-:-:S07]  /*11a0*/  IMAD.IADD R18, R5, 0x1, R21 ;  /* 0x0000000105127824 */ /* 0x000fce00078e0215 */
.L_x_58:
[----:B------:R-:W-:Y:S05]  /*11b0*/  BSYNC.RECONVERGENT B1 ;  /* 0x0000000000017941 */ /* 0x000fea0003800200 */
.L_x_56:
[----:B------:R-:W-:Y:S01]  /*11c0*/  LOP3.LUT R4, R25, UR6, RZ, 0xfc, !PT ;  /* 0x0000000619047c12 */ /* 0x000fe2000f8efcff */
[----:B------:R-:W-:Y:S03]  /*11d0*/  BSSY.RECONVERGENT B1, `(.L_x_59) ;  /* 0x0000026000017945 */ /* 0x000fe60003800200 */
[----:B------:R-:W-:-:S13]  /*11e0*/  ISETP.NE.U32.AND P0, PT, R4, RZ, PT ;  /* 0x000000ff0400720c */ /* 0x000fda0003f05070 */
[----:B------:R-:W-:Y:S05]  /*11f0*/  @P0 BRA `(.L_x_60) ;  /* 0x0000000000580947 */ /* 0x000fea0003800000 */
[----:B------:R-:W0:Y:S01]  /*1200*/  I2F.U32.RP R6, UR12 ;  /* 0x0000000c00067d06 */ /* 0x000e220008209000 */
[----:B------:R-:W-:Y:S01]  /*1210*/  HFMA2 R4, -RZ, RZ, 0, 0 ;  /* 0x00000000ff047431 */ /* 0x000fe200000001ff */
[----:B------:R-:W-:-:S06]  /*1220*/  ISETP.NE.U32.AND P2, PT, RZ, UR12, PT ;  /* 0x0000000cff007c0c */ /* 0x000fcc000bf45070 */
        /* <DEDUP_REMOVED lines=19> */
.L_x_60:
[----:B------:R-:W0:Y:S01]  /*1360*/  LDCU UR10, c[0x0][0x3e0] ;  /* 0x00007c00ff0a77ac */ /* 0x000e220008000800 */
[----:B------:R-:W-:Y:S01]  /*1370*/  IMAD.MOV.U32 R22, RZ, RZ, R24 ;  /* 0x000000ffff167224 */ /* 0x000fe200078e0018 */
[----:B------:R-:W-:Y:S01]  /*1380*/  MOV R5, R25 ;  /* 0x0000001900057202 */ /* 0x000fe20000000f00 */
[----:B------:R-:W-:Y:S01]  /*1390*/  IMAD.U32 R6, RZ, RZ, UR6 ;  /* 0x00000006ff067e24 */ /* 0x000fe2000f8e00ff */
[----:B------:R-:W-:Y:S02]  /*13a0*/  MOV R4, 0x13d0 ;  /* 0x000013d000047802 */ /* 0x000fe40000000f00 */
[----:B0-----:R-:W-:-:S07]  /*13b0*/  MOV R7, UR10 ;  /* 0x0000000a00077c02 */ /* 0x001fce0008000f00 */
[----:B-1--4-:R-:W-:Y:S05]  /*13c0*/  CALL.REL.NOINC `($__internal_3_$__cuda_sm20_div_s64) ;  /* 0x0000000c00607944 */ /* 0x012fea0003c00000 */
[----:B------:R-:W-:-:S05]  /*13d0*/  IADD3 R5, P0, PT, RZ, -R9, RZ ;  /* 0x80000009ff057210 */ /* 0x000fca0007f1e0ff */
[----:B------:R-:W-:Y:S02]  /*13e0*/  IMAD.X R4, RZ, RZ, ~R6, P0 ;  /* 0x000000ffff047224 */ /* 0x000fe400000e0e06 */
[----:B------:R-:W-:-:S04]  /*13f0*/  IMAD.WIDE.U32 R24, R5, UR12, R24 ;  /* 0x0000000c05187c25 */ /* 0x000fc8000f8e0018 */
[----:B------:R-:W-:-:S04]  /*1400*/  IMAD R4, R4, UR12, RZ ;  /* 0x0000000c04047c24 */ /* 0x000fc8000f8e02ff */
[----:B------:R-:W-:-:S05]  /*1410*/  IMAD R5, R5, UR6, R4 ;  /* 0x0000000605057c24 */ /* 0x000fca000f8e0204 */
[----:B------:R-:W-:-:S07]  /*1420*/  IADD3 R4, PT, PT, R5, R25, RZ ;  /* 0x0000001905047210 */ /* 0x000fce0007ffe0ff */
.L_x_61:
[----:B------:R-:W-:Y:S05]  /*1430*/  BSYNC.RECONVERGENT B1 ;  /* 0x0000000000017941 */ /* 0x000fea0003800200 */
.L_x_59:
[----:B-1----:R-:W-:-:S04]  /*1440*/  IMAD.IADD R11, R9, 0x1, R23 ;  /* 0x00000001090b7824 */ /* 0x002fc800078e0217 */
[----:B----4-:R-:W-:-:S05]  /*1450*/  IMAD.WIDE R10, R11, 0x4, R14 ;  /* 0x000000040b0a7825 */ /* 0x010fca00078e020e */
[----:B------:R0:W2:Y:S01]  /*1460*/  LDG.E.CONSTANT R19, desc[UR8][R10.64] ;  /* 0x000000080a137981 */ /* 0x0000a2000c1e9900 */
[----:B------:R-:W-:-:S05]  /*1470*/  IMAD.WIDE R26, R23, 0x4, R10 ;  /* 0x00000004171a7825 */ /* 0x000fca00078e020a */
[----:B------:R-:W3:Y:S01]  /*1480*/  LDG.E.CONSTANT R17, desc[UR8][R26.64] ;  /* 0x000000081a117981 */ /* 0x000ee2000c1e9900 */
[----:B------:R-:W-:-:S05]  /*1490*/  IMAD.WIDE R28, R23, 0x4, R26 ;  /* 0x00000004171c7825 */ /* 0x000fca00078e021a */
[----:B------:R-:W4:Y:S01]  /*14a0*/  LDG.E.CONSTANT R5, desc[UR8][R28.64] ;  /* 0x000000081c057981 */ /* 0x000f22000c1e9900 */
[----:B------:R-:W-:Y:S01]  /*14b0*/  SHF.R.S64 R8, RZ, 0x1e, R9 ;  /* 0x0000001eff087819 */ /* 0x000fe20000001009 */
[----:B------:R-:W-:Y:S02]  /*14c0*/  IMAD R21, R4, UR16, RZ ;  /* 0x0000001004157c24 */ /* 0x000fe4000f8e02ff */
[----:B------:R-:W-:Y:S01]  /*14d0*/  IMAD.WIDE.U32 R6, R24, UR16, RZ ;  /* 0x0000001018067c25 */ /* 0x000fe2000f8e00ff */
[----:B------:R-:W-:-:S03]  /*14e0*/  IADD3 R8, P0, PT, R8, UR14, RZ ;  /* 0x0000000e08087c10 */ /* 0x000fc6000ff1e0ff */
[----:B------:R-:W-:Y:S01]  /*14f0*/  IMAD R21, R24, UR17, R21 ;  /* 0x0000001118157c24 */ /* 0x000fe2000f8e0215 */
[----:B------:R-:W-:Y:S01]  /*1500*/  LEA.HI.X.SX32 R9, R9, UR15, 0x2, P0 ;  /* 0x0000000f09097c11 */ /* 0x000fe200080f16ff */
[----:B0-----:R-:W-:-:S03]  /*1510*/  IMAD.WIDE.U32 R10, R20, UR26, RZ ;  /* 0x0000001a140a7c25 */ /* 0x001fc6000f8e00ff */
[----:B------:R-:W-:Y:S01]  /*1520*/  IADD3 R7, PT, PT, R7, R21, RZ ;  /* 0x0000001507077210 */ /* 0x000fe20007ffe0ff */
[----:B------:R-:W5:Y:S01]  /*1530*/  LDG.E.CONSTANT R8, desc[UR8][R8.64] ;  /* 0x0000000808087981 */ /* 0x000f62000c1e9900 */
[----:B------:R-:W-:-:S04]  /*1540*/  IMAD R21, R18, UR26, RZ ;  /* 0x0000001a12157c24 */ /* 0x000fc8000f8e02ff */
[----:B------:R-:W-:-:S04]  /*1550*/  IMAD R25, R20, UR27, R21 ;  /* 0x0000001b14197c24 */ /* 0x000fc8000f8e0215 */
[----:B------:R-:W-:Y:S01]  /*1560*/  IMAD.IADD R11, R11, 0x1, R25 ;  /* 0x000000010b0b7824 */ /* 0x000fe200078e0219 */
[----:B--2---:R-:W-:Y:S01]  /*1570*/  SHF.R.S32.HI R16, RZ, 0x1f, R19 ;  /* 0x0000001fff107819 */ /* 0x004fe20000011413 */
[----:B------:R-:W-:-:S04]  /*1580*/  IMAD.WIDE.U32 R6, R19, UR22, R6 ;  /* 0x0000001613067c25 */ /* 0x000fc8000f8e0006 */
[----:B------:R-:W-:-:S04]  /*1590*/  IMAD R16, R16, UR22, RZ ;  /* 0x0000001610107c24 */ /* 0x000fc8000f8e02ff */
[----:B------:R-:W-:Y:S01]  /*15a0*/  IMAD R21, R19, UR23, R16 ;  /* 0x0000001713157c24 */ /* 0x000fe2000f8e0210 */
[----:B---3--:R-:W-:Y:S02]  /*15b0*/  SHF.R.S32.HI R19, RZ, 0x1f, R17 ;  /* 0x0000001fff137819 */ /* 0x008fe40000011411 */
[----:B------:R-:W-:Y:S02]  /*15c0*/  LEA R16, P0, R6, UR20, 0x3 ;  /* 0x0000001406107c11 */ /* 0x000fe4000f8018ff */
[----:B------:R-:W-:Y:S01]  /*15d0*/  IADD3 R7, PT, PT, R7, R21, RZ ;  /* 0x0000001507077210 */ /* 0x000fe20007ffe0ff */
[----:B------:R-:W-:Y:S02]  /*15e0*/  IMAD R22, R19, UR24, RZ ;  /* 0x0000001813167c24 */ /* 0x000fe4000f8e02ff */
[----:B------:R-:W-:-:S04]  /*15f0*/  IMAD.WIDE.U32 R10, R17, UR24, R10 ;  /* 0x00000018110a7c25 */ /* 0x000fc8000f8e000a */
[----:B------:R-:W-:Y:S01]  /*1600*/  IMAD R19, R17, UR25, R22 ;  /* 0x0000001911137c24 */ /* 0x000fe2000f8e0216 */
[----:B------:R-:W-:Y:S02]  /*1610*/  LEA.HI.X R17, R6, UR21, R7, 0x3, P0 ;  /* 0x0000001506117c11 */ /* 0x000fe400080f1c07 */
[----:B------:R-:W-:Y:S01]  /*1620*/  LEA R6, P0, R10, UR18, 0x3 ;  /* 0x000000120a067c11 */ /* 0x000fe2000f8018ff */
[----:B------:R-:W-:-:S03]  /*1630*/  IMAD.IADD R7, R11, 0x1, R19 ;  /* 0x000000010b077824 */ /* 0x000fc600078e0213 */
[----:B------:R-:W2:Y:S02]  /*1640*/  LDG.E.64.CONSTANT R16, desc[UR8][R16.64] ;  /* 0x0000000810107981 */ /* 0x000ea4000c1e9b00 */
[----:B------:R-:W-:Y:S02]  /*1650*/  LEA.HI.X R7, R10, UR19, R7, 0x3, P0 ;  /* 0x000000130a077c11 */ /* 0x000fe400080f1c07 */
[----:B------:R-:W0:Y:S04]  /*1660*/  LDC.64 R10, c[0x0][0x3f0] ;  /* 0x0000fc00ff0a7b82 */ /* 0x000e280000000a00 */
[----:B------:R-:W3:Y:S01]  /*1670*/  LDG.E.64.CONSTANT R6, desc[UR8][R6.64] ;  /* 0x0000000806067981 */ /* 0x000ee2000c1e9b00 */
[----:B----4-:R-:W-:-:S04]  /*1680*/  LOP3.LUT R5, R5, 0x1, RZ, 0xc0, !PT ;  /* 0x0000000105057812 */ /* 0x010fc800078ec0ff */
[----:B------:R-:W-:Y:S01]  /*1690*/  ISETP.NE.U32.AND P0, PT, R5, 0x1, PT ;  /* 0x000000010500780c */ /* 0x000fe20003f05070 */
[----:B------:R-:W-:-:S04]  /*16a0*/  IMAD R5, R18, UR30, RZ ;  /* 0x0000001e12057c24 */ /* 0x000fc8000f8e02ff */
[C---:B------:R-:W-:Y:S02]  /*16b0*/  IMAD R5, R20.reuse, UR31, R5 ;  /* 0x0000001f14057c24 */ /* 0x040fe4000f8e0205 */
[----:B------:R-:W-:-:S05]  /*16c0*/  IMAD.WIDE.U32 R20, R20, UR30, RZ ;  /* 0x0000001e14147c25 */ /* 0x000fca000f8e00ff */
[----:B------:R-:W-:Y:S01]  /*16d0*/  IADD3 R21, PT, PT, R21, R5, RZ ;  /* 0x0000000515157210 */ /* 0x000fe20007ffe0ff */
[----:B------:R-:W-:Y:S01]  /*16e0*/  IMAD R5, R4, UR28, RZ ;  /* 0x0000001c04057c24 */ /* 0x000fe2000f8e02ff */
[----:B-----5:R-:W-:Y:S01]  /*16f0*/  SHF.R.S32.HI R4, RZ, 0x1f, R8 ;  /* 0x0000001fff047819 */ /* 0x020fe20000011408 */
[----:B0-----:R-:W2:Y:S02]  /*1700*/  @P0 LDC R10, c[0x0][0x3e8] ;  /* 0x0000fa00ff0a0b82 */ /* 0x001ea40000000800 */
[C---:B------:R-:W-:Y:S02]  /*1710*/  IMAD R5, R24.reuse, UR29, R5 ;  /* 0x0000001d18057c24 */ /* 0x040fe4000f8e0205 */
[----:B------:R-:W-:-:S04]  /*1720*/  IMAD.WIDE.U32 R20, R24, UR28, R20 ;  /* 0x0000001c18147c25 */ /* 0x000fc8000f8e0014 */
[----:B------:R-:W2:Y:S01]  /*1730*/  @P0 LDC R11, c[0x0][0x3ec] ;  /* 0x0000fb00ff0b0b82 */ /* 0x000ea20000000800 */
[----:B------:R-:W-:Y:S02]  /*1740*/  IMAD.IADD R21, R21, 0x1, R5 ;  /* 0x0000000115157824 */ /* 0x000fe400078e0205 */
[----:B------:R-:W-:Y:S02]  /*1750*/  IMAD R9, R4, UR34, RZ ;  /* 0x0000002204097c24 */ /* 0x000fe4000f8e02ff */
[----:B------:R-:W-:-:S04]  /*1760*/  IMAD.WIDE.U32 R4, R8, UR34, R20 ;  /* 0x0000002208047c25 */ /* 0x000fc8000f8e0014 */
[----:B------:R-:W-:Y:S01]  /*1770*/  IMAD R9, R8, UR35, R9 ;  /* 0x0000002308097c24 */ /* 0x000fe2000f8e0209 */
[----:B------:R-:W-:-:S04]  /*1780*/  LEA R8, P0, R4, UR32, 0x3 ;  /* 0x0000002004087c11 */ /* 0x000fc8000f8018ff */
[----:B------:R-:W-:-:S04]  /*1790*/  IADD3 R5, PT, PT, R5, R9, RZ ;  /* 0x0000000905057210 */ /* 0x000fc80007ffe0ff */
[----:B------:R-:W-:Y:S02]  /*17a0*/  LEA.HI.X R9, R4, UR33, R5, 0x3, P0 ;  /* 0x0000002104097c11 */ /* 0x000fe400080f1c05 */
[----:B------:R-:W-:-:S04]  /*17b0*/  IADD3 R24, P0, PT, R2, UR4, RZ ;  /* 0x0000000402187c10 */ /* 0x000fc8000ff1e0ff */
[----:B------:R-:W-:-:S04]  /*17c0*/  IADD3.X R25, PT, PT, R3, UR5, RZ, P0, !PT ;  /* 0x0000000503197c10 */ /* 0x000fc800087fe4ff */
[----:B------:R-:W-:-:S04]  /*17d0*/  LOP3.LUT R2, R25, UR7, RZ, 0xfc, !PT ;  /* 0x0000000719027c12 */ /* 0x000fc8000f8efcff */
[----:B------:R-:W-:Y:S01]  /*17e0*/  ISETP.NE.U32.AND P0, PT, R2, RZ, PT ;  /* 0x000000ff0200720c */ /* 0x000fe20003f05070 */
[----:B------:R-:W-:Y:S01]  /*17f0*/  BSSY.RECONVERGENT B1, `(.L_x_62) ;  /* 0x000002b000017945 */ /* 0x000fe20003800200 */
[----:B--2---:R-:W-:-:S08]  /*1800*/  DMUL R16, R16, R10 ;  /* 0x0000000a10107228 */ /* 0x004fd00000000000 */
[----:B---3--:R-:W-:-:S07]  /*1810*/  DMUL R6, R6, R16 ;  /* 0x0000001006067228 */ /* 0x008fce0000000000 */
[----:B------:R0:W-:Y:S01]  /*1820*/  REDG.E.ADD.F64.RN.STRONG.GPU desc[UR8][R8.64], R6 ;  /* 0x00000006080079a6 */ /* 0x0001e2000c12ff08 */
[----:B------:R-:W-:Y:S05]  /*1830*/  @P0 BRA `(.L_x_63) ;  /* 0x00000000005c0947 */ /* 0x000fea0003800000 */
[----:B------:R-:W1:Y:S01]  /*1840*/  I2F.U32.RP R4, UR11 ;  /* 0x0000000b00047d06 */ /* 0x000e620008209000 */
[----:B------:R-:W-:Y:S01]  /*1850*/  IMAD.MOV.U32 R2, RZ, RZ, RZ ;  /* 0x000000ffff027224 */ /* 0x000fe200078e00ff */
[----:B------:R-:W-:Y:S02]  /*1860*/  ISETP.NE.U32.AND P2, PT, RZ, UR11, PT ;  /* 0x0000000bff007c0c */ /* 0x000fe4000bf45070 */
[----:B------:R-:W-:-:S04]  /*1870*/  MOV R27, RZ ;  /* 0x000000ff001b7202 */ /* 0x000fc80000000f00 */
[----:B-1----:R-:W1:Y:S02]  /*1880*/  MUFU.RCP R4, R4 ;  /* 0x0000000400047308 */ /* 0x002e640000001000 */
[----:B-1----:R-:W-:-:S06]  /*1890*/  VIADD R5, R4, 0xffffffe ;  /* 0x0ffffffe04057836 */ /* 0x002fcc0000000000 */
[----:B------:R-:W0:Y:S02]  /*18a0*/  F2I.FTZ.U32.TRUNC.NTZ R3, R5 ;  /* 0x0000000500037305 */ /* 0x000e24000021f000 */
[----:B0-----:R-:W-:-:S05]  /*18b0*/  IADD3 R7, PT, PT, RZ, -R3, RZ ;  /* 0x80000003ff077210 */ /* 0x001fca0007ffe0ff */
[----:B------:R-:W-:-:S04]  /*18c0*/  IMAD R7, R7, UR11, RZ ;  /* 0x0000000b07077c24 */ /* 0x000fc8000f8e02ff */
[----:B------:R-:W-:-:S06]  /*18d0*/  IMAD.HI.U32 R7, R3, R7, R2 ;  /* 0x0000000703077227 */ /* 0x000fcc00078e0002 */
[----:B------:R-:W-:-:S05]  /*18e0*/  IMAD.HI.U32 R26, R7, R24, RZ ;  /* 0x00000018071a7227 */ /* 0x000fca00078e00ff */
[----:B------:R-:W-:-:S05]  /*18f0*/  IADD3 R3, PT, PT, -R26, RZ, RZ ;  /* 0x000000ff1a037210 */ /* 0x000fca0007ffe1ff */
[----:B------:R-:W-:-:S05]  /*1900*/  IMAD R2, R3, UR11, R24 ;  /* 0x0000000b03027c24 */ /* 0x000fca000f8e0218 */
[----:B------:R-:W-:-:S13]  /*1910*/  ISETP.GE.U32.AND P0, PT, R2, UR11, PT ;  /* 0x0000000b02007c0c */ /* 0x000fda000bf06070 */
[----:B------:R-:W-:Y:S01]  /*1920*/  @P0 VIADD R2, R2, -UR11 ;  /* 0x8000000b02020c36 */ /* 0x000fe20008000000 */
[----:B------:R-:W-:-:S04]  /*1930*/  @P0 IADD3 R26, PT, PT, R26, 0x1, RZ ;  /* 0x000000011a1a0810 */ /* 0x000fc80007ffe0ff */
[----:B------:R-:W-:Y:S01]  /*1940*/  ISETP.GE.U32.AND P1, PT, R2, UR11, PT ;  /* 0x0000000b02007c0c */ /* 0x000fe2000bf26070 */
[----:B------:R-:W-:-:S12]  /*1950*/  IMAD.MOV.U32 R2, RZ, RZ, RZ ;  /* 0x000000ffff027224 */ /* 0x000fd800078e00ff */
[----:B------:R-:W-:Y:S01]  /*1960*/  @P1 VIADD R26, R26, 0x1 ;  /* 0x000000011a1a1836 */ /* 0x000fe20000000000 */
[----:B------:R-:W-:-:S04]  /*1970*/  @!P2 LOP3.LUT R26, RZ, UR11, RZ, 0x33, !PT ;  /* 0x0000000bff1aac12 */ /* 0x000fc8000f8e33ff */
[----:B------:R-:W-:-:S05]  /*1980*/  IADD3 R3, PT, PT, -R26, RZ, RZ ;  /* 0x000000ff1a037210 */ /* 0x000fca0007ffe1ff */
[----:B------:R-:W-:Y:S01]  /*1990*/  IMAD R18, R3, UR11, R24 ;  /* 0x0000000b03127c24 */ /* 0x000fe2000f8e0218 */
[----:B------:R-:W-:Y:S06]  /*19a0*/  BRA `(.L_x_64) ;  /* 0x00000000003c7947 */ /* 0x000fec0003800000 */
.L_x_63:
[----:B------:R-:W1:Y:S01]  /*19b0*/  LDCU UR10, c[0x0][0x3e4] ;  /* 0x00007c80ff0a77ac */ /* 0x000e620008000800 */
[----:B------:R-:W-:Y:S01]  /*19c0*/  IMAD.MOV.U32 R22, RZ, RZ, R24 ;  /* 0x000000ffff167224 */ /* 0x000fe200078e0018 */
[----:B------:R-:W-:Y:S01]  /*19d0*/  MOV R5, R25 ;  /* 0x0000001900057202 */ /* 0x000fe20000000f00 */
[----:B0-----:R-:W-:Y:S01]  /*19e0*/  IMAD.U32 R6, RZ, RZ, UR7 ;  /* 0x00000007ff067e24 */ /* 0x001fe2000f8e00ff */
[----:B------:R-:W-:Y:S02]  /*19f0*/  MOV R4, 0x1a20 ;  /* 0x00001a2000047802 */ /* 0x000fe40000000f00 */
[----:B-1----:R-:W-:-:S07]  /*1a00*/  MOV R7, UR10 ;  /* 0x0000000a00077c02 */ /* 0x002fce0008000f00 */
[----:B------:R-:W-:Y:S05]  /*1a10*/  CALL.REL.NOINC `($__internal_3_$__cuda_sm20_div_s64) ;  /* 0x0000000400cc7944 */ /* 0x000fea0003c00000 */
[----:B------:R-:W-:Y:S01]  /*1a20*/  IADD3 R3, P0, PT, RZ, -R9, RZ ;  /* 0x80000009ff037210 */ /* 0x000fe20007f1e0ff */
[----:B------:R-:W-:Y:S01]  /*1a30*/  IMAD.MOV.U32 R26, RZ, RZ, R9 ;  /* 0x000000ffff1a7224 */ /* 0x000fe200078e0009 */
[----:B------:R-:W-:-:S03]  /*1a40*/  MOV R27, R6 ;  /* 0x00000006001b7202 */ /* 0x000fc60000000f00 */
[----:B------:R-:W-:Y:S02]  /*1a50*/  IMAD.X R2, RZ, RZ, ~R6, P0 ;  /* 0x000000ffff027224 */ /* 0x000fe400000e0e06 */
[----:B------:R-:W-:-:S04]  /*1a60*/  IMAD.WIDE.U32 R18, R3, UR11, R24 ;  /* 0x0000000b03127c25 */ /* 0x000fc8000f8e0018 */
[----:B------:R-:W-:-:S04]  /*1a70*/  IMAD R2, R2, UR11, RZ ;  /* 0x0000000b02027c24 */ /* 0x000fc8000f8e02ff */
[----:B------:R-:W-:-:S05]  /*1a80*/  IMAD R3, R3, UR7, R2 ;  /* 0x0000000703037c24 */ /* 0x000fca000f8e0202 */
[----:B------:R-:W-:-:S07]  /*1a90*/  IADD3 R2, PT, PT, R3, R19, RZ ;  /* 0x0000001303027210 */ /* 0x000fce0007ffe0ff */
.L_x_64:
[----:B------:R-:W-:Y:S05]  /*1aa0*/  BSYNC.RECONVERGENT B1 ;  /* 0x0000000000017941 */ /* 0x000fea0003800200 */
.L_x_62:
[----:B------:R-:W-:Y:S01]  /*1ab0*/  LOP3.LUT R3, R27, UR6, RZ, 0xfc, !PT ;  /* 0x000000061b037c12 */ /* 0x000fe2000f8efcff */
[----:B------:R-:W-:Y:S03]  /*1ac0*/  BSSY.RECONVERGENT B1, `(.L_x_65) ;  /* 0x0000027000017945 */ /* 0x000fe60003800200 */
[----:B------:R-:W-:-:S13]  /*1ad0*/  ISETP.NE.U32.AND P0, PT, R3, RZ, PT ;  /* 0x000000ff0300720c */ /* 0x000fda0003f05070 */
[----:B------:R-:W-:Y:S05]  /*1ae0*/  @P0 BRA `(.L_x_66) ;  /* 0x0000000000580947 */ /* 0x000fea0003800000 */
[----:B------:R-:W0:Y:S01]  /*1af0*/  I2F.U32.RP R7, UR12 ;  /* 0x0000000c00077d06 */ /* 0x000e220008209000 */
[----:B------:R-:W-:-:S07]  /*1b00*/  ISETP.NE.U32.AND P2, PT, RZ, UR12, PT ;  /* 0x0000000cff007c0c */ /* 0x000fce000bf45070 */
[----:B0-----:R-:W0:Y:S02]  /*1b10*/  MUFU.RCP R7, R7 ;  /* 0x0000000700077308 */ /* 0x001e240000001000 */
[----:B0-----:R-:W-:-:S06]  /*1b20*/  VIADD R4, R7, 0xffffffe ;  /* 0x0ffffffe07047836 */ /* 0x001fcc0000000000 */
[----:B------:R0:W1:Y:S02]  /*1b30*/  F2I.FTZ.U32.TRUNC.NTZ R5, R4 ;  /* 0x0000000400057305 */ /* 0x000064000021f000 */
[----:B0-----:R-:W-:Y:S01]  /*1b40*/  IMAD.MOV.U32 R4, RZ, RZ, RZ ;  /* 0x000000ffff047224 */ /* 0x001fe200078e00ff */
[----:B-1----:R-:W-:-:S05]  /*1b50*/  IADD3 R3, PT, PT, RZ, -R5, RZ ;  /* 0x80000005ff037210 */ /* 0x002fca0007ffe0ff */
        /* <DEDUP_REMOVED lines=15> */
.L_x_66:
[----:B------:R-:W0:Y:S01]  /*1c50*/  LDCU UR10, c[0x0][0x3e0] ;  /* 0x00007c00ff0a77ac */ /* 0x000e220008000800 */
[----:B------:R-:W-:Y:S01]  /*1c60*/  MOV R22, R26 ;  /* 0x0000001a00167202 */ /* 0x000fe20000000f00 */
[----:B------:R-:W-:Y:S01]  /*1c70*/  IMAD.MOV.U32 R5, RZ, RZ, R27 ;  /* 0x000000ffff057224 */ /* 0x000fe200078e001b */
[----:B------:R-:W-:Y:S02]  /*1c80*/  MOV R6, UR6 ;  /* 0x0000000600067c02 */ /* 0x000fe40008000f00 */
[----:B------:R-:W-:Y:S01]  /*1c90*/  MOV R4, 0x1cc0 ;  /* 0x00001cc000047802 */ /* 0x000fe20000000f00 */
[----:B0-----:R-:W-:-:S07]  /*1ca0*/  IMAD.U32 R7, RZ, RZ, UR10 ;  /* 0x0000000aff077e24 */ /* 0x001fce000f8e00ff */
[----:B------:R-:W-:Y:S05]  /*1cb0*/  CALL.REL.NOINC `($__internal_3_$__cuda_sm20_div_s64) ;  /* 0x0000000400247944 */ /* 0x000fea0003c00000 */
[----:B------:R-:W-:-:S04]  /*1cc0*/  IADD3 R3, P0, PT, RZ, -R9, RZ ;  /* 0x80000009ff037210 */ /* 0x000fc80007f1e0ff */
[----:B------:R-:W-:Y:S01]  /*1cd0*/  IADD3.X R4, PT, PT, RZ, ~R6, RZ, P0, !PT ;  /* 0x80000006ff047210 */ /* 0x000fe200007fe4ff */
[----:B------:R-:W-:-:S04]  /*1ce0*/  IMAD.WIDE.U32 R26, R3, UR12, R26 ;  /* 0x0000000c031a7c25 */ /* 0x000fc8000f8e001a */
[----:B------:R-:W-:Y:S02]  /*1cf0*/  IMAD R4, R4, UR12, RZ ;  /* 0x0000000c04047c24 */ /* 0x000fe4000f8e02ff */
[----:B------:R-:W-:Y:S02]  /*1d00*/  IMAD.MOV.U32 R6, RZ, RZ, R9 ;  /* 0x000000ffff067224 */ /* 0x000fe400078e0009 */
[----:B------:R-:W-:-:S05]  /*1d10*/  IMAD R3, R3, UR6, R4 ;  /* 0x0000000603037c24 */ /* 0x000fca000f8e0204 */
[----:B------:R-:W-:-:S07]  /*1d20*/  IADD3 R3, PT, PT, R3, R27, RZ ;  /* 0x0000001b03037210 */ /* 0x000fce0007ffe0ff */
.L_x_67:
[----:B------:R-:W-:Y:S05]  /*1d30*/  BSYNC.RECONVERGENT B1 ;  /* 0x0000000000017941 */ /* 0x000fea0003800200 */
.L_x_65:
[----:B------:R-:W-:-:S04]  /*1d40*/  IMAD.IADD R9, R6, 0x1, R23 ;  /* 0x0000000106097824 */ /* 0x000fc800078e0217 */
[----:B------:R-:W-:-:S05]  /*1d50*/  IMAD.WIDE R8, R9, 0x4, R14 ;  /* 0x0000000409087825 */ /* 0x000fca00078e020e */
[----:B------:R-:W2:Y:S01]  /*1d60*/  LDG.E.CONSTANT R11, desc[UR8][R8.64] ;  /* 0x00000008080b7981 */ /* 0x000ea2000c1e9900 */
[----:B------:R-:W-:-:S05]  /*1d70*/  IMAD.WIDE R16, R23, 0x4, R8 ;  /* 0x0000000417107825 */ /* 0x000fca00078e0208 */
[----:B------:R0:W3:Y:S01]  /*1d80*/  LDG.E.CONSTANT R7, desc[UR8][R16.64] ;  /* 0x0000000810077981 */ /* 0x0000e2000c1e9900 */
[----:B------:R-:W-:-:S05]  /*1d90*/  IMAD.WIDE R20, R23, 0x4, R16 ;  /* 0x0000000417147825 */ /* 0x000fca00078e0210 */
[----:B------:R1:W4:Y:S01]  /*1da0*/  LDG.E.CONSTANT R10, desc[UR8][R20.64] ;  /* 0x00000008140a7981 */ /* 0x000322000c1e9900 */
[----:B------:R-:W-:Y:S01]  /*1db0*/  IMAD R19, R3, UR16, RZ ;  /* 0x0000001003137c24 */ /* 0x000fe2000f8e02ff */
[----:B------:R-:W-:Y:S01]  /*1dc0*/  SHF.R.S64 R22, RZ, 0x1e, R6 ;  /* 0x0000001eff167819 */ /* 0x000fe20000001006 */
[----:B------:R-:W-:-:S03]  /*1dd0*/  IMAD.WIDE.U32 R4, R26, UR16, RZ ;  /* 0x000000101a047c25 */ /* 0x000fc6000f8e00ff */
[----:B0-----:R-:W-:Y:S01]  /*1de0*/  IADD3 R16, P0, PT, R22, UR14, RZ ;  /* 0x0000000e16107c10 */ /* 0x001fe2000ff1e0ff */
[----:B------:R-:W-:Y:S02]  /*1df0*/  IMAD R19, R26, UR17, R19 ;  /* 0x000000111a137c24 */ /* 0x000fe4000f8e0213 */
[----:B------:R-:W-:Y:S01]  /*1e00*/  IMAD R27, R2, UR26, RZ ;  /* 0x0000001a021b7c24 */ /* 0x000fe2000f8e02ff */
[----:B------:R-:W-:Y:S01]  /*1e10*/  LEA.HI.X.SX32 R17, R6, UR15, 0x2, P0 ;  /* 0x0000000f06117c11 */ /* 0x000fe200080f16ff */
[----:B------:R-:W-:Y:S01]  /*1e20*/  IMAD.WIDE.U32 R8, R18, UR26, RZ ;  /* 0x0000001a12087c25 */ /* 0x000fe2000f8e00ff */
[----:B------:R-:W-:-:S03]  /*1e30*/  IADD3 R5, PT, PT, R5, R19, RZ ;  /* 0x0000001305057210 */ /* 0x000fc60007ffe0ff */
[----:B------:R-:W-:Y:S01]  /*1e40*/  IMAD R27, R18, UR27, R27 ;  /* 0x0000001b121b7c24 */ /* 0x000fe2000f8e021b */
[----:B------:R-:W5:Y:S03]  /*1e50*/  LDG.E.CONSTANT R16, desc[UR8][R16.64] ;  /* 0x0000000810107981 */ /* 0x000f66000c1e9900 */
[----:B------:R-:W-:Y:S01]  /*1e60*/  IMAD.IADD R9, R9, 0x1, R27 ;  /* 0x0000000109097824 */ /* 0x000fe200078e021b */
[----:B--2---:R-:W-:Y:S01]  /*1e70*/  SHF.R.S32.HI R19, RZ, 0x1f, R11 ;  /* 0x0000001fff137819 */ /* 0x004fe2000001140b */
[----:B------:R-:W-:-:S04]  /*1e80*/  IMAD.WIDE.U32 R4, R11, UR22, R4 ;  /* 0x000000160b047c25 */ /* 0x000fc8000f8e0004 */
[----:B-1----:R-:W-:-:S04]  /*1e90*/  IMAD R20, R19, UR22, RZ ;  /* 0x0000001613147c24 */ /* 0x002fc8000f8e02ff */
[----:B------:R-:W-:Y:S01]  /*1ea0*/  IMAD R19, R11, UR23, R20 ;  /* 0x000000170b137c24 */ /* 0x000fe2000f8e0214 */
[----:B---3--:R-:W-:Y:S02]  /*1eb0*/  SHF.R.S32.HI R11, RZ, 0x1f, R7 ;  /* 0x0000001fff0b7819 */ /* 0x008fe40000011407 */
[----:B------:R-:W-:Y:S02]  /*1ec0*/  LEA R6, P0, R4, UR20, 0x3 ;  /* 0x0000001404067c11 */ /* 0x000fe4000f8018ff */
[----:B------:R-:W-:Y:S01]  /*1ed0*/  IADD3 R5, PT, PT, R5, R19, RZ ;  /* 0x0000001305057210 */ /* 0x000fe20007ffe0ff */
[----:B------:R-:W-:Y:S02]  /*1ee0*/  IMAD R20, R11, UR24, RZ ;  /* 0x000000180b147c24 */ /* 0x000fe4000f8e02ff */
[----:B------:R-:W-:-:S04]  /*1ef0*/  IMAD.WIDE.U32 R8, R7, UR24, R8 ;  /* 0x0000001807087c25 */ /* 0x000fc8000f8e0008 */
[----:B------:R-:W-:Y:S01]  /*1f00*/  IMAD R11, R7, UR25, R20 ;  /* 0x00000019070b7c24 */ /* 0x000fe2000f8e0214 */
[----:B------:R-:W-:-:S06]  /*1f10*/  LEA.HI.X R7, R4, UR21, R5, 0x3, P0 ;  /* 0x0000001504077c11 */ /* 0x000fcc00080f1c05 */
[----:B------:R-:W2:Y:S01]  /*1f20*/  LDG.E.64.CONSTANT R6, desc[UR8][R6.64] ;  /* 0x0000000806067981 */ /* 0x000ea2000c1e9b00 */
[----:B------:R-:W-:Y:S01]  /*1f30*/  IMAD.IADD R5, R9, 0x1, R11 ;  /* 0x0000000109057824 */ /* 0x000fe200078e020b */
[----:B------:R-:W-:-:S04]  /*1f40*/  LEA R4, P0, R8, UR18, 0x3 ;  /* 0x0000001208047c11 */ /* 0x000fc8000f8018ff */
[----:B------:R-:W-:Y:S02]  /*1f50*/  LEA.HI.X R5, R8, UR19, R5, 0x3, P0 ;  /* 0x0000001308057c11 */ /* 0x000fe400080f1c05 */
[----:B------:R-:W0:Y:S04]  /*1f60*/  LDC.64 R8, c[0x0][0x3f0] ;  /* 0x0000fc00ff087b82 */ /* 0x000e280000000a00 */
[----:B------:R-:W3:Y:S01]  /*1f70*/  LDG.E.64.CONSTANT R4, desc[UR8][R4.64] ;  /* 0x0000000804047981 */ /* 0x000ee2000c1e9b00 */
[----:B----4-:R-:W-:-:S04]  /*1f80*/  LOP3.LUT R10, R10, 0x1, RZ, 0xc0, !PT ;  /* 0x000000010a0a7812 */ /* 0x010fc800078ec0ff */
[----:B------:R-:W-:Y:S01]  /*1f90*/  ISETP.NE.U32.AND P0, PT, R10, 0x1, PT ;  /* 0x000000010a00780c */ /* 0x000fe20003f05070 */
[----:B------:R-:W-:-:S04]  /*1fa0*/  IMAD R11, R2, UR30, RZ ;  /* 0x0000001e020b7c24 */ /* 0x000fc8000f8e02ff */
[C---:B------:R-:W-:Y:S02]  /*1fb0*/  IMAD R11, R18.reuse, UR31, R11 ;  /* 0x0000001f120b7c24 */ /* 0x040fe4000f8e020b */
[----:B------:R-:W-:-:S06]  /*1fc0*/  IMAD.WIDE.U32 R18, R18, UR30, RZ ;  /* 0x0000001e12127c25 */ /* 0x000fcc000f8e00ff */
[----:B0-----:R-:W2:Y:S01]  /*1fd0*/  @P0 LDC R8, c[0x0][0x3e8] ;  /* 0x0000fa00ff080b82 */ /* 0x001ea20000000800 */
[----:B------:R-:W-:-:S07]  /*1fe0*/  IADD3 R19, PT, PT, R19, R11, RZ ;  /* 0x0000000b13137210 */ /* 0x000fce0007ffe0ff */
[----:B------:R-:W2:Y:S01]  /*1ff0*/  @P0 LDC R9, c[0x0][0x3ec] ;  /* 0x0000fb00ff090b82 */ /* 0x000ea20000000800 */
[----:B------:R-:W-:Y:S01]  /*2000*/  IMAD R3, R3, UR28, RZ ;  /* 0x0000001c03037c24 */ /* 0x000fe2000f8e02ff */
[----:B-----5:R-:W-:-:S03]  /*2010*/  SHF.R.S32.HI R2, RZ, 0x1f, R16 ;  /* 0x0000001fff027819 */ /* 0x020fc60000011410 */
[C---:B------:R-:W-:Y:S02]  /*2020*/  IMAD R3, R26.reuse, UR29, R3 ;  /* 0x0000001d1a037c24 */ /* 0x040fe4000f8e0203 */
[----:B------:R-:W-:-:S04]  /*2030*/  IMAD.WIDE.U32 R26, R26, UR28, R18 ;  /* 0x0000001c1a1a7c25 */ /* 0x000fc8000f8e0012 */
[----:B------:R-:W-:Y:S02]  /*2040*/  IMAD.IADD R27, R27, 0x1, R3 ;  /* 0x000000011b1b7824 */ /* 0x000fe400078e0203 */
[----:B------:R-:W-:Y:S02]  /*2050*/  IMAD R11, R2, UR34, RZ ;  /* 0x00000022020b7c24 */ /* 0x000fe4000f8e02ff */
[----:B------:R-:W-:-:S04]  /*2060*/  IMAD.WIDE.U32 R2, R16, UR34, R26 ;  /* 0x0000002210027c25 */ /* 0x000fc8000f8e001a */
[----:B------:R-:W-:-:S05]  /*2070*/  IMAD R11, R16, UR35, R11 ;  /* 0x00000023100b7c24 */ /* 0x000fca000f8e020b */
[----:B------:R-:W-:Y:S01]  /*2080*/  IADD3 R3, PT, PT, R3, R11, RZ ;  /* 0x0000000b03037210 */ /* 0x000fe20007ffe0ff */
[----:B--2---:R-:W-:Y:S01]  /*2090*/  DMUL R6, R6, R8 ;  /* 0x0000000806067228 */ /* 0x004fe20000000000 */
[----:B------:R-:W-:-:S04]  /*20a0*/  LEA R8, P0, R2, UR32, 0x3 ;  /* 0x0000002002087c11 */ /* 0x000fc8000f8018ff */
[----:B------:R-:W-:Y:S02]  /*20b0*/  LEA.HI.X R9, R2, UR33, R3, 0x3, P0 ;  /* 0x0000002102097c11 */ /* 0x000fe400080f1c03 */
[----:B------:R-:W-:-:S04]  /*20c0*/  IADD3 R2, P0, PT, R24, UR4, RZ ;  /* 0x0000000418027c10 */ /* 0x000fc8000ff1e0ff */
[----:B------:R-:W-:Y:S02]  /*20d0*/  IADD3.X R3, PT, PT, R25, UR5, RZ, P0, !PT ;  /* 0x0000000519037c10 */ /* 0x000fe400087fe4ff */
[----:B------:R-:W-:-:S04]  /*20e0*/  ISETP.GE.U32.AND P0, PT, R2, R12, PT ;  /* 0x0000000c0200720c */ /* 0x000fc80003f06070 */
[----:B------:R-:W-:Y:S01]  /*20f0*/  ISETP.GE.AND.EX P0, PT, R3, R0, PT, P0 ;  /* 0x000000000300720c */ /* 0x000fe20003f06300 */
[----:B---3--:R-:W-:-:S07]  /*2100*/  DMUL R4, R4, R6 ;  /* 0x0000000604047228 */ /* 0x008fce0000000000 */
[----:B------:R0:W-:Y:S05]  /*2110*/  REDG.E.ADD.F64.RN.STRONG.GPU desc[UR8][R8.64], R4 ;  /* 0x00000004080079a6 */ /* 0x0001ea000c12ff08 */
[----:B------:R-:W-:Y:S05]  /*2120*/  @!P0 BRA `(.L_x_68) ;  /* 0xffffffec00748947 */ /* 0x000fea000383ffff */
[----:B------:R-:W-:Y:S05]  /*2130*/  BSYNC B0 ;  /* 0x0000000000007941 */ /* 0x000fea0003800000 */
.L_x_55:
[----:B------:R-:W-:Y:S05]  /*2140*/  EXIT ;  /* 0x000000000000794d */ /* 0x000fea0003800000 */
        .weak           $__internal_3_$__cuda_sm20_div_s64
        .type           $__internal_3_$__cuda_sm20_div_s64,@function
        .size           $__internal_3_$__cuda_sm20_div_s64,($__internal_4_$__cuda_sm20_div_u64 - $__internal_3_$__cuda_sm20_div_s64)
$__internal_3_$__cuda_sm20_div_s64:
[-C--:B------:R-:W-:Y:S02]  /*2150*/  IADD3 R16, P1, PT, RZ, -R7.reuse, RZ ;  /* 0x80000007ff107210 */ /* 0x080fe40007f3e0ff */
[----:B------:R-:W-:Y:S02]  /*2160*/  ISETP.GE.AND P0, PT, R6, RZ, PT ;  /* 0x000000ff0600720c */ /* 0x000fe40003f06270 */
[----:B------:R-:W-:Y:S01]  /*2170*/  ISETP.GE.AND P3, PT, R5, RZ, PT ;  /* 0x000000ff0500720c */ /* 0x000fe20003f66270 */
[----:B------:R-:W-:Y:S01]  /*2180*/  IMAD.X R9, RZ, RZ, ~R6, P1 ;  /* 0x000000ffff097224 */ /* 0x000fe200008e0e06 */
[----:B------:R-:W-:Y:S02]  /*2190*/  SEL R16, R16, R7, !P0 ;  /* 0x0000000710107207 */ /* 0x000fe40004000000 */
[----:B------:R-:W-:Y:S02]  /*21a0*/  IADD3 R21, P4, PT, RZ, -R22, RZ ;  /* 0x80000016ff157210 */ /* 0x000fe40007f9e0ff */
[----:B------:R-:W-:-:S02]  /*21b0*/  SEL R17, R9, R6, !P0 ;  /* 0x0000000609117207 */ /* 0x000fc40004000000 */
[----:B------:R-:W-:Y:S02]  /*21c0*/  SEL R21, R21, R22, !P3 ;  /* 0x0000001615157207 */ /* 0x000fe40005800000 */
[----:B------:R-:W0:Y:S08]  /*21d0*/  I2F.U64.RP R8, R16 ;  /* 0x0000001000087312 */ /* 0x000e300000309000 */
[----:B0-----:R-:W0:Y:S02]  /*21e0*/  MUFU.RCP R30, R8 ;  /* 0x00000008001e7308 */ /* 0x001e240000001000 */
[----:B0-----:R-:W-:-:S06]  /*21f0*/  IADD3 R30, PT, PT, R30, 0x1ffffffe, RZ ;  /* 0x1ffffffe1e1e7810 */ /* 0x001fcc0007ffe0ff */
[----:B------:R-:W0:Y:S02]  /*2200*/  F2I.U64.TRUNC R30, R30 ;  /* 0x0000001e001e7311 */ /* 0x000e24000020d800 */
        /* <DEDUP_REMOVED lines=18> */
[----:B------:R-:W-:-:S03]  /*2330*/  IMAD.HI.U32 R28, R29, R10, RZ ;  /* 0x0000000a1d1c7227 */ /* 0x000fc600078e00ff */
[----:B------:R-:W-:-:S05]  /*2340*/  IADD3.X R8, PT, PT, RZ, ~R8, RZ, P0, !PT ;  /* 0x80000008ff087210 */ /* 0x000fca00007fe4ff */
[----:B------:R-:W-:-:S04]  /*2350*/  IMAD.WIDE.U32 R28, P0, R29, R8, R28 ;  /* 0x000000081d1c7225 */ /* 0x000fc8000780001c */
[C---:B------:R-:W-:Y:S02]  /*2360*/  IMAD R11, R9.reuse, R8, RZ ;  /* 0x00000008090b7224 */ /* 0x040fe400078e02ff */
[----:B------:R-:W-:-:S04]  /*2370*/  IMAD.HI.U32 R10, P1, R9, R10, R28 ;  /* 0x0000000a090a7227 */ /* 0x000fc8000782001c */
[----:B------:R-:W-:Y:S01]  /*2380*/  IMAD.HI.U32 R8, R9, R8, RZ ;  /* 0x0000000809087227 */ /* 0x000fe200078e00ff */
[----:B------:R-:W-:-:S03]  /*2390*/  IADD3 R11, P2, PT, R11, R10, RZ ;  /* 0x0000000a0b0b7210 */ /* 0x000fc60007f5e0ff */
[----:B------:R-:W-:Y:S01]  /*23a0*/  IMAD.X R10, RZ, RZ, ~R5, P4 ;  /* 0x000000ffff0a7224 */ /* 0x000fe200020e0e05 */
[----:B------:R-:W-:Y:S01]  /*23b0*/  IADD3.X R9, PT, PT, R8, R9, RZ, P0, !PT ;  /* 0x0000000908097210 */ /* 0x000fe200007fe4ff */
[----:B------:R-:W-:-:S03]  /*23c0*/  IMAD.HI.U32 R28, R11, R21, RZ ;  /* 0x000000150b1c7227 */ /* 0x000fc600078e00ff */
[-C--:B------:R-:W-:Y:S01]  /*23d0*/  SEL R10, R10, R5.reuse, !P3 ;  /* 0x000000050a0a7207 */ /* 0x080fe20005800000 */
[----:B------:R-:W-:Y:S01]  /*23e0*/  IMAD.MOV.U32 R29, RZ, RZ, RZ ;  /* 0x000000ffff1d7224 */ /* 0x000fe200078e00ff */
[----:B------:R-:W-:Y:S02]  /*23f0*/  IADD3.X R9, PT, PT, RZ, RZ, R9, P2, P1 ;  /* 0x000000ffff097210 */ /* 0x000fe400017e2409 */
[----:B------:R-:W-:Y:S01]  /*2400*/  LOP3.LUT R5, R6, R5, RZ, 0x3c, !PT ;  /* 0x0000000506057212 */ /* 0x000fe200078e3cff */
[----:B------:R-:W-:-:S04]  /*2410*/  IMAD.WIDE.U32 R28, R11, R10, R28 ;  /* 0x0000000a0b1c7225 */ /* 0x000fc800078e001c */
[C---:B------:R-:W-:Y:S02]  /*2420*/  IMAD R8, R9.reuse, R10, RZ ;  /* 0x0000000a09087224 */ /* 0x040fe400078e02ff */
[----:B------:R-:W-:-:S04]  /*2430*/  IMAD.HI.U32 R11, P0, R9, R21, R28 ;  /* 0x00000015090b7227 */ /* 0x000fc8000780001c */
[----:B------:R-:W-:Y:S01]  /*2440*/  IMAD.HI.U32 R9, R9, R10, RZ ;  /* 0x0000000a09097227 */ /* 0x000fe200078e00ff */
[----:B------:R-:W-:-:S04]  /*2450*/  IADD3 R8, P1, PT, R8, R11, RZ ;  /* 0x0000000b08087210 */ /* 0x000fc80007f3e0ff */
[----:B------:R-:W-:Y:S01]  /*2460*/  IADD3.X R9, PT, PT, R9, RZ, RZ, P0, !PT ;  /* 0x000000ff09097210 */ /* 0x000fe200007fe4ff */
        /* <DEDUP_REMOVED lines=8> */
[----:B------:R-:W-:Y:S02]  /*24f0*/  ISETP.GE.U32.AND.EX P0, PT, R10, R17, PT, P0 ;  /* 0x000000110a00720c */ /* 0x000fe40003f06100 */
[----:B------:R-:W-:Y:S01]  /*2500*/  IADD3 R11, P2, PT, R8, 0x1, RZ ;  /* 0x00000001080b7810 */ /* 0x000fe20007f5e0ff */
[----:B------:R-:W-:Y:S01]  /*2510*/  IMAD.X R19, R10, 0x1, ~R17, P1 ;  /* 0x000000010a137824 */ /* 0x000fe200008e0e11 */
[----:B------:R-:W-:Y:S02]  /*2520*/  SEL R21, R22, R21, P0 ;  /* 0x0000001516157207 */ /* 0x000fe40000000000 */
[----:B------:R-:W-:-:S02]  /*2530*/  IADD3.X R22, PT, PT, RZ, R9, RZ, P2, !PT ;  /* 0x00000009ff167210 */ /* 0x000fc400017fe4ff */
[----:B------:R-:W-:Y:S02]  /*2540*/  SEL R11, R11, R8, P0 ;  /* 0x000000080b0b7207 */ /* 0x000fe40000000000 */
[----:B------:R-:W-:Y:S02]  /*2550*/  SEL R19, R19, R10, P0 ;  /* 0x0000000a13137207 */ /* 0x000fe40000000000 */
[----:B------:R-:W-:Y:S02]  /*2560*/  ISETP.GE.U32.AND P1, PT, R21, R16, PT ;  /* 0x000000101500720c */ /* 0x000fe40003f26070 */
[----:B------:R-:W-:Y:S02]  /*2570*/  SEL R22, R22, R9, P0 ;  /* 0x0000000916167207 */ /* 0x000fe40000000000 */
[----:B------:R-:W-:Y:S02]  /*2580*/  IADD3 R8, P2, PT, R11, 0x1, RZ ;  /* 0x000000010b087810 */ /* 0x000fe40007f5e0ff */
[----:B------:R-:W-:-:S02]  /*2590*/  ISETP.GE.U32.AND.EX P0, PT, R19, R17, PT, P1 ;  /* 0x000000111300720c */ /* 0x000fc40003f06110 */
[----:B------:R-:W-:Y:S01]  /*25a0*/  ISETP.GE.AND P1, PT, R5, RZ, PT ;  /* 0x000000ff0500720c */ /* 0x000fe20003f26270 */
[----:B------:R-:W-:Y:S01]  /*25b0*/  IMAD.X R9, RZ, RZ, R22, P2 ;  /* 0x000000ffff097224 */ /* 0x000fe200010e0616 */
[----:B------:R-:W-:-:S04]  /*25c0*/  SEL R8, R8, R11, P0 ;  /* 0x0000000b08087207 */ /* 0x000fc80000000000 */
[----:B------:R-:W-:Y:S02]  /*25d0*/  SEL R22, R9, R22, P0 ;  /* 0x0000001609167207 */ /* 0x000fe40000000000 */
[----:B------:R-:W-:Y:S02]  /*25e0*/  IADD3 R9, P2, PT, RZ, -R8, RZ ;  /* 0x80000008ff097210 */ /* 0x000fe40007f5e0ff */
[----:B------:R-:W-:Y:S02]  /*25f0*/  ISETP.NE.U32.AND P0, PT, R7, RZ, PT ;  /* 0x000000ff0700720c */ /* 0x000fe40003f05070 */
[-C--:B------:R-:W-:Y:S02]  /*2600*/  IADD3.X R5, PT, PT, RZ, ~R22.reuse, RZ, P2, !PT ;  /* 0x80000016ff057210 */ /* 0x080fe400017fe4ff */
[----:B------:R-:W-:Y:S02]  /*2610*/  ISETP.NE.AND.EX P0, PT, R6, RZ, PT, P0 ;  /* 0x000000ff0600720c */ /* 0x000fe40003f05300 */
[----:B------:R-:W-:-:S02]  /*2620*/  SEL R5, R5, R22, !P1 ;  /* 0x0000001605057207 */ /* 0x000fc40004800000 */
[----:B------:R-:W-:Y:S02]  /*2630*/  SEL R9, R9, R8, !P1 ;  /* 0x0000000809097207 */ /* 0x000fe40004800000 */
[----:B------:R-:W-:Y:S01]  /*2640*/  SEL R6, R5, 0xffffffff, P0 ;  /* 0xffffffff05067807 */ /* 0x000fe20000000000 */
[----:B------:R-:W-:Y:S01]  /*2650*/  IMAD.MOV.U32 R5, RZ, RZ, 0x0 ;  /* 0x00000000ff057424 */ /* 0x000fe200078e00ff */
[----:B------:R-:W-:-:S03]  /*2660*/  SEL R9, R9, 0xffffffff, P0 ;  /* 0xffffffff09097807 */ /* 0x000fc60000000000 */
[----:B------:R-:W-:Y:S05]  /*2670*/  RET.REL.NODEC R4 `(_ZN36_GLOBAL__N__7b48fe22_4_k_cu_ff602d6e31caspt2_mltr1_f64_kernel_imltop0EPKiiPdlllPKdllS4_lliidd) ;  /* 0xffffffd804607950 */ /* 0x000fea0003c3ffff */
        .weak           $__internal_4_$__cuda_sm20_div_u64
        .type           $__internal_4_$__cuda_sm20_div_u64,@function
        .size           $__internal_4_$__cuda_sm20_div_u64,(.L_x_298 - $__internal_4_$__cuda_sm20_div_u64)
$__internal_4_$__cuda_sm20_div_u64:
[----:B------:R-:W0:Y:S08]  /*2680*/  I2F.U64.RP R9, UR4 ;  /* 0x0000000400097d12 */ /* 0x000e300008309000 */
[----:B0-----:R-:W0:Y:S02]  /*2690*/  MUFU.RCP R9, R9 ;  /* 0x0000000900097308 */ /* 0x001e240000001000 */
[----:B0-----:R-:W-:-:S06]  /*26a0*/  IADD3 R4, PT, PT, R9, 0x1ffffffe, RZ ;  /* 0x1ffffffe09047810 */ /* 0x001fcc0007ffe0ff */
        /* <DEDUP_REMOVED lines=19> */
[----:B------:R-:W-:-:S03]  /*27e0*/  IMAD.HI.U32 R10, R11, R5, RZ ;  /* 0x000000050b0a7227 */ /* 0x000fc600078e00ff */
[----:B------:R-:W-:-:S05]  /*27f0*/  IADD3.X R4, PT, PT, RZ, ~R4, RZ, P0, !PT ;  /* 0x80000004ff047210 */ /* 0x000fca00007fe4ff */
        /* <DEDUP_REMOVED lines=15> */
[----:B------:R-:W-:-:S03]  /*28f0*/  IMAD.WIDE.U32 R4, R11, UR4, RZ ;  /* 0x000000040b047c25 */ /* 0x000fc6000f8e00ff */
[----:B------:R-:W-:Y:S01]  /*2900*/  IADD3.X R9, PT, PT, RZ, R9, RZ, P1, !PT ;  /* 0x00000009ff097210 */ /* 0x000fe20000ffe4ff */
[C---:B------:R-:W-:Y:S01]  /*2910*/  IMAD R10, R11.reuse, UR5, R5 ;  /* 0x000000050b0a7c24 */ /* 0x040fe2000f8e0205 */
[----:B------:R-:W-:Y:S02]  /*2920*/  IADD3 R14, P1, PT, -R4, R7, RZ ;  /* 0x00000007040e7210 */ /* 0x000fe40007f3e1ff */
[----:B------:R-:W-:Y:S01]  /*2930*/  IADD3 R4, P2, PT, R11, 0x1, RZ ;  /* 0x000000010b047810 */ /* 0x000fe20007f5e0ff */
[----:B------:R-:W-:Y:S01]  /*2940*/  IMAD R5, R9, UR4, R10 ;  /* 0x0000000409057c24 */ /* 0x000fe2000f8e020a */
[----:B------:R-:W-:-:S03]  /*2950*/  ISETP.GE.U32.AND P0, PT, R14, UR4, PT ;  /* 0x000000040e007c0c */ /* 0x000fc6000bf06070 */
[----:B------:R-:W-:Y:S01]  /*2960*/  IMAD.X R10, R8, 0x1, ~R5, P1 ;  /* 0x00000001080a7824 */ /* 0x000fe200008e0e05 */
[----:B------:R-:W-:Y:S02]  /*2970*/  IADD3 R5, P1, PT, R14, -UR4, RZ ;  /* 0x800000040e057c10 */ /* 0x000fe4000ff3e0ff */
[----:B------:R-:W-:Y:S02]  /*2980*/  IADD3.X R8, PT, PT, RZ, R9, RZ, P2, !PT ;  /* 0x00000009ff087210 */ /* 0x000fe400017fe4ff */
[C---:B------:R-:W-:Y:S02]  /*2990*/  ISETP.GE.U32.AND.EX P0, PT, R10.reuse, UR5, PT, P0 ;  /* 0x000000050a007c0c */ /* 0x040fe4000bf06100 */
[----:B------:R-:W-:Y:S02]  /*29a0*/  IADD3.X R7, PT, PT, R10, ~UR5, RZ, P1, !PT ;  /* 0x800000050a077c10 */ /* 0x000fe40008ffe4ff */
[----:B------:R-:W-:Y:S02]  /*29b0*/  SEL R11, R4, R11, P0 ;  /* 0x0000000b040b7207 */ /* 0x000fe40000000000 */
[----:B------:R-:W-:-:S02]  /*29c0*/  SEL R5, R5, R14, P0 ;  /* 0x0000000e05057207 */ /* 0x000fc40000000000 */
[----:B------:R-:W-:Y:S02]  /*29d0*/  SEL R4, R8, R9, P0 ;  /* 0x0000000908047207 */ /* 0x000fe40000000000 */
[----:B------:R-:W-:Y:S02]  /*29e0*/  IADD3 R18, P2, PT, R11, 0x1, RZ ;  /* 0x000000010b127810 */ /* 0x000fe40007f5e0ff */
[----:B------:R-:W-:Y:S02]  /*29f0*/  SEL R7, R7, R10, P0 ;  /* 0x0000000a07077207 */ /* 0x000fe40000000000 */
[----:B------:R-:W-:Y:S01]  /*2a00*/  ISETP.GE.U32.AND P0, PT, R5, UR4, PT ;  /* 0x0000000405007c0c */ /* 0x000fe2000bf06070 */
[----:B------:R-:W-:Y:S01]  /*2a10*/  IMAD.X R19, RZ, RZ, R4, P2 ;  /* 0x000000ffff137224 */ /* 0x000fe200010e0604 */
[----:B------:R-:W-:Y:S02]  /*2a20*/  ISETP.NE.U32.AND P1, PT, RZ, UR4, PT ;  /* 0x00000004ff007c0c */ /* 0x000fe4000bf25070 */
[----:B------:R-:W-:-:S02]  /*2a30*/  ISETP.GE.U32.AND.EX P0, PT, R7, UR5, PT, P0 ;  /* 0x0000000507007c0c */ /* 0x000fc4000bf06100 */
[----:B------:R-:W-:Y:S02]  /*2a40*/  MOV R7, 0x0 ;  /* 0x0000000000077802 */ /* 0x000fe40000000f00 */
[----:B------:R-:W-:Y:S02]  /*2a50*/  ISETP.NE.AND.EX P1, PT, RZ, UR5, PT, P1 ;  /* 0x00000005ff007c0c */ /* 0x000fe4000bf25310 */
[----:B------:R-:W-:Y:S02]  /*2a60*/  SEL R18, R18, R11, P0 ;  /* 0x0000000b12127207 */ /* 0x000fe40000000000 */
[----:B------:R-:W-:Y:S02]  /*2a70*/  SEL R19, R19, R4, P0 ;  /* 0x0000000413137207 */ /* 0x000fe40000000000 */
[----:B------:R-:W-:Y:S02]  /*2a80*/  SEL R18, R18, 0xffffffff, P1 ;  /* 0xffffffff12127807 */ /* 0x000fe40000800000 */
[----:B------:R-:W-:Y:S01]  /*2a90*/  SEL R19, R19, 0xffffffff, P1 ;  /* 0xffffffff13137807 */ /* 0x000fe20000800000 */
[----:B------:R-:W-:Y:S06]  /*2aa0*/  RET.REL.NODEC R6 `(_ZN36_GLOBAL__N__7b48fe22_4_k_cu_ff602d6e31caspt2_mltr1_f64_kernel_imltop0EPKiiPdlllPKdllS4_lliidd) ;  /* 0xffffffd406547950 */ /* 0x000fec0003c3ffff */
.L_x_69:
        /* <DEDUP_REMOVED lines=13> */
.L_x_298:


//--------------------- .text._ZN36_GLOBAL__N__7b48fe22_4_k_cu_ff602d6e31caspt2_mltmv_f64_kernel_imltop1EPKiiPKdllS3_llPdllliidd --------------------------
	.section	.text._ZN36_GLOBAL__N__7b48fe22_4_k_cu_ff602d6e31caspt2_mltmv_f64_kernel_imltop1EPKiiPKdllS3_llPdllliidd,"ax",@progbits
	.align	128
.text._ZN36_GLOBAL__N__7b48fe22_4_k_cu_ff602d6e31caspt2_mltmv_f64_kernel_imltop1EPKiiPKdllS3_llPdllliidd:
        .type           _ZN36_GLOBAL__N__7b48fe22_4_k_cu_ff602d6e31caspt2_mltmv_f64_kernel_imltop1EPKiiPKdllS3_llPdllliidd,@function
        .size           _ZN36_GLOBAL__N__7b48fe22_4_k_cu_ff602d6e31caspt2_mltmv_f64_kernel_imltop1EPKiiPKdllS3_llPdllliidd,(.L_x_301 - _ZN36_GLOBAL__N__7b48fe22_4_k_cu_ff602d6e31caspt2_mltmv_f64_kernel_imltop1EPKiiPKdllS3_llPdllliidd)
        .other          _ZN36_GLOBAL__N__7b48fe22_4_k_cu_ff602d6e31caspt2_mltmv_f64_kernel_imltop1EPKiiPKdllS3_llPdllliidd,@"STO_CUDA_ENTRY STV_DEFAULT"
_ZN36_GLOBAL__N__7b48fe22_4_k_cu_ff602d6e31caspt2_mltmv_f64_kernel_imltop1EPKiiPKdllS3_llPdllliidd:
        /* <DEDUP_REMOVED lines=56> */
.L_x_71:
[----:B------:R-:W-:-:S07]  /*0380*/  MOV R6, 0x3a0 ;  /* 0x000003a000067802 */ /* 0x000fce0000000f00 */
[----:B------:R-:W-:Y:S05]  /*0390*/  CALL.REL.NOINC `($__internal_6_$__cuda_sm20_div_u64) ;  /* 0x0000002000c07944 */ /* 0x000fea0003c00000 */
.L_x_72:
[----:B------:R-:W-:Y:S05]  /*03a0*/  BSYNC.RECONVERGENT B0 ;  /* 0x0000000000007941 */ /* 0x000fea0003800200 */
.L_x_70:
        /* <DEDUP_REMOVED lines=38> */
.L_x_76:
[----:B------:R-:W0:Y:S01]  /*0610*/  LDCU UR10, c[0x0][0x3e4] ;  /* 0x00007c80ff0a77ac */ /* 0x000e220008000800 */
[----:B------:R-:W-:Y:S01]  /*0620*/  MOV R22, R2 ;  /* 0x0000000200167202 */ /* 0x000fe20000000f00 */
[----:B------:R-:W-:Y:S01]  /*0630*/  IMAD.MOV.U32 R5, RZ, RZ, R3 ;  /* 0x000000ffff057224 */ /* 0x000fe200078e0003 */
[----:B------:R-:W-:Y:S02]  /*0640*/  MOV R6, UR7 ;  /* 0x0000000700067c02 */ /* 0x000fe40008000f00 */
[----:B------:R-:W-:Y:S01]  /*0650*/  MOV R4, 0x680 ;  /* 0x0000068000047802 */ /* 0x000fe20000000f00 */
[----:B0-----:R-:W-:-:S07]  /*0660*/  IMAD.U32 R7, RZ, RZ, UR10 ;  /* 0x0000000aff077e24 */ /* 0x001fce000f8e00ff */
[----:B------:R-:W-:Y:S05]  /*0670*/  CALL.REL.NOINC `($__internal_5_$__cuda_sm20_div_s64) ;  /* 0x0000001800bc7944 */ /* 0x000fea0003c00000 */
        /* <DEDUP_REMOVED lines=9> */
.L_x_77:
[----:B------:R-:W-:Y:S05]  /*0710*/  BSYNC.RECONVERGENT B1 ;  /* 0x0000000000017941 */ /* 0x000fea0003800200 */
.L_x_75:
[----:B------:R-:W-:Y:S01]  /*0720*/  LOP3.LUT R4, R25, UR6, RZ, 0xfc, !PT ;  /* 0x0000000619047c12 */ /* 0x000fe2000f8efcff */
[----:B------:R-:W-:Y:S03]  /*0730*/  BSSY.RECONVERGENT B1, `(.L_x_78) ;  /* 0x000002a000017945 */ /* 0x000fe60003800200 */
[----:B------:R-:W-:-:S13]  /*0740*/  ISETP.NE.U32.AND P0, PT, R4, RZ, PT ;  /* 0x000000ff0400720c */ /* 0x000fda0003f05070 */
[----:B------:R-:W-:Y:S05]  /*0750*/  @P0 BRA `(.L_x_79) ;  /* 0x0000000000600947 */ /* 0x000fea0003800000 */
[----:B------:R-:W0:Y:S01]  /*0760*/  LDCU UR10, c[0x0][0x3e0] ;  /* 0x00007c00ff0a77ac */ /* 0x000e220008000800 */
[----:B------:R-:W-:Y:S01]  /*0770*/  MOV R14, RZ ;  /* 0x000000ff000e7202 */ /* 0x000fe20000000f00 */
        /* <DEDUP_REMOVED lines=18> */
[--C-:B------:R-:W-:Y:S02]  /*08a0*/  IMAD.MOV R7, RZ, RZ, -R5.reuse ;  /* 0x000000ffff077224 */ /* 0x100fe400078e0a05 */
[----:B------:R-:W-:Y:S02]  /*08b0*/  IMAD.MOV.U32 R6, RZ, RZ, R5 ;  /* 0x000000ffff067224 */ /* 0x000fe400078e0005 */
[----:B------:R-:W-:Y:S01]  /*08c0*/  IMAD R24, R7, UR10, R24 ;  /* 0x0000000a07187c24 */ /* 0x000fe2000f8e0218 */
[----:B------:R-:W-:Y:S06]  /*08d0*/  BRA `(.L_x_80) ;  /* 0x00000000003c7947 */ /* 0x000fec0003800000 */
.L_x_79:
        /* <DEDUP_REMOVED lines=8> */
[----:B------:R-:W-:-:S04]  /*0960*/  IADD3 R5, P0, PT, RZ, -R9, RZ ;  /* 0x80000009ff057210 */ /* 0x000fc80007f1e0ff */
[----:B------:R-:W-:Y:S01]  /*0970*/  IADD3.X R4, PT, PT, RZ, ~R6, RZ, P0, !PT ;  /* 0x80000006ff047210 */ /* 0x000fe200007fe4ff */
[----:B------:R-:W-:-:S04]  /*0980*/  IMAD.MOV.U32 R6, RZ, RZ, R9 ;  /* 0x000000ffff067224 */ /* 0x000fc800078e0009 */
[----:B0-----:R-:W-:Y:S02]  /*0990*/  IMAD R4, R4, UR10, RZ ;  /* 0x0000000a04047c24 */ /* 0x001fe4000f8e02ff */
[----:B------:R-:W-:-:S04]  /*09a0*/  IMAD.WIDE.U32 R24, R5, UR10, R24 ;  /* 0x0000000a05187c25 */ /* 0x000fc8000f8e0018 */
[----:B------:R-:W-:-:S05]  /*09b0*/  IMAD R5, R5, UR6, R4 ;  /* 0x0000000605057c24 */ /* 0x000fca000f8e0204 */
[----:B------:R-:W-:-:S07]  /*09c0*/  IADD3 R14, PT, PT, R25, R5, RZ ;  /* 0x00000005190e7210 */ /* 0x000fce0007ffe0ff */
.L_x_80:
[----:B------:R-:W-:Y:S05]  /*09d0*/  BSYNC.RECONVERGENT B1 ;  /* 0x0000000000017941 */ /* 0x000fea0003800200 */
.L_x_78:
[----:B------:R-:W0:Y:S01]  /*09e0*/  LDCU.64 UR10, c[0x0][0x380] ;  /* 0x00007000ff0a77ac */ /* 0x000e220008000a00 */
[----:B------:R-:W1:Y:S01]  /*09f0*/  LDC R29, c[0x0][0x388] ;  /* 0x0000e200ff1d7b82 */ /* 0x000e620000000800 */
[----:B------:R-:W-:Y:S01]  /*0a00*/  SHF.R.S64 R8, RZ, 0x1e, R6 ;  /* 0x0000001eff087819 */ /* 0x000fe20000001006 */
[----:B------:R-:W2:Y:S01]  /*0a10*/  LDCU.128 UR12, c[0x0][0x3a0] ;  /* 0x00007400ff0c77ac */ /* 0x000ea20008000c00 */
[----:B------:R-:W3:Y:S05]  /*0a20*/  LDCU.128 UR20, c[0x0][0x3b0] ;  /* 0x00007600ff1477ac */ /* 0x000eea0008000c00 */
[----:B------:R-:W4:Y:S01]  /*0a30*/  LDC.64 R4, c[0x0][0x380] ;  /* 0x0000e000ff047b82 */ /* 0x000f220000000a00 */
[----:B------:R-:W5:Y:S01]  /*0a40*/  LDCU.128 UR16, c[0x0][0x390] ;  /* 0x00007200ff1077ac */ /* 0x000f620008000c00 */
[----:B0-----:R-:W-:-:S04]  /*0a50*/  IADD3 R8, P0, PT, R8, UR10, RZ ;  /* 0x0000000a08087c10 */ /* 0x001fc8000ff1e0ff */
[C---:B------:R-:W-:Y:S01]  /*0a60*/  LEA.HI.X.SX32 R9, R6.reuse, UR11, 0x2, P0 ;  /* 0x0000000b06097c11 */ /* 0x040fe200080f16ff */
[----:B-1----:R-:W-:-:S04]  /*0a70*/  IMAD.IADD R27, R6, 0x1, R29 ;  /* 0x00000001061b7824 */ /* 0x002fc800078e021d */
[----:B------:R0:W5:Y:S01]  /*0a80*/  LDG.E.CONSTANT R17, desc[UR8][R8.64] ;  /* 0x0000000808117981 */ /* 0x000162000c1e9900 */
[----:B----4-:R-:W-:-:S05]  /*0a90*/  IMAD.WIDE R26, R27, 0x4, R4 ;  /* 0x000000041b1a7825 */ /* 0x010fca00078e0204 */
[----:B------:R-:W4:Y:S01]  /*0aa0*/  LDG.E.CONSTANT R11, desc[UR8][R26.64] ;  /* 0x000000081a0b7981 */ /* 0x000f22000c1e9900 */
[----:B------:R-:W-:-:S04]  /*0ab0*/  IMAD.WIDE R6, R29, 0x4, R26 ;  /* 0x000000041d067825 */ /* 0x000fc800078e021a */
[----:B------:R-:W-:Y:S02]  /*0ac0*/  IMAD.WIDE R28, R29, 0x4, R6 ;  /* 0x000000041d1c7825 */ /* 0x000fe400078e0206 */
[----:B------:R1:W4:Y:S04]  /*0ad0*/  LDG.E.CONSTANT R6, desc[UR8][R6.64] ;  /* 0x0000000806067981 */ /* 0x000328000c1e9900 */
[----:B------:R-:W4:Y:S01]  /*0ae0*/  LDG.E.CONSTANT R16, desc[UR8][R28.64] ;  /* 0x000000081c107981 */ /* 0x000f22000c1e9900 */
[----:B--2---:R-:W-:Y:S02]  /*0af0*/  IMAD R19, R14, UR12, RZ ;  /* 0x0000000c0e137c24 */ /* 0x004fe4000f8e02ff */
[----:B------:R-:W-:-:S04]  /*0b00*/  IMAD.WIDE.U32 R4, R24, UR12, RZ ;  /* 0x0000000c18047c25 */ /* 0x000fc8000f8e00ff */
[----:B------:R-:W-:Y:S02]  /*0b10*/  IMAD R19, R24, UR13, R19 ;  /* 0x0000000d18137c24 */ /* 0x000fe4000f8e0213 */
[----:B---3--:R-:W-:Y:S02]  /*0b20*/  IMAD R21, R3, UR22, RZ ;  /* 0x0000001603157c24 */ /* 0x008fe4000f8e02ff */
[----:B0-----:R-:W-:Y:S01]  /*0b30*/  IMAD.WIDE.U32 R8, R2, UR22, RZ ;  /* 0x0000001602087c25 */ /* 0x001fe2000f8e00ff */
[----:B------:R-:W-:-:S03]  /*0b40*/  IADD3 R5, PT, PT, R5, R19, RZ ;  /* 0x0000001305057210 */ /* 0x000fc60007ffe0ff */
[----:B------:R-:W-:-:S04]  /*0b50*/  IMAD R21, R2, UR23, R21 ;  /* 0x0000001702157c24 */ /* 0x000fc8000f8e0215 */
[----:B------:R-:W-:Y:S01]  /*0b60*/  IMAD.IADD R9, R9, 0x1, R21 ;  /* 0x0000000109097824 */ /* 0x000fe200078e0215 */
[----:B-----5:R-:W-:Y:S01]  /*0b70*/  SHF.R.S32.HI R10, RZ, 0x1f, R17 ;  /* 0x0000001fff0a7819 */ /* 0x020fe20000011411 */
[----:B------:R-:W-:-:S04]  /*0b80*/  IMAD.WIDE.U32 R4, R17, UR18, R4 ;  /* 0x0000001211047c25 */ /* 0x000fc8000f8e0004 */
[----:B------:R-:W-:-:S04]  /*0b90*/  IMAD R22, R10, UR18, RZ ;  /* 0x000000120a167c24 */ /* 0x000fc8000f8e02ff */
[----:B------:R-:W-:Y:S01]  /*0ba0*/  IMAD R17, R17, UR19, R22 ;  /* 0x0000001311117c24 */ /* 0x000fe2000f8e0216 */
[----:B----4-:R-:W-:-:S04]  /*0bb0*/  SHF.R.S32.HI R10, RZ, 0x1f, R11 ;  /* 0x0000001fff0a7819 */ /* 0x010fc8000001140b */
[----:B------:R-:W-:Y:S01]  /*0bc0*/  IADD3 R5, PT, PT, R5, R17, RZ ;  /* 0x0000001105057210 */ /* 0x000fe20007ffe0ff */
[----:B------:R-:W-:Y:S01]  /*0bd0*/  IMAD R22, R10, UR20, RZ ;  /* 0x000000140a167c24 */ /* 0x000fe2000f8e02ff */
[----:B------:R-:W-:Y:S01]  /*0be0*/  LEA R10, P0, R4, UR16, 0x3 ;  /* 0x00000010040a7c11 */ /* 0x000fe2000f8018ff */
[----:B------:R-:W-:-:S04]  /*0bf0*/  IMAD.WIDE.U32 R8, R11, UR20, R8 ;  /* 0x000000140b087c25 */ /* 0x000fc8000f8e0008 */
[----:B------:R-:W-:Y:S01]  /*0c00*/  IMAD R17, R11, UR21, R22 ;  /* 0x000000150b117c24 */ /* 0x000fe2000f8e0216 */
[----:B------:R-:W-:Y:S01]  /*0c10*/  LEA.HI.X R11, R4, UR17, R5, 0x3, P0 ;  /* 0x00000011040b7c11 */ /* 0x000fe200080f1c05 */
[----:B------:R-:W0:Y:S01]  /*0c20*/  LDCU.128 UR16, c[0x0][0x3c0] ;  /* 0x00007800ff1077ac */ /* 0x000e220008000c00 */
[----:B------:R-:W-:Y:S01]  /*0c30*/  LEA R4, P0, R8, UR14, 0x3 ;  /* 0x0000000e08047c11 */ /* 0x000fe2000f8018ff */
[----:B------:R-:W-:-:S03]  /*0c40*/  IMAD.IADD R5, R9, 0x1, R17 ;  /* 0x0000000109057824 */ /* 0x000fc600078e0211 */
[----:B------:R-:W2:Y:S02]  /*0c50*/  LDG.E.64.CONSTANT R10, desc[UR8][R10.64] ;  /* 0x000000080a0a7981 */ /* 0x000ea4000c1e9b00 */
[----:B------:R-:W-:Y:S01]  /*0c60*/  LEA.HI.X R5, R8, UR15, R5, 0x3, P0 ;  /* 0x0000000f08057c11 */ /* 0x000fe200080f1c05 */
[----:B------:R-:W3:Y:S01]  /*0c70*/  LDCU.128 UR12, c[0x0][0x3d0] ;  /* 0x00007a00ff0c77ac */ /* 0x000ee20008000c00 */
[----:B------:R-:W4:Y:S04]  /*0c80*/  LDC.64 R8, c[0x0][0x3f0] ;  /* 0x0000fc00ff087b82 */ /* 0x000f280000000a00 */
[----:B------:R-:W5:Y:S01]  /*0c90*/  LDG.E.64.CONSTANT R4, desc[UR8][R4.64] ;  /* 0x0000000804047981 */ /* 0x000f62000c1e9b00 */
[----:B------:R-:W-:-:S04]  /*0ca0*/  LOP3.LUT R16, R16, 0x1, RZ, 0xc0, !PT ;  /* 0x0000000110107812 */ /* 0x000fc800078ec0ff */
[----:B------:R-:W-:Y:S01]  /*0cb0*/  ISETP.NE.U32.AND P0, PT, R16, 0x1, PT ;  /* 0x000000011000780c */ /* 0x000fe20003f05070 */
[----:B---3--:R-:W-:-:S04]  /*0cc0*/  IMAD R3, R3, UR14, RZ ;  /* 0x0000000e03037c24 */ /* 0x008fc8000f8e02ff */
[----:B-1----:R-:W-:-:S08]  /*0cd0*/  IMAD R7, R2, UR15, R3 ;  /* 0x0000000f02077c24 */ /* 0x002fd0000f8e0203 */
[----:B----4-:R-:W2:Y:S01]  /*0ce0*/  @P0 LDC R8, c[0x0][0x3e8] ;  /* 0x0000fa00ff080b82 */ /* 0x010ea20000000800 */
[----:B------:R-:W-:-:S07]  /*0cf0*/  IMAD.WIDE.U32 R2, R2, UR14, RZ ;  /* 0x0000000e02027c25 */ /* 0x000fce000f8e00ff */
[----:B------:R-:W2:Y:S01]  /*0d00*/  @P0 LDC R9, c[0x0][0x3ec] ;  /* 0x0000fb00ff090b82 */ /* 0x000ea20000000800 */
[----:B------:R-:W-:Y:S01]  /*0d10*/  IADD3 R3, PT, PT, R3, R7, RZ ;  /* 0x0000000703037210 */ /* 0x000fe20007ffe0ff */
[----:B------:R-:W-:-:S04]  /*0d20*/  IMAD R7, R14, UR12, RZ ;  /* 0x0000000c0e077c24 */ /* 0x000fc8000f8e02ff */
[C---:B------:R-:W-:Y:S01]  /*0d30*/  IMAD R17, R24.reuse, UR13, R7 ;  /* 0x0000000d18117c24 */ /* 0x040fe2000f8e0207 */
[----:B------:R-:W-:Y:S01]  /*0d40*/  SHF.R.S32.HI R7, RZ, 0x1f, R6 ;  /* 0x0000001fff077819 */ /* 0x000fe20000011406 */
[----:B------:R-:W-:-:S04]  /*0d50*/  IMAD.WIDE.U32 R2, R24, UR12, R2 ;  /* 0x0000000c18027c25 */ /* 0x000fc8000f8e0002 */
[----:B0-----:R-:W-:Y:S02]  /*0d60*/  IMAD R7, R7, UR18, RZ ;  /* 0x0000001207077c24 */ /* 0x001fe4000f8e02ff */
[----:B------:R-:W-:Y:S02]  /*0d70*/  IMAD.IADD R3, R3, 0x1, R17 ;  /* 0x0000000103037824 */ /* 0x000fe400078e0211 */
[C---:B------:R-:W-:Y:S02]  /*0d80*/  IMAD R17, R6.reuse, UR19, R7 ;  /* 0x0000001306117c24 */ /* 0x040fe4000f8e0207 */
[----:B------:R-:W-:-:S05]  /*0d90*/  IMAD.WIDE.U32 R6, R6, UR18, R2 ;  /* 0x0000001206067c25 */ /* 0x000fca000f8e0002 */
[----:B------:R-:W-:Y:S01]  /*0da0*/  IADD3 R3, PT, PT, R7, R17, RZ ;  /* 0x0000001107037210 */ /* 0x000fe20007ffe0ff */
[----:B--2---:R-:W-:Y:S01]  /*0db0*/  DMUL R10, R10, R8 ;  /* 0x000000080a0a7228 */ /* 0x004fe20000000000 */
[----:B------:R-:W-:-:S04]  /*0dc0*/  LEA R8, P0, R6, UR16, 0x3 ;  /* 0x0000001006087c11 */ /* 0x000fc8000f8018ff */
[----:B------:R-:W-:-:S03]  /*0dd0*/  LEA.HI.X R9, R6, UR17, R3, 0x3, P0 ;  /* 0x0000001106097c11 */ /* 0x000fc600080f1c03 */
[----:B-----5:R-:W-:-:S07]  /*0de0*/  DMUL R4, R4, R10 ;  /* 0x0000000a04047228 */ /* 0x020fce0000000000 */
[----:B------:R0:W-:Y:S01]  /*0df0*/  REDG.E.ADD.F64.RN.STRONG.GPU desc[UR8][R8.64], R4 ;  /* 0x00000004080079a6 */ /* 0x0001e2000c12ff08 */
[----:B------:R-:W-:Y:S01]  /*0e00*/  IMAD.MOV.U32 R2, RZ, RZ, R15 ;  /* 0x000000ffff027224 */ /* 0x000fe200078e000f */
[----:B------:R-:W-:-:S07]  /*0e10*/  MOV R3, R23 ;  /* 0x0000001700037202 */ /* 0x000fce0000000f00 */
.L_x_74:
[----:B------:R-:W-:Y:S05]  /*0e20*/  BSYNC.RECONVERGENT B0 ;  /* 0x0000000000007941 */ /* 0x000fea0003800200 */
.L_x_73:
        /* <DEDUP_REMOVED lines=14> */
.L_x_94:
[----:B0-----:R-:W-:Y:S01]  /*0f10*/  LOP3.LUT R4, R3, UR7, RZ, 0xfc, !PT ;  /* 0x0000000703047c12 */ /* 0x001fe2000f8efcff */
[----:B------:R-:W-:Y:S05]  /*0f20*/  YIELD ;  /* 0x0000000000007946 */ /* 0x000fea0003800000 */
[----:B------:R-:W-:Y:S01]  /*0f30*/  ISETP.NE.U32.AND P0, PT, R4, RZ, PT ;  /* 0x000000ff0400720c */ /* 0x000fe20003f05070 */
[----:B------:R-:W-:-:S12]  /*0f40*/  BSSY.RECONVERGENT B1, `(.L_x_82) ;  /* 0x0000028000017945 */ /* 0x000fd80003800200 */
[----:B------:R-:W-:Y:S05]  /*0f50*/  @P0 BRA `(.L_x_83) ;  /* 0x00000000005c0947 */ /* 0x000fea0003800000 */
[----:B------:R-:W0:Y:S01]  /*0f60*/  I2F.U32.RP R6, UR11 ;  /* 0x0000000b00067d06 */ /* 0x000e220008209000 */
[----:B------:R-:W-:Y:S01]  /*0f70*/  IMAD.MOV.U32 R4, RZ, RZ, RZ ;  /* 0x000000ffff047224 */ /* 0x000fe200078e00ff */
[----:B------:R-:W-:Y:S01]  /*0f80*/  ISETP.NE.U32.AND P2, PT, RZ, UR11, PT ;  /* 0x0000000bff007c0c */ /* 0x000fe2000bf45070 */
[----:B------:R-:W-:Y:S02]  /*0f90*/  HFMA2 R25, -RZ, RZ, 0, 0 ;  /* 0x00000000ff197431 */ /* 0x000fe400000001ff */
[----:B------:R-:W-:-:S03]  /*0fa0*/  IMAD.MOV.U32 R18, RZ, RZ, RZ ;  /* 0x000000ffff127224 */ /* 0x000fc600078e00ff */
[----:B0-----:R-:W0:Y:S02]  /*0fb0*/  MUFU.RCP R6, R6 ;  /* 0x0000000600067308 */ /* 0x001e240000001000 */
[----:B0-----:R-:W-:-:S06]  /*0fc0*/  VIADD R7, R6, 0xffffffe ;  /* 0x0ffffffe06077836 */ /* 0x001fcc0000000000 */
        /* <DEDUP_REMOVED lines=10> */
[----:B------:R-:W-:-:S13]  /*1070*/  ISETP.GE.U32.AND P1, PT, R4, UR11, PT ;  /* 0x0000000b04007c0c */ /* 0x000fda000bf26070 */
[----:B------:R-:W-:Y:S01]  /*1080*/  @P1 VIADD R24, R24, 0x1 ;  /* 0x0000000118181836 */ /* 0x000fe20000000000 */
[----:B------:R-:W-:-:S04]  /*1090*/  @!P2 LOP3.LUT R24, RZ, UR11, RZ, 0x33, !PT ;  /* 0x0000000bff18ac12 */ /* 0x000fc8000f8e33ff */
[----:B------:R-:W-:-:S05]  /*10a0*/  IADD3 R5, PT, PT, -R24, RZ, RZ ;  /* 0x000000ff18057210 */ /* 0x000fca0007ffe1ff */
[----:B------:R-:W-:Y:S01]  /*10b0*/  IMAD R20, R5, UR11, R2 ;  /* 0x0000000b05147c24 */ /* 0x000fe2000f8e0202 */
[----:B------:R-:W-:Y:S06]  /*10c0*/  BRA `(.L_x_84) ;  /* 0x00000000003c7947 */ /* 0x000fec0003800000 */
.L_x_83:
[----:B------:R-:W0:Y:S01]  /*10d0*/  LDCU UR10, c[0x0][0x3e4] ;  /* 0x00007c80ff0a77ac */ /* 0x000e220008000800 */
[----:B------:R-:W-:Y:S01]  /*10e0*/  IMAD.MOV.U32 R22, RZ, RZ, R2 ;  /* 0x000000ffff167224 */ /* 0x000fe200078e0002 */
[----:B------:R-:W-:Y:S01]  /*10f0*/  MOV R5, R3 ;  /* 0x0000000300057202 */ /* 0x000fe20000000f00 */
[----:B------:R-:W-:Y:S01]  /*1100*/  IMAD.U32 R6, RZ, RZ, UR7 ;  /* 0x00000007ff067e24 */ /* 0x000fe2000f8e00ff */
[----:B------:R-:W-:Y:S02]  /*1110*/  MOV R4, 0x1140 ;  /* 0x0000114000047802 */ /* 0x000fe40000000f00 */
[----:B0-----:R-:W-:-:S07]  /*1120*/  MOV R7, UR10 ;  /* 0x0000000a00077c02 */ /* 0x001fce0008000f00 */
[----:B-1--4-:R-:W-:Y:S05]  /*1130*/  CALL.REL.NOINC `($__internal_5_$__cuda_sm20_div_s64) ;  /* 0x00000010000c7944 */ /* 0x012fea0003c00000 */
        /* <DEDUP_REMOVED lines=8> */
.L_x_84:
[----:B------:R-:W-:Y:S05]  /*11c0*/  BSYNC.RECONVERGENT B1 ;  /* 0x0000000000017941 */ /* 0x000fea0003800200 */
.L_x_82:
[----:B------:R-:W-:Y:S01]  /*11d0*/  LOP3.LUT R4, R25, UR6, RZ, 0xfc, !PT ;  /* 0x0000000619047c12 */ /* 0x000fe2000f8efcff */
[----:B------:R-:W-:Y:S03]  /*11e0*/  BSSY.RECONVERGENT B1, `(.L_x_85) ;  /* 0x0000027000017945 */ /* 0x000fe60003800200 */
[----:B------:R-:W-:-:S13]  /*11f0*/  ISETP.NE.U32.AND P0, PT, R4, RZ, PT ;  /* 0x000000ff0400720c */ /* 0x000fda0003f05070 */
[----:B------:R-:W-:Y:S05]  /*1200*/  @P0 BRA `(.L_x_86) ;  /* 0x0000000000580947 */ /* 0x000fea0003800000 */
[----:B------:R-:W0:Y:S01]  /*1210*/  I2F.U32.RP R6, UR12 ;  /* 0x0000000c00067d06 */ /* 0x000e220008209000 */
[----:B------:R-:W-:Y:S01]  /*1220*/  IMAD.MOV.U32 R4, RZ, RZ, RZ ;  /* 0x000000ffff047224 */ /* 0x000fe200078e00ff */
[----:B------:R-:W-:-:S06]  /*1230*/  ISETP.NE.U32.AND P2, PT, RZ, UR12, PT ;  /* 0x0000000cff007c0c */ /* 0x000fcc000bf45070 */
        /* <DEDUP_REMOVED lines=19> */
.L_x_86:
[----:B------:R-:W0:Y:S01]  /*1370*/  LDCU UR10, c[0x0][0x3e0] ;  /* 0x00007c00ff0a77ac */ /* 0x000e220008000800 */
[----:B------:R-:W-:Y:S01]  /*1380*/  MOV R22, R24 ;  /* 0x0000001800167202 */ /* 0x000fe20000000f00 */
[----:B------:R-:W-:Y:S01]  /*1390*/  IMAD.MOV.U32 R5, RZ, RZ, R25 ;  /* 0x000000ffff057224 */ /* 0x000fe200078e0019 */
[----:B------:R-:W-:Y:S02]  /*13a0*/  MOV R6, UR6 ;  /* 0x0000000600067c02 */ /* 0x000fe40008000f00 */
[----:B------:R-:W-:Y:S01]  /*13b0*/  MOV R4, 0x13e0 ;  /* 0x000013e000047802 */ /* 0x000fe20000000f00 */
[----:B0-----:R-:W-:-:S07]  /*13c0*/  IMAD.U32 R7, RZ, RZ, UR10 ;  /* 0x0000000aff077e24 */ /* 0x001fce000f8e00ff */
[----:B-1--4-:R-:W-:Y:S05]  /*13d0*/  CALL.REL.NOINC `($__internal_5_$__cuda_sm20_div_s64) ;  /* 0x0000000c00647944 */ /* 0x012fea0003c00000 */
[----:B------:R-:W-:-:S04]  /*13e0*/  IADD3 R5, P0, PT, RZ, -R9, RZ ;  /* 0x80000009ff057210 */ /* 0x000fc80007f1e0ff */
[----:B------:R-:W-:Y:S01]  /*13f0*/  IADD3.X R4, PT, PT, RZ, ~R6, RZ, P0, !PT ;  /* 0x80000006ff047210 */ /* 0x000fe200007fe4ff */
[----:B------:R-:W-:-:S04]  /*1400*/  IMAD.WIDE.U32 R24, R5, UR12, R24 ;  /* 0x0000000c05187c25 */ /* 0x000fc8000f8e0018 */
[----:B------:R-:W-:-:S04]  /*1410*/  IMAD R4, R4, UR12, RZ ;  /* 0x0000000c04047c24 */ /* 0x000fc8000f8e02ff */
[----:B------:R-:W-:Y:S02]  /*1420*/  IMAD R7, R5, UR6, R4 ;  /* 0x0000000605077c24 */ /* 0x000fe4000f8e0204 */
[----:B------:R-:W-:-:S03]  /*1430*/  IMAD.MOV.U32 R5, RZ, RZ, R9 ;  /* 0x000000ffff057224 */ /* 0x000fc600078e0009 */
[----:B------:R-:W-:-:S07]  /*1440*/  IADD3 R4, PT, PT, R7, R25, RZ ;  /* 0x0000001907047210 */ /* 0x000fce0007ffe0ff */
.L_x_87:
[----:B------:R-:W-:Y:S05]  /*1450*/  BSYNC.RECONVERGENT B1 ;  /* 0x0000000000017941 */ /* 0x000fea0003800200 */
.L_x_85:
[----:B------:R-:W-:Y:S01]  /*1460*/  SHF.R.S64 R10, RZ, 0x1e, R5 ;  /* 0x0000001eff0a7819 */ /* 0x000fe20000001005 */
[----:B-1----:R-:W-:-:S03]  /*1470*/  IMAD.IADD R27, R5, 0x1, R23 ;  /* 0x00000001051b7824 */ /* 0x002fc600078e0217 */
[----:B------:R-:W-:-:S04]  /*1480*/  IADD3 R10, P0, PT, R10, UR14, RZ ;  /* 0x0000000e0a0a7c10 */ /* 0x000fc8000ff1e0ff */
[----:B------:R-:W-:Y:S01]  /*1490*/  LEA.HI.X.SX32 R11, R5, UR15, 0x2, P0 ;  /* 0x0000000f050b7c11 */ /* 0x000fe200080f16ff */
[----:B----4-:R-:W-:-:S04]  /*14a0*/  IMAD.WIDE R26, R27, 0x4, R14 ;  /* 0x000000041b1a7825 */ /* 0x010fc800078e020e */
[----:B------:R0:W2:Y:S04]  /*14b0*/  LDG.E.CONSTANT R19, desc[UR8][R10.64] ;  /* 0x000000080a137981 */ /* 0x0000a8000c1e9900 */
[----:B------:R-:W3:Y:S01]  /*14c0*/  LDG.E.CONSTANT R17, desc[UR8][R26.64] ;  /* 0x000000081a117981 */ /* 0x000ee2000c1e9900 */
[----:B------:R-:W-:-:S04]  /*14d0*/  IMAD.WIDE R8, R23, 0x4, R26 ;  /* 0x0000000417087825 */ /* 0x000fc800078e021a */
[----:B------:R-:W-:Y:S02]  /*14e0*/  IMAD.WIDE R28, R23, 0x4, R8 ;  /* 0x00000004171c7825 */ /* 0x000fe400078e0208 */
[----:B------:R-:W4:Y:S04]  /*14f0*/  LDG.E.CONSTANT R8, desc[UR8][R8.64] ;  /* 0x0000000808087981 */ /* 0x000f28000c1e9900 */
[----:B------:R-:W5:Y:S01]  /*1500*/  LDG.E.CONSTANT R5, desc[UR8][R28.64] ;  /* 0x000000081c057981 */ /* 0x000f62000c1e9900 */
[----:B------:R-:W-:Y:S02]  /*1510*/  IMAD R21, R4, UR16, RZ ;  /* 0x0000001004157c24 */ /* 0x000fe4000f8e02ff */
[----:B------:R-:W-:-:S04]  /*1520*/  IMAD.WIDE.U32 R6, R24, UR16, RZ ;  /* 0x0000001018067c25 */ /* 0x000fc8000f8e00ff */
[----:B------:R-:W-:Y:S02]  /*1530*/  IMAD R21, R24, UR17, R21 ;  /* 0x0000001118157c24 */ /* 0x000fe4000f8e0215 */
[----:B------:R-:W-:Y:S02]  /*1540*/  IMAD R25, R18, UR26, RZ ;  /* 0x0000001a12197c24 */ /* 0x000fe4000f8e02ff */
[----:B0-----:R-:W-:Y:S01]  /*1550*/  IMAD.WIDE.U32 R10, R20, UR26, RZ ;  /* 0x0000001a140a7c25 */ /* 0x001fe2000f8e00ff */
[----:B------:R-:W-:-:S03]  /*1560*/  IADD3 R7, PT, PT, R7, R21, RZ ;  /* 0x0000001507077210 */ /* 0x000fc60007ffe0ff */
[----:B------:R-:W-:-:S04]  /*1570*/  IMAD R21, R20, UR27, R25 ;  /* 0x0000001b14157c24 */ /* 0x000fc8000f8e0219 */
[----:B------:R-:W-:Y:S01]  /*1580*/  IMAD.IADD R11, R11, 0x1, R21 ;  /* 0x000000010b0b7824 */ /* 0x000fe200078e0215 */
[----:B--2---:R-:W-:Y:S01]  /*1590*/  SHF.R.S32.HI R16, RZ, 0x1f, R19 ;  /* 0x0000001fff107819 */ /* 0x004fe20000011413 */
[----:B------:R-:W-:-:S04]  /*15a0*/  IMAD.WIDE.U32 R6, R19, UR22, R6 ;  /* 0x0000001613067c25 */ /* 0x000fc8000f8e0006 */
[----:B------:R-:W-:Y:S01]  /*15b0*/  IMAD R22, R16, UR22, RZ ;  /* 0x0000001610167c24 */ /* 0x000fe2000f8e02ff */
[----:B---3--:R-:W-:-:S03]  /*15c0*/  SHF.R.S32.HI R16, RZ, 0x1f, R17 ;  /* 0x0000001fff107819 */ /* 0x008fc60000011411 */
[----:B------:R-:W-:Y:S02]  /*15d0*/  IMAD R19, R19, UR23, R22 ;  /* 0x0000001713137c24 */ /* 0x000fe4000f8e0216 */
[----:B------:R-:W-:Y:S01]  /*15e0*/  IMAD R22, R16, UR24, RZ ;  /* 0x0000001810167c24 */ /* 0x000fe2000f8e02ff */
[----:B------:R-:W-:Y:S02]  /*15f0*/  LEA R16, P0, R6, UR20, 0x3 ;  /* 0x0000001406107c11 */ /* 0x000fe4000f8018ff */
[----:B------:R-:W-:Y:S01]  /*1600*/  IADD3 R7, PT, PT, R7, R19, RZ ;  /* 0x0000001307077210 */ /* 0x000fe20007ffe0ff */
[----:B------:R-:W-:-:S04]  /*1610*/  IMAD.WIDE.U32 R10, R17, UR24, R10 ;  /* 0x00000018110a7c25 */ /* 0x000fc8000f8e000a */
[----:B------:R-:W-:Y:S01]  /*1620*/  IMAD R19, R17, UR25, R22 ;  /* 0x0000001911137c24 */ /* 0x000fe2000f8e0216 */
[----:B------:R-:W-:Y:S02]  /*1630*/  LEA.HI.X R17, R6, UR21, R7, 0x3, P0 ;  /* 0x0000001506117c11 */ /* 0x000fe400080f1c07 */
[----:B------:R-:W-:Y:S01]  /*1640*/  LEA R6, P0, R10, UR18, 0x3 ;  /* 0x000000120a067c11 */ /* 0x000fe2000f8018ff */
[----:B------:R-:W-:-:S03]  /*1650*/  IMAD.IADD R7, R11, 0x1, R19 ;  /* 0x000000010b077824 */ /* 0x000fc600078e0213 */
[----:B------:R-:W2:Y:S02]  /*1660*/  LDG.E.64.CONSTANT R16, desc[UR8][R16.64] ;  /* 0x0000000810107981 */ /* 0x000ea4000c1e9b00 */
[----:B------:R-:W-:Y:S02]  /*1670*/  LEA.HI.X R7, R10, UR19, R7, 0x3, P0 ;  /* 0x000000130a077c11 */ /* 0x000fe400080f1c07 */
[----:B-----5:R-:W-:Y:S01]  /*1680*/  LOP3.LUT R5, R5, 0x1, RZ, 0xc0, !PT ;  /* 0x0000000105057812 */ /* 0x020fe200078ec0ff */
[----:B------:R-:W0:Y:S03]  /*1690*/  LDC.64 R10, c[0x0][0x3f0] ;  /* 0x0000fc00ff0a7b82 */ /* 0x000e260000000a00 */
[----:B------:R-:W3:Y:S01]  /*16a0*/  LDG.E.64.CONSTANT R6, desc[UR8][R6.64] ;  /* 0x0000000806067981 */ /* 0x000ee2000c1e9b00 */
[----:B------:R-:W-:Y:S01]  /*16b0*/  ISETP.NE.U32.AND P0, PT, R5, 0x1, PT ;  /* 0x000000010500780c */ /* 0x000fe20003f05070 */
[----:B------:R-:W-:-:S04]  /*16c0*/  IMAD R5, R18, UR30, RZ ;  /* 0x0000001e12057c24 */ /* 0x000fc8000f8e02ff */
[C---:B------:R-:W-:Y:S02]  /*16d0*/  IMAD R5, R20.reuse, UR31, R5 ;  /* 0x0000001f14057c24 */ /* 0x040fe4000f8e0205 */
[----:B------:R-:W-:-:S05]  /*16e0*/  IMAD.WIDE.U32 R20, R20, UR30, RZ ;  /* 0x0000001e14147c25 */ /* 0x000fca000f8e00ff */
[----:B------:R-:W-:Y:S01]  /*16f0*/  IADD3 R21, PT, PT, R21, R5, RZ ;  /* 0x0000000515157210 */ /* 0x000fe20007ffe0ff */
[----:B------:R-:W-:Y:S01]  /*1700*/  IMAD R5, R4, UR28, RZ ;  /* 0x0000001c04057c24 */ /* 0x000fe2000f8e02ff */
[----:B----4-:R-:W-:-:S03]  /*1710*/  SHF.R.S32.HI R4, RZ, 0x1f, R8 ;  /* 0x0000001fff047819 */ /* 0x010fc60000011408 */
[C---:B------:R-:W-:Y:S02]  /*1720*/  IMAD R5, R24.reuse, UR29, R5 ;  /* 0x0000001d18057c24 */ /* 0x040fe4000f8e0205 */
[----:B------:R-:W-:Y:S01]  /*1730*/  IMAD.WIDE.U32 R20, R24, UR28, R20 ;  /* 0x0000001c18147c25 */ /* 0x000fe2000f8e0014 */
[----:B0-----:R-:W2:Y:S03]  /*1740*/  @P0 LDC R10, c[0x0][0x3e8] ;  /* 0x0000fa00ff0a0b82 */ /* 0x001ea60000000800 */
[----:B------:R-:W-:Y:S02]  /*1750*/  IMAD.IADD R21, R21, 0x1, R5 ;  /* 0x0000000115157824 */ /* 0x000fe400078e0205 */
[----:B------:R-:W-:-:S03]  /*1760*/  IMAD R5, R4, UR34, RZ ;  /* 0x0000002204057c24 */ /* 0x000fc6000f8e02ff */
[----:B------:R-:W2:Y:S01]  /*1770*/  @P0 LDC R11, c[0x0][0x3ec] ;  /* 0x0000fb00ff0b0b82 */ /* 0x000ea20000000800 */
[C---:B------:R-:W-:Y:S02]  /*1780*/  IMAD R5, R8.reuse, UR35, R5 ;  /* 0x0000002308057c24 */ /* 0x040fe4000f8e0205 */
[----:B------:R-:W-:-:S05]  /*1790*/  IMAD.WIDE.U32 R8, R8, UR34, R20 ;  /* 0x0000002208087c25 */ /* 0x000fca000f8e0014 */
[----:B------:R-:W-:Y:S02]  /*17a0*/  IADD3 R5, PT, PT, R9, R5, RZ ;  /* 0x0000000509057210 */ /* 0x000fe40007ffe0ff */
[----:B------:R-:W-:-:S04]  /*17b0*/  LEA R4, P0, R8, UR32, 0x3 ;  /* 0x0000002008047c11 */ /* 0x000fc8000f8018ff */
        /* <DEDUP_REMOVED lines=10> */
[----:B0-----:R-:W0:Y:S01]  /*1860*/  I2F.U32.RP R4, UR11 ;  /* 0x0000000b00047d06 */ /* 0x001e220008209000 */
[----:B------:R-:W-:Y:S01]  /*1870*/  IMAD.MOV.U32 R2, RZ, RZ, RZ ;  /* 0x000000ffff027224 */ /* 0x000fe200078e00ff */
[----:B------:R-:W-:Y:S02]  /*1880*/  ISETP.NE.U32.AND P2, PT, RZ, UR11, PT ;  /* 0x0000000bff007c0c */ /* 0x000fe4000bf45070 */
[----:B------:R-:W-:-:S04]  /*1890*/  MOV R27, RZ ;  /* 0x000000ff001b7202 */ /* 0x000fc80000000f00 */
        /* <DEDUP_REMOVED lines=19> */
.L_x_89:
[----:B------:R-:W1:Y:S01]  /*19d0*/  LDCU UR10, c[0x0][0x3e4] ;  /* 0x00007c80ff0a77ac */ /* 0x000e620008000800 */
[----:B------:R-:W-:Y:S01]  /*19e0*/  IMAD.MOV.U32 R22, RZ, RZ, R24 ;  /* 0x000000ffff167224 */ /* 0x000fe200078e0018 */
[----:B0-----:R-:W-:Y:S01]  /*19f0*/  MOV R5, R25 ;  /* 0x0000001900057202 */ /* 0x001fe20000000f00 */
[----:B------:R-:W-:Y:S01]  /*1a00*/  IMAD.U32 R6, RZ, RZ, UR7 ;  /* 0x00000007ff067e24 */ /* 0x000fe2000f8e00ff */
[----:B------:R-:W-:Y:S02]  /*1a10*/  MOV R4, 0x1a40 ;  /* 0x00001a4000047802 */ /* 0x000fe40000000f00 */
[----:B-1----:R-:W-:-:S07]  /*1a20*/  MOV R7, UR10 ;  /* 0x0000000a00077c02 */ /* 0x002fce0008000f00 */
[----:B------:R-:W-:Y:S05]  /*1a30*/  CALL.REL.NOINC `($__internal_5_$__cuda_sm20_div_s64) ;  /* 0x0000000400cc7944 */ /* 0x000fea0003c00000 */
        /* <DEDUP_REMOVED lines=8> */
.L_x_90:
[----:B------:R-:W-:Y:S05]  /*1ac0*/  BSYNC.RECONVERGENT B1 ;  /* 0x0000000000017941 */ /* 0x000fea0003800200 */
.L_x_88:
        /* <DEDUP_REMOVED lines=26> */
.L_x_92:
[----:B------:R-:W0:Y:S01]  /*1c70*/  LDCU UR10, c[0x0][0x3e0] ;  /* 0x00007c00ff0a77ac */ /* 0x000e220008000800 */
[----:B------:R-:W-:Y:S01]  /*1c80*/  MOV R22, R26 ;  /* 0x0000001a00167202 */ /* 0x000fe20000000f00 */
[----:B------:R-:W-:Y:S01]  /*1c90*/  IMAD.MOV.U32 R5, RZ, RZ, R27 ;  /* 0x000000ffff057224 */ /* 0x000fe200078e001b */
[----:B------:R-:W-:Y:S02]  /*1ca0*/  MOV R6, UR6 ;  /* 0x0000000600067c02 */ /* 0x000fe40008000f00 */
[----:B------:R-:W-:Y:S01]  /*1cb0*/  MOV R4, 0x1ce0 ;  /* 0x00001ce000047802 */ /* 0x000fe20000000f00 */
[----:B0-----:R-:W-:-:S07]  /*1cc0*/  IMAD.U32 R7, RZ, RZ, UR10 ;  /* 0x0000000aff077e24 */ /* 0x001fce000f8e00ff */
[----:B------:R-:W-:Y:S05]  /*1cd0*/  CALL.REL.NOINC `($__internal_5_$__cuda_sm20_div_s64) ;  /* 0x0000000400247944 */ /* 0x000fea0003c00000 */
[----:B------:R-:W-:-:S04]  /*1ce0*/  IADD3 R3, P0, PT, RZ, -R9, RZ ;  /* 0x80000009ff037210 */ /* 0x000fc80007f1e0ff */
[----:B------:R-:W-:Y:S01]  /*1cf0*/  IADD3.X R4, PT, PT, RZ, ~R6, RZ, P0, !PT ;  /* 0x80000006ff047210 */ /* 0x000fe200007fe4ff */
[----:B------:R-:W-:-:S04]  /*1d00*/  IMAD.WIDE.U32 R26, R3, UR12, R26 ;  /* 0x0000000c031a7c25 */ /* 0x000fc8000f8e001a */
[----:B------:R-:W-:-:S04]  /*1d10*/  IMAD R4, R4, UR12, RZ ;  /* 0x0000000c04047c24 */ /* 0x000fc8000f8e02ff */
[----:B------:R-:W-:Y:S02]  /*1d20*/  IMAD R3, R3, UR6, R4 ;  /* 0x0000000603037c24 */ /* 0x000fe4000f8e0204 */
[----:B------:R-:W-:-:S03]  /*1d30*/  IMAD.MOV.U32 R4, RZ, RZ, R9 ;  /* 0x000000ffff047224 */ /* 0x000fc600078e0009 */
[----:B------:R-:W-:-:S07]  /*1d40*/  IADD3 R3, PT, PT, R3, R27, RZ ;  /* 0x0000001b03037210 */ /* 0x000fce0007ffe0ff */
.L_x_93:
[----:B------:R-:W-:Y:S05]  /*1d50*/  BSYNC.RECONVERGENT B1 ;  /* 0x0000000000017941 */ /* 0x000fea0003800200 */
.L_x_91:
[----:B------:R-:W-:Y:S01]  /*1d60*/  SHF.R.S64 R10, RZ, 0x1e, R4 ;  /* 0x0000001eff0a7819 */ /* 0x000fe20000001004 */
[----:B------:R-:W-:-:S03]  /*1d70*/  IMAD.IADD R21, R4, 0x1, R23 ;  /* 0x0000000104157824 */ /* 0x000fc600078e0217 */
[----:B------:R-:W-:-:S04]  /*1d80*/  IADD3 R10, P0, PT, R10, UR14, RZ ;  /* 0x0000000e0a0a7c10 */ /* 0x000fc8000ff1e0ff */
[----:B------:R-:W-:Y:S01]  /*1d90*/  LEA.HI.X.SX32 R11, R4, UR15, 0x2, P0 ;  /* 0x0000000f040b7c11 */ /* 0x000fe200080f16ff */
[----:B------:R-:W-:-:S04]  /*1da0*/  IMAD.WIDE R20, R21, 0x4, R14 ;  /* 0x0000000415147825 */ /* 0x000fc800078e020e */
[----:B------:R0:W2:Y:S04]  /*1db0*/  LDG.E.CONSTANT R17, desc[UR8][R10.64] ;  /* 0x000000080a117981 */ /* 0x0000a8000c1e9900 */
[----:B------:R1:W3:Y:S01]  /*1dc0*/  LDG.E.CONSTANT R7, desc[UR8][R20.64] ;  /* 0x0000000814077981 */ /* 0x0002e2000c1e9900 */
[----:B------:R-:W-:-:S04]  /*1dd0*/  IMAD.WIDE R8, R23, 0x4, R20 ;  /* 0x0000000417087825 */ /* 0x000fc800078e0214 */
[----:B------:R-:W-:Y:S02]  /*1de0*/  IMAD.WIDE R28, R23, 0x4, R8 ;  /* 0x00000004171c7825 */ /* 0x000fe400078e0208 */
[----:B------:R4:W5:Y:S04]  /*1df0*/  LDG.E.CONSTANT R8, desc[UR8][R8.64] ;  /* 0x0000000808087981 */ /* 0x000968000c1e9900 */
[----:B------:R-:W4:Y:S01]  /*1e00*/  LDG.E.CONSTANT R16, desc[UR8][R28.64] ;  /* 0x000000081c107981 */ /* 0x000f22000c1e9900 */
        /* <DEDUP_REMOVED lines=10> */
[----:B-1----:R-:W-:Y:S01]  /*1eb0*/  IMAD R20, R6, UR22, RZ ;  /* 0x0000001606147c24 */ /* 0x002fe2000f8e02ff */
[----:B---3--:R-:W-:-:S03]  /*1ec0*/  SHF.R.S32.HI R6, RZ, 0x1f, R7 ;  /* 0x0000001fff067819 */ /* 0x008fc60000011407 */
[----:B------:R-:W-:Y:S02]  /*1ed0*/  IMAD R17, R17, UR23, R20 ;  /* 0x0000001711117c24 */ /* 0x000fe4000f8e0214 */
[----:B------:R-:W-:Y:S01]  /*1ee0*/  IMAD R20, R6, UR24, RZ ;  /* 0x0000001806147c24 */ /* 0x000fe2000f8e02ff */
[----:B------:R-:W-:Y:S02]  /*1ef0*/  LEA R6, P0, R4, UR20, 0x3 ;  /* 0x0000001404067c11 */ /* 0x000fe4000f8018ff */
[----:B------:R-:W-:Y:S01]  /*1f00*/  IADD3 R5, PT, PT, R5, R17, RZ ;  /* 0x0000001105057210 */ /* 0x000fe20007ffe0ff */
        /* <DEDUP_REMOVED lines=15> */
[----:B------:R-:W-:Y:S01]  /*2000*/  IADD3 R19, PT, PT, R19, R9, RZ ;  /* 0x0000000913137210 */ /* 0x000fe20007ffe0ff */
[----:B------:R-:W-:-:S06]  /*2010*/  IMAD R3, R3, UR28, RZ ;  /* 0x0000001c03037c24 */ /* 0x000fcc000f8e02ff */
[----:B------:R-:W2:Y:S01]  /*2020*/  @P0 LDC R11, c[0x0][0x3ec] ;  /* 0x0000fb00ff0b0b82 */ /* 0x000ea20000000800 */
[C---:B------:R-:W-:Y:S01]  /*2030*/  IMAD R3, R26.reuse, UR29, R3 ;  /* 0x0000001d1a037c24 */ /* 0x040fe2000f8e0203 */
[----:B-----5:R-:W-:Y:S01]  /*2040*/  SHF.R.S32.HI R2, RZ, 0x1f, R8 ;  /* 0x0000001fff027819 */ /* 0x020fe20000011408 */
[----:B------:R-:W-:-:S04]  /*2050*/  IMAD.WIDE.U32 R26, R26, UR28, R18 ;  /* 0x0000001c1a1a7c25 */ /* 0x000fc8000f8e0012 */
[----:B------:R-:W-:Y:S02]  /*2060*/  IMAD.IADD R27, R27, 0x1, R3 ;  /* 0x000000011b1b7824 */ /* 0x000fe400078e0203 */
[----:B------:R-:W-:-:S04]  /*2070*/  IMAD R3, R2, UR34, RZ ;  /* 0x0000002202037c24 */ /* 0x000fc8000f8e02ff */
[C---:B------:R-:W-:Y:S02]  /*2080*/  IMAD R3, R8.reuse, UR35, R3 ;  /* 0x0000002308037c24 */ /* 0x040fe4000f8e0203 */
[----:B------:R-:W-:-:S05]  /*2090*/  IMAD.WIDE.U32 R8, R8, UR34, R26 ;  /* 0x0000002208087c25 */ /* 0x000fca000f8e001a */
        /* <DEDUP_REMOVED lines=12> */
.L_x_81:
[----:B------:R-:W-:Y:S05]  /*2160*/  EXIT ;  /* 0x000000000000794d */ /* 0x000fea0003800000 */
        .weak           $__internal_5_$__cuda_sm20_div_s64
        .type           $__internal_5_$__cuda_sm20_div_s64,@function
        .size           $__internal_5_$__cuda_sm20_div_s64,($__internal_6_$__cuda_sm20_div_u64 - $__internal_5_$__cuda_sm20_div_s64)
$__internal_5_$__cuda_sm20_div_s64:
        /* <DEDUP_REMOVED lines=82> */
[----:B------:R-:W-:Y:S05]  /*2690*/  RET.REL.NODEC R4 `(_ZN36_GLOBAL__N__7b48fe22_4_k_cu_ff602d6e31caspt2_mltmv_f64_kernel_imltop1EPKiiPKdllS3_llPdllliidd) ;  /* 0xffffffd804587950 */ /* 0x000fea0003c3ffff */
        .weak           $__internal_6_$__cuda_sm20_div_u64
        .type           $__internal_6_$__cuda_sm20_div_u64,@function
        .size           $__internal_6_$__cuda_sm20_div_u64,(.L_x_301 - $__internal_6_$__cuda_sm20_div_u64)
$__internal_6_$__cuda_sm20_div_u64:
        /* <DEDUP_REMOVED lines=66> */
[----:B------:R-:W-:Y:S06]  /*2ac0*/  RET.REL.NODEC R6 `(_ZN36_GLOBAL__N__7b48fe22_4_k_cu_ff602d6e31caspt2_mltmv_f64_kernel_imltop1EPKiiPKdllS3_llPdllliidd) ;  /* 0xffffffd4064c7950 */ /* 0x000fec0003c3ffff */
.L_x_95:
        /* <DEDUP_REMOVED lines=11> */
.L_x_301:


//--------------------- .text._ZN36_GLOBAL__N__7b48fe22_4_k_cu_ff602d6e31caspt2_mltmv_f64_kernel_imltop0EPKiiPdllPKdllS4_llliidd --------------------------
	.section	.text._ZN36_GLOBAL__N__7b48fe22_4_k_cu_ff602d6e31caspt2_mltmv_f64_kernel_imltop0EPKiiPdllPKdllS4_llliidd,"ax",@progbits
	.align	128
.text._ZN36_GLOBAL__N__7b48fe22_4_k_cu_ff602d6e31caspt2_mltmv_f64_kernel_imltop0EPKiiPdllPKdllS4_llliidd:
        .type           _ZN36_GLOBAL__N__7b48fe22_4_k_cu_ff602d6e31caspt2_mltmv_f64_kernel_imltop0EPKiiPdllPKdllS4_llliidd,@function
        .size           _ZN36_GLOBAL__N__7b48fe22_4_k_cu_ff602d6e31caspt2_mltmv_f64_kernel_imltop0EPKiiPdllPKdllS4_llliidd,(.L_x_304 - _ZN36_GLOBAL__N__7b48fe22_4_k_cu_ff602d6e31caspt2_mltmv_f64_kernel_imltop0EPKiiPdllPKdllS4_llliidd)
        .other          _ZN36_GLOBAL__N__7b48fe22_4_k_cu_ff602d6e31caspt2_mltmv_f64_kernel_imltop0EPKiiPdllPKdllS4_llliidd,@"STO_CUDA_ENTRY STV_DEFAULT"
_ZN36_GLOBAL__N__7b48fe22_4_k_cu_ff602d6e31caspt2_mltmv_f64_kernel_imltop0EPKiiPdllPKdllS4_llliidd:
        /* <DEDUP_REMOVED lines=28> */
.L_x_105:
        /* <DEDUP_REMOVED lines=23> */
[----:B------:R-:W-:Y:S01]  /*0330*/  @P1 VIADD R3, R3, 0x1 ;  /* 0x0000000103031836 */ /* 0x000fe20000000000 */
[----:B------:R-:W-:-:S04]  /*0340*/  @!P2 LOP3.LUT R3, RZ, UR4, RZ, 0x33, !PT ;  /* 0x00000004ff03ac12 */ /* 0x000fc8000f8e33ff */
[----:B------:R-:W-:Y:S01]  /*0350*/  IADD3 R7, PT, PT, -R3, RZ, RZ ;  /* 0x000000ff03077210 */ /* 0x000fe20007ffe1ff */
[----:B------:R-:W-:-:S04]  /*0360*/  IMAD.MOV.U32 R4, RZ, RZ, R3 ;  /* 0x000000ffff047224 */ /* 0x000fc800078e0003 */
[----:B------:R-:W-:Y:S01]  /*0370*/  IMAD R2, R7, UR4, R10 ;  /* 0x0000000407027c24 */ /* 0x000fe2000f8e020a */
[----:B------:R-:W-:Y:S06]  /*0380*/  BRA `(.L_x_99) ;  /* 0x0000000000347947 */ /* 0x000fec0003800000 */
.L_x_98:
[----:B------:R-:W-:Y:S01]  /*0390*/  IMAD.MOV.U32 R8, RZ, RZ, R10 ;  /* 0x000000ffff087224 */ /* 0x000fe200078e000a */
[----:B------:R-:W-:Y:S01]  /*03a0*/  MOV R2, 0x3d0 ;  /* 0x000003d000027802 */ /* 0x000fe20000000f00 */
[----:B------:R-:W-:-:S07]  /*03b0*/  IMAD.U32 R0, RZ, RZ, UR5 ;  /* 0x00000005ff007e24 */ /* 0x000fce000f8e00ff */
[----:B------:R-:W-:Y:S05]  /*03c0*/  CALL.REL.NOINC `($__internal_7_$__cuda_sm20_div_s64) ;  /* 0x0000002800387944 */ /* 0x000fea0003c00000 */
[----:B------:R-:W0:Y:S01]  /*03d0*/  LDCU UR4, c[0x0][0x3e0] ;  /* 0x00007c00ff0477ac */ /* 0x000e220008000800 */
[----:B------:R-:W-:-:S04]  /*03e0*/  IADD3 R7, P0, PT, RZ, -R0, RZ ;  /* 0x80000000ff077210 */ /* 0x000fc80007f1e0ff */
[----:B------:R-:W-:Y:S01]  /*03f0*/  IADD3.X R6, PT, PT, RZ, ~R4, RZ, P0, !PT ;  /* 0x80000004ff067210 */ /* 0x000fe200007fe4ff */
[----:B------:R-:W-:-:S04]  /*0400*/  IMAD.MOV.U32 R4, RZ, RZ, R10 ;  /* 0x000000ffff047224 */ /* 0x000fc800078e000a */
[----:B0-----:R-:W-:Y:S02]  /*0410*/  IMAD R6, R6, UR4, RZ ;  /* 0x0000000406067c24 */ /* 0x001fe4000f8e02ff */
[----:B------:R-:W-:-:S04]  /*0420*/  IMAD.WIDE.U32 R2, R7, UR4, R4 ;  /* 0x0000000407027c25 */ /* 0x000fc8000f8e0004 */
[----:B------:R-:W-:Y:S02]  /*0430*/  IMAD R7, R7, UR5, R6 ;  /* 0x0000000507077c24 */ /* 0x000fe4000f8e0206 */
[----:B------:R-:W-:Y:S02]  /*0440*/  IMAD.MOV.U32 R4, RZ, RZ, R0 ;  /* 0x000000ffff047224 */ /* 0x000fe400078e0000 */
[----:B------:R-:W-:-:S07]  /*0450*/  IMAD.IADD R0, R3, 0x1, R7 ;  /* 0x0000000103007824 */ /* 0x000fce00078e0207 */
.L_x_99:
[----:B------:R-:W-:Y:S05]  /*0460*/  BSYNC.RECONVERGENT B0 ;  /* 0x0000000000007941 */ /* 0x000fea0003800200 */
.L_x_97:
[----:B------:R-:W0:Y:S01]  /*0470*/  LDC R17, c[0x0][0x388] ;  /* 0x0000e200ff117b82 */ /* 0x000e220000000800 */
[----:B------:R-:W1:Y:S07]  /*0480*/  LDCU.64 UR18, c[0x0][0x380] ;  /* 0x00007000ff1277ac */ /* 0x000e6e0008000a00 */
[----:B------:R-:W2:Y:S01]  /*0490*/  LDC.64 R14, c[0x0][0x380] ;  /* 0x0000e000ff0e7b82 */ /* 0x000ea20000000a00 */
[----:B------:R-:W-:Y:S01]  /*04a0*/  SHF.R.S64 R18, RZ, 0x1e, R4 ;  /* 0x0000001eff127819 */ /* 0x000fe20000001004 */
[----:B------:R-:W3:Y:S01]  /*04b0*/  LDCU UR14, c[0x0][0x3e4] ;  /* 0x00007c80ff0e77ac */ /* 0x000ee20008000800 */
[----:B------:R-:W4:Y:S01]  /*04c0*/  LDCU.64 UR22, c[0x0][0x3b0] ;  /* 0x00007600ff1677ac */ /* 0x000f220008000a00 */
[----:B------:R-:W4:Y:S01]  /*04d0*/  LDCU.64 UR20, c[0x0][0x3c8] ;  /* 0x00007900ff1477ac */ /* 0x000f220008000a00 */
[----:B0-----:R-:W-:-:S04]  /*04e0*/  IMAD.IADD R3, R4, 0x1, R17 ;  /* 0x0000000104037824 */ /* 0x001fc800078e0211 */
[----:B--2---:R-:W-:-:S04]  /*04f0*/  IMAD.WIDE R14, R3, 0x4, R14 ;  /* 0x00000004030e7825 */ /* 0x004fc800078e020e */
[C---:B------:R-:W-:Y:S02]  /*0500*/  IMAD.WIDE R8, R17.reuse, 0x4, R14 ;  /* 0x0000000411087825 */ /* 0x040fe400078e020e */
[----:B------:R-:W2:Y:S04]  /*0510*/  LDG.E.CONSTANT R14, desc[UR16][R14.64] ;  /* 0x000000100e0e7981 */ /* 0x000ea8000c1e9900 */
[----:B------:R0:W4:Y:S01]  /*0520*/  LDG.E.CONSTANT R6, desc[UR16][R8.64] ;  /* 0x0000001008067981 */ /* 0x000122000c1e9900 */
[----:B-1----:R-:W-:Y:S01]  /*0530*/  IADD3 R18, P0, PT, R18, UR18, RZ ;  /* 0x0000001212127c10 */ /* 0x002fe2000ff1e0ff */
[----:B------:R-:W-:-:S03]  /*0540*/  IMAD.WIDE R16, R17, 0x4, R8 ;  /* 0x0000000411107825 */ /* 0x000fc600078e0208 */
[----:B------:R-:W-:Y:S01]  /*0550*/  LEA.HI.X.SX32 R19, R4, UR19, 0x2, P0 ;  /* 0x0000001304137c11 */ /* 0x000fe200080f16ff */
[----:B------:R-:W1:Y:S01]  /*0560*/  LDCU.64 UR18, c[0x0][0x3d0] ;  /* 0x00007a00ff1277ac */ /* 0x000e620008000a00 */
[----:B------:R0:W5:Y:S04]  /*0570*/  LDG.E.CONSTANT R4, desc[UR16][R16.64] ;  /* 0x0000001010047981 */ /* 0x000168000c1e9900 */
[----:B------:R0:W5:Y:S01]  /*0580*/  LDG.E.CONSTANT R3, desc[UR16][R18.64] ;  /* 0x0000001012037981 */ /* 0x000162000c1e9900 */
[----:B---3--:R-:W-:Y:S01]  /*0590*/  UISETP.GE.U32.AND UP0, UPT, UR14, 0x8, UPT ;  /* 0x000000080e00788c */ /* 0x008fe2000bf06070 */
[----:B-1----:R-:W-:Y:S02]  /*05a0*/  IMAD R7, R0, UR18, RZ ;  /* 0x0000001200077c24 */ /* 0x002fe4000f8e02ff */
[----:B0-----:R-:W-:-:S04]  /*05b0*/  IMAD.WIDE.U32 R8, R2, UR18, RZ ;  /* 0x0000001202087c25 */ /* 0x001fc8000f8e00ff */
[----:B------:R-:W-:-:S05]  /*05c0*/  IMAD R11, R2, UR19, R7 ;  /* 0x00000013020b7c24 */ /* 0x000fca000f8e0207 */
[----:B------:R-:W-:Y:S02]  /*05d0*/  IADD3 R9, PT, PT, R9, R11, RZ ;  /* 0x0000000b09097210 */ /* 0x000fe40007ffe0ff */
[----:B------:R-:W-:Y:S01]  /*05e0*/  CS2R R28, SRZ ;  /* 0x00000000001c7805 */ /* 0x000fe2000001ff00 */
[----:B------:R-:W-:Y:S01]  /*05f0*/  UMOV UR4, URZ ;  /* 0x000000ff00047c82 */ /* 0x000fe20008000000 */
[----:B--2---:R-:W-:Y:S02]  /*0600*/  SHF.R.S32.HI R7, RZ, 0x1f, R14 ;  /* 0x0000001fff077819 */ /* 0x004fe4000001140e */
[----:B----4-:R-:W-:-:S03]  /*0610*/  SHF.R.S32.HI R11, RZ, 0x1f, R6 ;  /* 0x0000001fff0b7819 */ /* 0x010fc60000011406 */
[----:B------:R-:W-:Y:S02]  /*0620*/  IMAD R7, R7, UR22, RZ ;  /* 0x0000001607077c24 */ /* 0x000fe4000f8e02ff */
[----:B------:R-:W-:Y:S02]  /*0630*/  IMAD R11, R11, UR20, RZ ;  /* 0x000000140b0b7c24 */ /* 0x000fe4000f8e02ff */
[C---:B------:R-:W-:Y:S02]  /*0640*/  IMAD R7, R14.reuse, UR23, R7 ;  /* 0x000000170e077c24 */ /* 0x040fe4000f8e0207 */
[----:B------:R-:W-:-:S04]  /*0650*/  IMAD.WIDE.U32 R14, R14, UR22, RZ ;  /* 0x000000160e0e7c25 */ /* 0x000fc8000f8e00ff */
[----:B------:R-:W-:-:S04]  /*0660*/  IMAD.WIDE.U32 R8, R6, UR20, R8 ;  /* 0x0000001406087c25 */ /* 0x000fc8000f8e0008 */
[----:B------:R-:W-:Y:S02]  /*0670*/  IMAD R11, R6, UR21, R11 ;  /* 0x00000015060b7c24 */ /* 0x000fe4000f8e020b */
[----:B------:R-:W-:Y:S02]  /*0680*/  IMAD.IADD R7, R15, 0x1, R7 ;  /* 0x000000010f077824 */ /* 0x000fe400078e0207 */
[----:B------:R-:W-:Y:S01]  /*0690*/  IMAD.IADD R11, R9, 0x1, R11 ;  /* 0x00000001090b7824 */ /* 0x000fe200078e020b */
[----:B------:R-:W-:Y:S06]  /*06a0*/  BRA.U !UP0, `(.L_x_100) ;  /* 0x00000005081c7547 */ /* 0x000fec000b800000 */
        /* <DEDUP_REMOVED lines=8> */
.L_x_101:
        /* <DEDUP_REMOVED lines=63> */
.L_x_100:
        /* <DEDUP_REMOVED lines=48> */
.L_x_103:
[----:B------:R-:W-:Y:S05]  /*0e20*/  BRA.U !UP1, `(.L_x_102) ;  /* 0x0000000109c07547 */ /* 0x000fea000b800000 */
[----:B------:R-:W-:Y:S02]  /*0e30*/  UISETP.NE.AND UP0, UPT, UR18, 0x1, UPT ;  /* 0x000000011200788c */ /* 0x000fe4000bf05270 */
[----:B------:R-:W-:-:S04]  /*0e40*/  ULOP3.LUT UR9, UR14, 0x1, URZ, 0xc0, !UPT ;  /* 0x000000010e097892 */ /* 0x000fc8000f8ec0ff */
[----:B------:R-:W-:-:S03]  /*0e50*/  UISETP.NE.U32.AND UP1, UPT, UR9, 0x1, UPT ;  /* 0x000000010900788c */ /* 0x000fc6000bf25070 */
[----:B------:R-:W-:Y:S08]  /*0e60*/  BRA.U !UP0, `(.L_x_104) ;  /* 0x0000000108687547 */ /* 0x000ff0000b800000 */
[----:B------:R-:W0:Y:S01]  /*0e70*/  LDC.64 R18, c[0x0][0x3d8] ;  /* 0x0000f600ff127b82 */ /* 0x000e220000000a00 */
[----:B------:R-:W1:Y:S01]  /*0e80*/  LDCU.64 UR18, c[0x0][0x3c0] ;  /* 0x00007800ff1277ac */ /* 0x000e620008000a00 */
[----:B------:R-:W-:Y:S02]  /*0e90*/  IMAD.MOV.U32 R20, RZ, RZ, R8 ;  /* 0x000000ffff147224 */ /* 0x000fe400078e0008 */
[----:B------:R-:W-:Y:S01]  /*0ea0*/  IMAD.MOV.U32 R21, RZ, RZ, R11 ;  /* 0x000000ffff157224 */ /* 0x000fe200078e000b */
[----:B------:R-:W2:Y:S01]  /*0eb0*/  LDCU.64 UR20, c[0x0][0x3a8] ;  /* 0x00007500ff1477ac */ /* 0x000ea20008000a00 */
[----:B------:R-:W-:Y:S02]  /*0ec0*/  IMAD.MOV.U32 R6, RZ, RZ, R14 ;  /* 0x000000ffff067224 */ /* 0x000fe400078e000e */
        /* <DEDUP_REMOVED lines=20> */
.L_x_104:
[----:B------:R-:W-:Y:S05]  /*1010*/  BRA.U UP1, `(.L_x_102) ;  /* 0x0000000101447547 */ /* 0x000fea000b800000 */
[----:B------:R-:W0:Y:S01]  /*1020*/  LDC.64 R16, c[0x0][0x3d8] ;  /* 0x0000f600ff107b82 */ /* 0x000e220000000a00 */
[----:B------:R-:W1:Y:S01]  /*1030*/  LDCU.64 UR20, c[0x0][0x3a8] ;  /* 0x00007500ff1477ac */ /* 0x000e620008000a00 */
[----:B------:R-:W-:Y:S01]  /*1040*/  MOV R9, R11 ;  /* 0x0000000b00097202 */ /* 0x000fe20000000f00 */
[----:B------:R-:W-:Y:S01]  /*1050*/  IMAD.MOV.U32 R15, RZ, RZ, R7 ;  /* 0x000000ffff0f7224 */ /* 0x000fe200078e0007 */
[----:B------:R-:W2:Y:S04]  /*1060*/  LDCU.64 UR18, c[0x0][0x3c0] ;  /* 0x00007800ff1277ac */ /* 0x000ea80008000a00 */
[----:B------:R-:W3:Y:S01]  /*1070*/  LDC.64 R18, c[0x0][0x3b8] ;  /* 0x0000ee00ff127b82 */ /* 0x000ee20000000a00 */
[----:B0-----:R-:W-:-:S04]  /*1080*/  IMAD.WIDE.U32 R6, R16, UR4, R8 ;  /* 0x0000000410067c25 */ /* 0x001fc8000f8e0008 */
[----:B------:R-:W-:Y:S01]  /*1090*/  IMAD R17, R17, UR4, R7 ;  /* 0x0000000411117c24 */ /* 0x000fe2000f8e0207 */
[----:B--2---:R-:W-:Y:S01]  /*10a0*/  LEA R16, P0, R6, UR18, 0x3 ;  /* 0x0000001206107c11 */ /* 0x004fe2000f8018ff */
[----:B---3--:R-:W-:-:S03]  /*10b0*/  IMAD.WIDE.U32 R8, R18, UR4, R14 ;  /* 0x0000000412087c25 */ /* 0x008fc6000f8e000e */
[----:B------:R-:W-:Y:S01]  /*10c0*/  LEA.HI.X R17, R6, UR19, R17, 0x3, P0 ;  /* 0x0000001306117c11 */ /* 0x000fe200080f1c11 */
[----:B------:R-:W-:Y:S01]  /*10d0*/  IMAD R19, R19, UR4, R9 ;  /* 0x0000000413137c24 */ /* 0x000fe2000f8e0209 */
[----:B-1----:R-:W-:-:S03]  /*10e0*/  LEA R14, P1, R8, UR20, 0x3 ;  /* 0x00000014080e7c11 */ /* 0x002fc6000f8218ff */
[----:B------:R-:W2:Y:S01]  /*10f0*/  LDG.E.64.CONSTANT R6, desc[UR16][R16.64] ;  /* 0x0000001010067981 */ /* 0x000ea2000c1e9b00 */
[----:B------:R-:W-:-:S06]  /*1100*/  LEA.HI.X R15, R8, UR21, R19, 0x3, P1 ;  /* 0x00000015080f7c11 */ /* 0x000fcc00088f1c13 */
[----:B------:R-:W2:Y:S02]  /*1110*/  LDG.E.64.CONSTANT R14, desc[UR16][R14.64] ;  /* 0x000000100e0e7981 */ /* 0x000ea4000c1e9b00 */
[----:B--2---:R-:W-:-:S11]  /*1120*/  DFMA R28, R6, R14, R28 ;  /* 0x0000000e061c722b */ /* 0x004fd6000000001c */
.L_x_102:
[----:B------:R-:W0:Y:S01]  /*1130*/  LDCU.64 UR18, c[0x0][0x3a0] ;  /* 0x00007400ff1277ac */ /* 0x000e220008000a00 */
[----:B------:R-:W1:Y:S01]  /*1140*/  LDC.64 R6, c[0x0][0x3e8] ;  /* 0x0000fa00ff067b82 */ /* 0x000e620000000a00 */
[----:B-----5:R-:W-:Y:S01]  /*1150*/  LOP3.LUT P0, RZ, R4, 0x1, RZ, 0xc0, !PT ;  /* 0x0000000104ff7812 */ /* 0x020fe2000780c0ff */
[----:B------:R-:W2:Y:S01]  /*1160*/  LDCU.128 UR20, c[0x0][0x390] ;  /* 0x00007200ff1477ac */ /* 0x000ea20008000c00 */
[----:B0-----:R-:W-:Y:S01]  /*1170*/  IMAD R9, R0, UR18, RZ ;  /* 0x0000001200097c24 */ /* 0x001fe2000f8e02ff */
[----:B------:R-:W-:-:S03]  /*1180*/  SHF.R.S32.HI R0, RZ, 0x1f, R3 ;  /* 0x0000001fff007819 */ /* 0x000fc60000011403 */
[C---:B------:R-:W-:Y:S02]  /*1190*/  IMAD R11, R2.reuse, UR19, R9 ;  /* 0x00000013020b7c24 */ /* 0x040fe4000f8e0209 */
[----:B------:R-:W-:-:S05]  /*11a0*/  IMAD.WIDE.U32 R8, R2, UR18, RZ ;  /* 0x0000001202087c25 */ /* 0x000fca000f8e00ff */
[----:B-1----:R-:W0:Y:S01]  /*11b0*/  @P0 LDC R6, c[0x0][0x3f0] ;  /* 0x0000fc00ff060b82 */ /* 0x002e220000000800 */
[----:B------:R-:W-:Y:S02]  /*11c0*/  IMAD.IADD R9, R9, 0x1, R11 ;  /* 0x0000000109097824 */ /* 0x000fe400078e020b */
[----:B--2---:R-:W-:Y:S02]  /*11d0*/  IMAD R0, R0, UR22, RZ ;  /* 0x0000001600007c24 */ /* 0x004fe4000f8e02ff */
[----:B------:R-:W-:-:S03]  /*11e0*/  IMAD.WIDE.U32 R8, R3, UR22, R8 ;  /* 0x0000001603087c25 */ /* 0x000fc6000f8e0008 */
[----:B------:R-:W0:Y:S01]  /*11f0*/  @P0 LDC R7, c[0x0][0x3f4] ;  /* 0x0000fd00ff070b82 */ /* 0x000e220000000800 */
[----:B------:R-:W-:Y:S01]  /*1200*/  IMAD R3, R3, UR23, R0 ;  /* 0x0000001703037c24 */ /* 0x000fe2000f8e0200 */
[----:B------:R-:W-:-:S03]  /*1210*/  LEA R2, P0, R8, UR20, 0x3 ;  /* 0x0000001408027c11 */ /* 0x000fc6000f8018ff */
[----:B------:R-:W-:-:S05]  /*1220*/  IMAD.IADD R3, R9, 0x1, R3 ;  /* 0x0000000109037824 */ /* 0x000fca00078e0203 */
        /* <DEDUP_REMOVED lines=9> */
.L_x_96:
        /* <DEDUP_REMOVED lines=16> */
[----:B------:R-:W-:Y:S02]  /*13c0*/  IADD3 R7, PT, PT, RZ, -UR6, RZ ;  /* 0x80000006ff077c10 */ /* 0x000fe4000fffe0ff */
        /* <DEDUP_REMOVED lines=18> */
.L_x_107:
[----:B------:R-:W-:-:S07]  /*14f0*/  MOV R4, 0x1510 ;  /* 0x0000151000047802 */ /* 0x000fce0000000f00 */
[----:B------:R-:W-:Y:S05]  /*1500*/  CALL.REL.NOINC `($__internal_8_$__cuda_sm20_div_u64) ;  /* 0x0000001c00347944 */ /* 0x000fea0003c00000 */
[----:B------:R-:W-:Y:S02]  /*1510*/  IMAD.MOV.U32 R2, RZ, RZ, R0 ;  /* 0x000000ffff027224 */ /* 0x000fe400078e0000 */
[----:B------:R-:W-:-:S07]  /*1520*/  IMAD.MOV.U32 R3, RZ, RZ, R7 ;  /* 0x000000ffff037224 */ /* 0x000fce00078e0007 */
.L_x_108:
[----:B------:R-:W-:Y:S05]  /*1530*/  BSYNC.RECONVERGENT B0 ;  /* 0x0000000000007941 */ /* 0x000fea0003800200 */
.L_x_106:
[----:B------:R-:W-:Y:S01]  /*1540*/  IADD3 R20, P1, PT, R2, R20, RZ ;  /* 0x0000001402147210 */ /* 0x000fe20007f3e0ff */
[----:B------:R-:W0:Y:S01]  /*1550*/  LDCU UR14, c[0x0][0x3e0] ;  /* 0x00007c00ff0e77ac */ /* 0x000e220008000800 */
[----:B------:R-:W-:Y:S02]  /*1560*/  BSSY B0, `(.L_x_109) ;  /* 0x000005c000007945 */ /* 0x000fe40003800000 */
[----:B------:R-:W-:Y:S01]  /*1570*/  LOP3.LUT R0, R20, 0x3, RZ, 0xc0, !PT ;  /* 0x0000000314007812 */ /* 0x000fe200078ec0ff */
[----:B------:R-:W1:Y:S01]  /*1580*/  LDCU UR4, c[0x0][0x3e0] ;  /* 0x00007c00ff0477ac */ /* 0x000e620008000800 */
[----:B------:R-:W-:Y:S02]  /*1590*/  IMAD.X R11, RZ, RZ, R3, P1 ;  /* 0x000000ffff0b7224 */ /* 0x000fe400008e0603 */
[----:B------:R-:W-:Y:S01]  /*15a0*/  ISETP.NE.U32.AND P0, PT, R0, 0x3, PT ;  /* 0x000000030000780c */ /* 0x000fe20003f05070 */
[----:B------:R-:W2:Y:S03]  /*15b0*/  LDCU.64 UR8, c[0x0][0x380] ;  /* 0x00007000ff0877ac */ /* 0x000ea60008000a00 */
[----:B------:R-:W-:Y:S01]  /*15c0*/  ISETP.NE.AND.EX P0, PT, RZ, RZ, PT, P0 ;  /* 0x000000ffff00720c */ /* 0x000fe20003f05300 */
[----:B------:R-:W3:Y:S01]  /*15d0*/  LDCU.64 UR12, c[0x0][0x380] ;  /* 0x00007000ff0c77ac */ /* 0x000ee20008000a00 */
[----:B------:R-:W4:Y:S01]  /*15e0*/  LDCU.64 UR10, c[0x0][0x3a0] ;  /* 0x00007400ff0a77ac */ /* 0x000f220008000a00 */
[----:B------:R-:W0:Y:S01]  /*15f0*/  LDCU.64 UR18, c[0x0][0x3a0] ;  /* 0x00007400ff1277ac */ /* 0x000e220008000a00 */
[----:B------:R-:W0:Y:S01]  /*1600*/  LDCU.128 UR20, c[0x0][0x390] ;  /* 0x00007200ff1477ac */ /* 0x000e220008000c00 */
[----:B------:R-:W0:Y:S08]  /*1610*/  LDCU.128 UR24, c[0x0][0x390] ;  /* 0x00007200ff1877ac */ /* 0x000e300008000c00 */
[----:B-1----:R-:W-:Y:S05]  /*1620*/  @!P0 BRA `(.L_x_110) ;  /* 0x00000004003c8947 */ /* 0x002fea0003800000 */
[----:B------:R-:W1:Y:S01]  /*1630*/  LDC R21, c[0x0][0x388] ;  /* 0x0000e200ff157b82 */ /* 0x000e620000000800 */
[----:B------:R-:W-:Y:S02]  /*1640*/  IADD3 R25, PT, PT, R20, 0x1, RZ ;  /* 0x0000000114197810 */ /* 0x000fe40007ffe0ff */
[----:B------:R-:W-:Y:S02]  /*1650*/  CS2R R22, SRZ ;  /* 0x0000000000167805 */ /* 0x000fe4000001ff00 */
[----:B------:R-:W-:-:S03]  /*1660*/  LOP3.LUT R25, R25, 0x3, RZ, 0xc0, !PT ;  /* 0x0000000319197812 */ /* 0x000fc600078ec0ff */
[----:B------:R-:W0:Y:S04]  /*1670*/  LDC.64 R14, c[0x0][0x380] ;  /* 0x0000e000ff0e7b82 */ /* 0x000e280000000a00 */
.L_x_114:
[----:B------:R-:W-:Y:S01]  /*1680*/  LOP3.LUT R0, R5, UR5, RZ, 0xfc, !PT ;  /* 0x0000000505007c12 */ /* 0x000fe2000f8efcff */
[----:B------:R-:W-:Y:S05]  /*1690*/  YIELD ;  /* 0x0000000000007946 */ /* 0x000fea0003800000 */
[----:B------:R-:W-:Y:S01]  /*16a0*/  ISETP.NE.U32.AND P0, PT, R0, RZ, PT ;  /* 0x000000ff0000720c */ /* 0x000fe20003f05070 */
[----:B------:R-:W-:-:S12]  /*16b0*/  BSSY.RECONVERGENT B1, `(.L_x_111) ;  /* 0x0000026000017945 */ /* 0x000fd80003800200 */
[----:B0-----:R-:W-:Y:S05]  /*16c0*/  @P0 BRA `(.L_x_112) ;  /* 0x00000000005c0947 */ /* 0x001fea0003800000 */
[----:B------:R-:W5:Y:S01]  /*16d0*/  I2F.U32.RP R4, UR4 ;  /* 0x0000000400047d06 */ /* 0x000f620008209000 */
[----:B------:R-:W-:Y:S01]  /*16e0*/  IMAD.MOV.U32 R2, RZ, RZ, RZ ;  /* 0x000000ffff027224 */ /* 0x000fe200078e00ff */
[----:B------:R-:W-:Y:S01]  /*16f0*/  ISETP.NE.U32.AND P2, PT, RZ, UR4, PT ;  /* 0x00000004ff007c0c */ /* 0x000fe2000bf45070 */
[----:B------:R-:W-:-:S05]  /*1700*/  IMAD.MOV.U32 R16, RZ, RZ, RZ ;  /* 0x000000ffff107224 */ /* 0x000fca00078e00ff */
[----:B-----5:R-:W5:Y:S02]  /*1710*/  MUFU.RCP R4, R4 ;  /* 0x0000000400047308 */ /* 0x020f640000001000 */
[----:B-----5:R-:W-:-:S06]  /*1720*/  VIADD R6, R4, 0xffffffe ;  /* 0x0ffffffe04067836 */ /* 0x020fcc0000000000 */
        /* <DEDUP_REMOVED lines=12> */
[----:B------:R-:W-:-:S04]  /*17f0*/  @!P2 LOP3.LUT R0, RZ, UR4, RZ, 0x33, !PT ;  /* 0x00000004ff00ac12 */ /* 0x000fc8000f8e33ff */
[----:B------:R-:W-:Y:S01]  /*1800*/  MOV R4, R0 ;  /* 0x0000000000047202 */ /* 0x000fe20000000f00 */
[----:B------:R-:W-:-:S04]  /*1810*/  IMAD.MOV R3, RZ, RZ, -R0 ;  /* 0x000000ffff037224 */ /* 0x000fc800078e0a00 */
[----:B------:R-:W-:Y:S01]  /*1820*/  IMAD R0, R3, UR4, R10 ;  /* 0x0000000403007c24 */ /* 0x000fe2000f8e020a */
[----:B------:R-:W-:Y:S06]  /*1830*/  BRA `(.L_x_113) ;  /* 0x0000000000347947 */ /* 0x000fec0003800000 */
.L_x_112:
[----:B------:R-:W-:Y:S01]  /*1840*/  IMAD.MOV.U32 R8, RZ, RZ, R10 ;  /* 0x000000ffff087224 */ /* 0x000fe200078e000a */
[----:B------:R-:W-:Y:S01]  /*1850*/  MOV R2, 0x1880 ;  /* 0x0000188000027802 */ /* 0x000fe20000000f00 */
[----:B------:R-:W-:-:S07]  /*1860*/  IMAD.U32 R0, RZ, RZ, UR5 ;  /* 0x00000005ff007e24 */ /* 0x000fce000f8e00ff */
[----:B01234-:R-:W-:Y:S05]  /*1870*/  CALL.REL.NOINC `($__internal_7_$__cuda_sm20_div_s64) ;  /* 0x00000014000c7944 */ /* 0x01ffea0003c00000 */
[----:B------:R-:W-:-:S05]  /*1880*/  IADD3 R7, P0, PT, RZ, -R0, RZ ;  /* 0x80000000ff077210 */ /* 0x000fca0007f1e0ff */
[----:B------:R-:W-:-:S04]  /*1890*/  IMAD.X R4, RZ, RZ, ~R4, P0 ;  /* 0x000000ffff047224 */ /* 0x000fc800000e0e04 */
[----:B------:R-:W-:Y:S02]  /*18a0*/  IMAD R6, R4, UR4, RZ ;  /* 0x0000000404067c24 */ /* 0x000fe4000f8e02ff */
[----:B------:R-:W-:-:S04]  /*18b0*/  IMAD.MOV.U32 R4, RZ, RZ, R10 ;  /* 0x000000ffff047224 */ /* 0x000fc800078e000a */
[----:B------:R-:W-:Y:S01]  /*18c0*/  IMAD.WIDE.U32 R2, R7, UR4, R4 ;  /* 0x0000000407027c25 */ /* 0x000fe2000f8e0004 */
[----:B------:R-:W-:-:S03]  /*18d0*/  MOV R4, R0 ;  /* 0x0000000000047202 */ /* 0x000fc60000000f00 */
[----:B------:R-:W-:Y:S02]  /*18e0*/  IMAD R7, R7, UR5, R6 ;  /* 0x0000000507077c24 */ /* 0x000fe4000f8e0206 */
[----:B------:R-:W-:Y:S02]  /*18f0*/  IMAD.MOV.U32 R0, RZ, RZ, R2 ;  /* 0x000000ffff007224 */ /* 0x000fe400078e0002 */
[----:B------:R-:W-:-:S07]  /*1900*/  IMAD.IADD R16, R7, 0x1, R3 ;  /* 0x0000000107107824 */ /* 0x000fce00078e0203 */
.L_x_113:
[----:B0-234-:R-:W-:Y:S05]  /*1910*/  BSYNC.RECONVERGENT B1 ;  /* 0x0000000000017941 */ /* 0x01dfea0003800200 */
.L_x_111:
[--C-:B-1----:R-:W-:Y:S01]  /*1920*/  IMAD R9, R21, 0x3, R4.reuse ;  /* 0x0000000315097824 */ /* 0x102fe200078e0204 */
[----:B------:R-:W-:Y:S01]  /*1930*/  SHF.R.S64 R6, RZ, 0x1e, R4 ;  /* 0x0000001eff067819 */ /* 0x000fe20000001004 */
[----:B------:R-:W0:Y:S02]  /*1940*/  LDC.64 R2, c[0x0][0x3f0] ;  /* 0x0000fc00ff027b82 */ /* 0x000e240000000a00 */
[----:B------:R-:W-:Y:S01]  /*1950*/  IMAD.WIDE R8, R9, 0x4, R14 ;  /* 0x0000000409087825 */ /* 0x000fe200078e020e */
[----:B------:R-:W-:-:S05]  /*1960*/  IADD3 R6, P0, PT, R6, UR8, RZ ;  /* 0x0000000806067c10 */ /* 0x000fca000ff1e0ff */
[----:B------:R-:W2:Y:S01]  /*1970*/  LDG.E.CONSTANT R8, desc[UR16][R8.64] ;  /* 0x0000001008087981 */ /* 0x000ea2000c1e9900 */
[----:B------:R-:W-:-:S06]  /*1980*/  LEA.HI.X.SX32 R7, R4, UR9, 0x2, P0 ;  /* 0x0000000904077c11 */ /* 0x000fcc00080f16ff */
[----:B------:R-:W3:Y:S01]  /*1990*/  LDG.E.CONSTANT R7, desc[UR16][R6.64] ;  /* 0x0000001006077981 */ /* 0x000ee2000c1e9900 */
[----:B------:R-:W-:-:S04]  /*19a0*/  IMAD R17, R16, UR10, RZ ;  /* 0x0000000a10117c24 */ /* 0x000fc8000f8e02ff */
[----:B------:R-:W-:Y:S01]  /*19b0*/  IMAD R17, R0, UR11, R17 ;  /* 0x0000000b00117c24 */ /* 0x000fe2000f8e0211 */
[----:B------:R-:W-:-:S04]  /*19c0*/  IADD3 R10, P1, PT, R10, UR6, RZ ;  /* 0x000000060a0a7c10 */ /* 0x000fc8000ff3e0ff */
[----:B------:R-:W-:Y:S02]  /*19d0*/  IADD3.X R5, PT, PT, R5, UR7, RZ, P1, !PT ;  /* 0x0000000705057c10 */ /* 0x000fe40008ffe4ff */
[----:B--2---:R-:W-:Y:S01]  /*19e0*/  LOP3.LUT R4, R8, 0x1, RZ, 0xc0, !PT ;  /* 0x0000000108047812 */ /* 0x004fe200078ec0ff */
[----:B------:R-:W-:-:S03]  /*19f0*/  IMAD.WIDE.U32 R8, R0, UR10, RZ ;  /* 0x0000000a00087c25 */ /* 0x000fc6000f8e00ff */
[----:B------:R-:W-:Y:S01]  /*1a00*/  ISETP.NE.U32.AND P0, PT, R4, 0x1, PT ;  /* 0x000000010400780c */ /* 0x000fe20003f05070 */
[----:B------:R-:W-:Y:S01]  /*1a10*/  IMAD.IADD R9, R9, 0x1, R17 ;  /* 0x0000000109097824 */ /* 0x000fe200078e0211 */
[----:B---3--:R-:W-:Y:S01]  /*1a20*/  SHF.R.S32.HI R0, RZ, 0x1f, R7 ;  /* 0x0000001fff007819 */ /* 0x008fe20000011407 */
[----:B------:R-:W-:-:S04]  /*1a30*/  IMAD.WIDE.U32 R8, R7, UR22, R8 ;  /* 0x0000001607087c25 */ /* 0x000fc8000f8e0008 */
[----:B------:R-:W-:-:S06]  /*1a40*/  IMAD R0, R0, UR22, RZ ;  /* 0x0000001600007c24 */ /* 0x000fcc000f8e02ff */
[----:B0-----:R-:W0:Y:S01]  /*1a50*/  @P0 LDC R2, c[0x0][0x3e8] ;  /* 0x0000fa00ff020b82 */ /* 0x001e220000000800 */
[----:B------:R-:W-:-:S04]  /*1a60*/  IMAD R7, R7, UR23, R0 ;  /* 0x0000001707077c24 */ /* 0x000fc8000f8e0200 */
[----:B------:R-:W-:-:S03]  /*1a70*/  IMAD.IADD R7, R9, 0x1, R7 ;  /* 0x0000000109077824 */ /* 0x000fc600078e0207 */
        /* <DEDUP_REMOVED lines=10> */
.L_x_110:
[----:B0-234-:R-:W-:Y:S05]  /*1b20*/  BSYNC B0 ;  /* 0x0000000000007941 */ /* 0x01dfea0003800000 */
.L_x_109:
[----:B------:R-:W-:Y:S01]  /*1b30*/  ISETP.GE.U32.AND P0, PT, R20, 0x3, PT ;  /* 0x000000031400780c */ /* 0x000fe20003f06070 */
[----:B------:R-:W0:Y:S03]  /*1b40*/  LDC.64 R14, c[0x0][0x380] ;  /* 0x0000e000ff0e7b82 */ /* 0x000e260000000a00 */
[----:B------:R-:W-:-:S05]  /*1b50*/  ISETP.GE.U32.AND.EX P0, PT, R11, RZ, PT, P0 ;  /* 0x000000ff0b00720c */ /* 0x000fca0003f06100 */
[----:B------:R-:W1:Y:S08]  /*1b60*/  LDC R20, c[0x0][0x388] ;  /* 0x0000e200ff147b82 */ /* 0x000e700000000800 */
[----:B------:R-:W-:Y:S05]  /*1b70*/  @!P0 EXIT ;  /* 0x000000000000894d */ /* 0x000fea0003800000 */
[----:B------:R-:W-:Y:S01]  /*1b80*/  BSSY B0, `(.L_x_115) ;  /* 0x0000111000007945 */ /* 0x000fe20003800000 */
.L_x_128:
        /* <DEDUP_REMOVED lines=9> */
[----:B--2---:R-:W-:Y:S01]  /*1c20*/  VIADD R6, R4, 0xffffffe ;  /* 0x0ffffffe04067836 */ /* 0x004fe20000000000 */
[----:B------:R-:W-:-:S05]  /*1c30*/  MOV R4, RZ ;  /* 0x000000ff00047202 */ /* 0x000fca0000000f00 */
[----:B------:R2:W3:Y:S02]  /*1c40*/  F2I.FTZ.U32.TRUNC.NTZ R7, R6 ;  /* 0x0000000600077305 */ /* 0x0004e4000021f000 */
[----:B--2---:R-:W-:Y:S02]  /*1c50*/  IMAD.MOV.U32 R6, RZ, RZ, RZ ;  /* 0x000000ffff067224 */ /* 0x004fe400078e00ff */
[----:B---3--:R-:W-:-:S04]  /*1c60*/  IMAD R0, R7, R3, RZ ;  /* 0x0000000307007224 */ /* 0x008fc800078e02ff */
[----:B------:R-:W-:-:S04]  /*1c70*/  IMAD.MOV R9, RZ, RZ, -R0 ;  /* 0x000000ffff097224 */ /* 0x000fc800078e0a00 */
[----:B------:R-:W-:-:S06]  /*1c80*/  IMAD.HI.U32 R9, R7, R9, R6 ;  /* 0x0000000907097227 */ /* 0x000fcc00078e0006 */
[----:B------:R-:W-:-:S05]  /*1c90*/  IMAD.HI.U32 R0, R9, R10, RZ ;  /* 0x0000000a09007227 */ /* 0x000fca00078e00ff */
[----:B------:R-:W-:-:S05]  /*1ca0*/  IADD3 R2, PT, PT, -R0, RZ, RZ ;  /* 0x000000ff00027210 */ /* 0x000fca0007ffe1ff */
[----:B------:R-:W-:-:S05]  /*1cb0*/  IMAD R2, R3, R2, R10 ;  /* 0x0000000203027224 */ /* 0x000fca00078e020a */
[----:B------:R-:W-:-:S13]  /*1cc0*/  ISETP.GE.U32.AND P0, PT, R2, R3, PT ;  /* 0x000000030200720c */ /* 0x000fda0003f06070 */
[----:B------:R-:W-:Y:S02]  /*1cd0*/  @P0 IMAD.IADD R2, R2, 0x1, -R3 ;  /* 0x0000000102020824 */ /* 0x000fe400078e0a03 */
[----:B------:R-:W-:-:S03]  /*1ce0*/  @P0 VIADD R0, R0, 0x1 ;  /* 0x0000000100000836 */ /* 0x000fc60000000000 */
[----:B------:R-:W-:-:S13]  /*1cf0*/  ISETP.GE.U32.AND P1, PT, R2, R3, PT ;  /* 0x000000030200720c */ /* 0x000fda0003f26070 */
[----:B------:R-:W-:Y:S01]  /*1d00*/  @P1 VIADD R0, R0, 0x1 ;  /* 0x0000000100001836 */ /* 0x000fe20000000000 */
[----:B------:R-:W-:-:S05]  /*1d10*/  @!P2 LOP3.LUT R0, RZ, R3, RZ, 0x33, !PT ;  /* 0x00000003ff00a212 */ /* 0x000fca00078e33ff */
[----:B------:R-:W-:-:S04]  /*1d20*/  IMAD.MOV R2, RZ, RZ, -R0 ;  /* 0x000000ffff027224 */ /* 0x000fc800078e0a00 */
[----:B------:R-:W-:Y:S01]  /*1d30*/  IMAD R2, R3, R2, R10 ;  /* 0x0000000203027224 */ /* 0x000fe200078e020a */
[----:B------:R-:W-:Y:S06]  /*1d40*/  BRA `(.L_x_118) ;  /* 0x0000000000347947 */ /* 0x000fec0003800000 */
.L_x_117:
[----:B------:R-:W-:Y:S01]  /*1d50*/  IMAD.MOV.U32 R8, RZ, RZ, R10 ;  /* 0x000000ffff087224 */ /* 0x000fe200078e000a */
[----:B------:R-:W-:Y:S01]  /*1d60*/  MOV R2, 0x1d90 ;  /* 0x00001d9000027802 */ /* 0x000fe20000000f00 */
[----:B------:R-:W-:-:S07]  /*1d70*/  IMAD.U32 R0, RZ, RZ, UR5 ;  /* 0x00000005ff007e24 */ /* 0x000fce000f8e00ff */
[----:B01----:R-:W-:Y:S05]  /*1d80*/  CALL.REL.NOINC `($__internal_7_$__cuda_sm20_div_s64) ;  /* 0x0000000c00c87944 */ /* 0x003fea0003c00000 */
[----:B------:R-:W-:Y:S01]  /*1d90*/  IADD3 R2, P0, PT, RZ, -R0, RZ ;  /* 0x80000000ff027210 */ /* 0x000fe20007f1e0ff */
[----:B------:R-:W-:-:S04]  /*1da0*/  IMAD.U32 R3, RZ, RZ, UR14 ;  /* 0x0000000eff037e24 */ /* 0x000fc8000f8e00ff */
[----:B------:R-:W-:-:S04]  /*1db0*/  IMAD.X R4, RZ, RZ, ~R4, P0 ;  /* 0x000000ffff047224 */ /* 0x000fc800000e0e04 */
[----:B------:R-:W-:Y:S01]  /*1dc0*/  IMAD R9, R4, R3, RZ ;  /* 0x0000000304097224 */ /* 0x000fe200078e02ff */
[----:B------:R-:W-:-:S03]  /*1dd0*/  MOV R4, R10 ;  /* 0x0000000a00047202 */ /* 0x000fc60000000f00 */
[C---:B------:R-:W-:Y:S02]  /*1de0*/  IMAD R9, R2.reuse, UR5, R9 ;  /* 0x0000000502097c24 */ /* 0x040fe4000f8e0209 */
[----:B------:R-:W-:-:S04]  /*1df0*/  IMAD.WIDE.U32 R6, R2, R3, R4 ;  /* 0x0000000302067225 */ /* 0x000fc800078e0004 */
[----:B------:R-:W-:Y:S02]  /*1e00*/  IMAD.MOV.U32 R2, RZ, RZ, R6 ;  /* 0x000000ffff027224 */ /* 0x000fe400078e0006 */
[----:B------:R-:W-:-:S07]  /*1e10*/  IMAD.IADD R4, R9, 0x1, R7 ;  /* 0x0000000109047824 */ /* 0x000fce00078e0207 */
.L_x_118:
[----:B------:R-:W-:Y:S05]  /*1e20*/  BSYNC.RECONVERGENT B1 ;  /* 0x0000000000017941 */ /* 0x000fea0003800200 */
.L_x_116:
[--C-:B-1----:R-:W-:Y:S01]  /*1e30*/  IMAD R9, R20, 0x3, R0.reuse ;  /* 0x0000000314097824 */ /* 0x102fe200078e0200 */
[----:B------:R-:W-:Y:S01]  /*1e40*/  SHF.R.S64 R16, RZ, 0x1e, R0 ;  /* 0x0000001eff107819 */ /* 0x000fe20000001000 */
[----:B------:R-:W1:Y:S02]  /*1e50*/  LDC.64 R6, c[0x0][0x3f0] ;  /* 0x0000fc00ff067b82 */ /* 0x000e640000000a00 */
[----:B0-----:R-:W-:Y:S01]  /*1e60*/  IMAD.WIDE R8, R9, 0x4, R14 ;  /* 0x0000000409087825 */ /* 0x001fe200078e020e */
[----:B------:R-:W-:-:S04]  /*1e70*/  IADD3 R16, P0, PT, R16, UR12, RZ ;  /* 0x0000000c10107c10 */ /* 0x000fc8000ff1e0ff */
[----:B------:R-:W-:Y:S01]  /*1e80*/  LEA.HI.X.SX32 R17, R0, UR13, 0x2, P0 ;  /* 0x0000000d00117c11 */ /* 0x000fe200080f16ff */
[----:B------:R-:W2:Y:S05]  /*1e90*/  LDG.E.CONSTANT R8, desc[UR16][R8.64] ;  /* 0x0000001008087981 */ /* 0x000eaa000c1e9900 */
[----:B------:R-:W3:Y:S01]  /*1ea0*/  LDG.E.CONSTANT R17, desc[UR16][R16.64] ;  /* 0x0000001010117981 */ /* 0x000ee2000c1e9900 */
[----:B------:R-:W-:-:S04]  /*1eb0*/  IMAD R11, R4, UR18, RZ ;  /* 0x00000012040b7c24 */ /* 0x000fc8000f8e02ff */
[----:B------:R-:W-:Y:S01]  /*1ec0*/  IMAD R11, R2, UR19, R11 ;  /* 0x00000013020b7c24 */ /* 0x000fe2000f8e020b */
[----:B------:R-:W-:Y:S01]  /*1ed0*/  BSSY.RECONVERGENT B1, `(.L_x_119) ;  /* 0x0000038000017945 */ /* 0x000fe20003800200 */
[----:B--2---:R-:W-:Y:S01]  /*1ee0*/  LOP3.LUT R0, R8, 0x1, RZ, 0xc0, !PT ;  /* 0x0000000108007812 */ /* 0x004fe200078ec0ff */
[----:B------:R-:W-:-:S03]  /*1ef0*/  IMAD.WIDE.U32 R8, R2, UR18, RZ ;  /* 0x0000001202087c25 */ /* 0x000fc6000f8e00ff */
[----:B------:R-:W-:Y:S01]  /*1f00*/  ISETP.NE.U32.AND P0, PT, R0, 0x1, PT ;  /* 0x000000010000780c */ /* 0x000fe20003f05070 */
[----:B------:R-:W-:Y:S01]  /*1f10*/  IMAD.IADD R9, R9, 0x1, R11 ;  /* 0x0000000109097824 */ /* 0x000fe200078e020b */
[----:B---3--:R-:W-:Y:S01]  /*1f20*/  SHF.R.S32.HI R0, RZ, 0x1f, R17 ;  /* 0x0000001fff007819 */ /* 0x008fe20000011411 */
[----:B------:R-:W-:-:S04]  /*1f30*/  IMAD.WIDE.U32 R8, R17, UR26, R8 ;  /* 0x0000001a11087c25 */ /* 0x000fc8000f8e0008 */
[----:B------:R-:W-:-:S04]  /*1f40*/  IMAD R0, R0, UR26, RZ ;  /* 0x0000001a00007c24 */ /* 0x000fc8000f8e02ff */
[----:B------:R-:W-:Y:S02]  /*1f50*/  IMAD R17, R17, UR27, R0 ;  /* 0x0000001b11117c24 */ /* 0x000fe4000f8e0200 */
[----:B-1----:R-:W0:Y:S02]  /*1f60*/  @P0 LDC R6, c[0x0][0x3e8] ;  /* 0x0000fa00ff060b82 */ /* 0x002e240000000800 */
        /* <DEDUP_REMOVED lines=12> */
[----:B------:R-:W-:Y:S01]  /*2030*/  ISETP.NE.U32.AND P2, PT, R3, RZ, PT ;  /* 0x000000ff0300720c */ /* 0x000fe20003f45070 */
[----:B------:R-:W-:-:S06]  /*2040*/  IMAD.MOV.U32 R16, RZ, RZ, RZ ;  /* 0x000000ffff107224 */ /* 0x000fcc00078e00ff */
[----:B0-----:R-:W0:Y:S02]  /*2050*/  MUFU.RCP R6, R6 ;  /* 0x0000000600067308 */ /* 0x001e240000001000 */
        /* <DEDUP_REMOVED lines=18> */
.L_x_120:
[----:B------:R-:W-:Y:S01]  /*2180*/  IMAD.MOV.U32 R8, RZ, RZ, R10 ;  /* 0x000000ffff087224 */ /* 0x000fe200078e000a */
[----:B------:R-:W-:Y:S01]  /*2190*/  MOV R5, R11 ;  /* 0x0000000b00057202 */ /* 0x000fe20000000f00 */
[----:B------:R-:W-:Y:S01]  /*21a0*/  IMAD.U32 R0, RZ, RZ, UR5 ;  /* 0x00000005ff007e24 */ /* 0x000fe2000f8e00ff */
[----:B------:R-:W-:-:S07]  /*21b0*/  MOV R2, 0x21d0 ;  /* 0x000021d000027802 */ /* 0x000fce0000000f00 */
[----:B0-----:R-:W-:Y:S05]  /*21c0*/  CALL.REL.NOINC `($__internal_7_$__cuda_sm20_div_s64) ;  /* 0x0000000800b87944 */ /* 0x001fea0003c00000 */
        /* <DEDUP_REMOVED lines=8> */
.L_x_121:
[----:B------:R-:W-:Y:S05]  /*2250*/  BSYNC.RECONVERGENT B1 ;  /* 0x0000000000017941 */ /* 0x000fea0003800200 */
.L_x_119:
[--C-:B------:R-:W-:Y:S01]  /*2260*/  IMAD R7, R20, 0x3, R0.reuse ;  /* 0x0000000314077824 */ /* 0x100fe200078e0200 */
[----:B------:R-:W-:Y:S01]  /*2270*/  SHF.R.S64 R8, RZ, 0x1e, R0 ;  /* 0x0000001eff087819 */ /* 0x000fe20000001000 */
[----:B------:R-:W0:Y:S02]  /*2280*/  LDC.64 R4, c[0x0][0x3f0] ;  /* 0x0000fc00ff047b82 */ /* 0x000e240000000a00 */
[----:B------:R-:W-:Y:S01]  /*2290*/  IMAD.WIDE R6, R7, 0x4, R14 ;  /* 0x0000000407067825 */ /* 0x000fe200078e020e */
        /* <DEDUP_REMOVED lines=29> */
[----:B------:R-:W-:-:S06]  /*2470*/  IMAD.MOV.U32 R16, RZ, RZ, RZ ;  /* 0x000000ffff107224 */ /* 0x000fcc00078e00ff */
[----:B-1----:R-:W0:Y:S02]  /*2480*/  MUFU.RCP R6, R6 ;  /* 0x0000000600067308 */ /* 0x002e240000001000 */
[----:B0-----:R-:W-:-:S06]  /*2490*/  VIADD R4, R6, 0xffffffe ;  /* 0x0ffffffe06047836 */ /* 0x001fcc0000000000 */
[----:B------:R0:W1:Y:S02]  /*24a0*/  F2I.FTZ.U32.TRUNC.NTZ R5, R4 ;  /* 0x0000000400057305 */ /* 0x000064000021f000 */
[----:B0-----:R-:W-:Y:S01]  /*24b0*/  MOV R4, RZ ;  /* 0x000000ff00047202 */ /* 0x001fe20000000f00 */
[----:B-1----:R-:W-:-:S04]  /*24c0*/  IMAD.MOV R0, RZ, RZ, -R5 ;  /* 0x000000ffff007224 */ /* 0x002fc800078e0a05 */
[----:B------:R-:W-:-:S04]  /*24d0*/  IMAD R7, R0, R3, RZ ;  /* 0x0000000300077224 */ /* 0x000fc800078e02ff */
[----:B------:R-:W-:-:S06]  /*24e0*/  IMAD.HI.U32 R7, R5, R7, R4 ;  /* 0x0000000705077227 */ /* 0x000fcc00078e0004 */
[----:B------:R-:W-:-:S04]  /*24f0*/  IMAD.HI.U32 R0, R7, R10, RZ ;  /* 0x0000000a07007227 */ /* 0x000fc800078e00ff */
[----:B------:R-:W-:-:S04]  /*2500*/  IMAD.MOV R2, RZ, RZ, -R0 ;  /* 0x000000ffff027224 */ /* 0x000fc800078e0a00 */
[----:B------:R-:W-:-:S05]  /*2510*/  IMAD R2, R3, R2, R10 ;  /* 0x0000000203027224 */ /* 0x000fca00078e020a */
[----:B------:R-:W-:-:S13]  /*2520*/  ISETP.GE.U32.AND P0, PT, R2, R3, PT ;  /* 0x000000030200720c */ /* 0x000fda0003f06070 */
[----:B------:R-:W-:Y:S02]  /*2530*/  @P0 IMAD.IADD R2, R2, 0x1, -R3 ;  /* 0x0000000102020824 */ /* 0x000fe400078e0a03 */
[----:B------:R-:W-:-:S03]  /*2540*/  @P0 VIADD R0, R0, 0x1 ;  /* 0x0000000100000836 */ /* 0x000fc60000000000 */
[----:B------:R-:W-:-:S13]  /*2550*/  ISETP.GE.U32.AND P1, PT, R2, R3, PT ;  /* 0x000000030200720c */ /* 0x000fda0003f26070 */
[----:B------:R-:W-:Y:S01]  /*2560*/  @P1 VIADD R0, R0, 0x1 ;  /* 0x0000000100001836 */ /* 0x000fe20000000000 */
[----:B------:R-:W-:-:S04]  /*2570*/  @!P2 LOP3.LUT R0, RZ, R3, RZ, 0x33, !PT ;  /* 0x00000003ff00a212 */ /* 0x000fc800078e33ff */
[----:B------:R-:W-:-:S05]  /*2580*/  IADD3 R2, PT, PT, -R0, RZ, RZ ;  /* 0x000000ff00027210 */ /* 0x000fca0007ffe1ff */
[----:B------:R-:W-:Y:S01]  /*2590*/  IMAD R2, R3, R2, R10 ;  /* 0x0000000203027224 */ /* 0x000fe200078e020a */
[----:B------:R-:W-:Y:S06]  /*25a0*/  BRA `(.L_x_124) ;  /* 0x0000000000347947 */ /* 0x000fec0003800000 */
.L_x_123:
[----:B0-----:R-:W-:Y:S01]  /*25b0*/  IMAD.MOV.U32 R8, RZ, RZ, R10 ;  /* 0x000000ffff087224 */ /* 0x001fe200078e000a */
[----:B------:R-:W-:Y:S01]  /*25c0*/  MOV R2, 0x2600 ;  /* 0x0000260000027802 */ /* 0x000fe20000000f00 */
[----:B------:R-:W-:Y:S02]  /*25d0*/  IMAD.MOV.U32 R5, RZ, RZ, R11 ;  /* 0x000000ffff057224 */ /* 0x000fe400078e000b */
[----:B------:R-:W-:-:S07]  /*25e0*/  IMAD.U32 R0, RZ, RZ, UR5 ;  /* 0x00000005ff007e24 */ /* 0x000fce000f8e00ff */
[----:B------:R-:W-:Y:S05]  /*25f0*/  CALL.REL.NOINC `($__internal_7_$__cuda_sm20_div_s64) ;  /* 0x0000000400ac7944 */ /* 0x000fea0003c00000 */
        /* <DEDUP_REMOVED lines=8> */
.L_x_124:
[----:B------:R-:W-:Y:S05]  /*2680*/  BSYNC.RECONVERGENT B1 ;  /* 0x0000000000017941 */ /* 0x000fea0003800200 */
.L_x_122:
        /* <DEDUP_REMOVED lines=47> */
[----:B------:R-:W-:-:S13]  /*2980*/  ISETP.GE.U32.AND P1, PT, R2, R3, PT ;  /* 0x000000030200720c */ /* 0x000fda0003f26070 */
[----:B------:R-:W-:Y:S01]  /*2990*/  @P1 VIADD R0, R0, 0x1 ;  /* 0x0000000100001836 */ /* 0x000fe20000000000 */
[----:B------:R-:W-:-:S05]  /*29a0*/  @!P2 LOP3.LUT R0, RZ, R3, RZ, 0x33, !PT ;  /* 0x00000003ff00a212 */ /* 0x000fca00078e33ff */
[----:B------:R-:W-:-:S04]  /*29b0*/  IMAD.MOV R8, RZ, RZ, -R0 ;  /* 0x000000ffff087224 */ /* 0x000fc800078e0a00 */
[----:B------:R-:W-:Y:S01]  /*29c0*/  IMAD R8, R3, R8, R10 ;  /* 0x0000000803087224 */ /* 0x000fe200078e020a */
[----:B------:R-:W-:Y:S06]  /*29d0*/  BRA `(.L_x_127) ;  /* 0x0000000000307947 */ /* 0x000fec0003800000 */
.L_x_126:
[----:B0-----:R-:W-:Y:S01]  /*29e0*/  MOV R8, R10 ;  /* 0x0000000a00087202 */ /* 0x001fe20000000f00 */
[----:B------:R-:W-:Y:S01]  /*29f0*/  IMAD.MOV.U32 R5, RZ, RZ, R11 ;  /* 0x000000ffff057224 */ /* 0x000fe200078e000b */
[----:B------:R-:W-:Y:S01]  /*2a00*/  MOV R2, 0x2a30 ;  /* 0x00002a3000027802 */ /* 0x000fe20000000f00 */
[----:B------:R-:W-:-:S07]  /*2a10*/  IMAD.U32 R0, RZ, RZ, UR5 ;  /* 0x00000005ff007e24 */ /* 0x000fce000f8e00ff */
[----:B------:R-:W-:Y:S05]  /*2a20*/  CALL.REL.NOINC `($__internal_7_$__cuda_sm20_div_s64) ;  /* 0x0000000000a07944 */ /* 0x000fea0003c00000 */
[----:B------:R-:W-:-:S05]  /*2a30*/  IADD3 R5, P0, PT, RZ, -R0, RZ ;  /* 0x80000000ff057210 */ /* 0x000fca0007f1e0ff */
[----:B------:R-:W-:Y:S02]  /*2a40*/  IMAD.X R4, RZ, RZ, ~R4, P0 ;  /* 0x000000ffff047224 */ /* 0x000fe400000e0e04 */
[----:B------:R-:W-:-:S04]  /*2a50*/  IMAD.WIDE.U32 R2, R5, UR14, R10 ;  /* 0x0000000e05027c25 */ /* 0x000fc8000f8e000a */
[----:B------:R-:W-:Y:S02]  /*2a60*/  IMAD R4, R4, UR14, RZ ;  /* 0x0000000e04047c24 */ /* 0x000fe4000f8e02ff */
[----:B------:R-:W-:Y:S02]  /*2a70*/  IMAD.MOV.U32 R8, RZ, RZ, R2 ;  /* 0x000000ffff087224 */ /* 0x000fe400078e0002 */
[----:B------:R-:W-:-:S05]  /*2a80*/  IMAD R5, R5, UR5, R4 ;  /* 0x0000000505057c24 */ /* 0x000fca000f8e0204 */
[----:B------:R-:W-:-:S07]  /*2a90*/  IADD3 R9, PT, PT, R5, R3, RZ ;  /* 0x0000000305097210 */ /* 0x000fce0007ffe0ff */
.L_x_127:
[----:B------:R-:W-:Y:S05]  /*2aa0*/  BSYNC.RECONVERGENT B1 ;  /* 0x0000000000017941 */ /* 0x000fea0003800200 */
.L_x_125:
[--C-:B------:R-:W-:Y:S01]  /*2ab0*/  IMAD R5, R20, 0x3, R0.reuse ;  /* 0x0000000314057824 */ /* 0x100fe200078e0200 */
        /* <DEDUP_REMOVED lines=30> */
.L_x_115:
[----:B------:R-:W-:Y:S05]  /*2ca0*/  EXIT ;  /* 0x000000000000794d */ /* 0x000fea0003800000 */
        .weak           $__internal_7_$__cuda_sm20_div_s64
        .type           $__internal_7_$__cuda_sm20_div_s64,@function
        .size           $__internal_7_$__cuda_sm20_div_s64,($__internal_8_$__cuda_sm20_div_u64 - $__internal_7_$__cuda_sm20_div_s64)
$__internal_7_$__cuda_sm20_div_s64:
        /* <DEDUP_REMOVED lines=13> */
[----:B0-----:R-:W-:-:S04]  /*2d80*/  IMAD.WIDE.U32 R6, R26, R16, RZ ;  /* 0x000000101a067225 */ /* 0x001fc800078e00ff */
[C---:B------:R-:W-:Y:S01]  /*2d90*/  IMAD R3, R26.reuse, R17, R7 ;  /* 0x000000111a037224 */ /* 0x040fe200078e0207 */
[----:B------:R-:W-:Y:S01]  /*2da0*/  IADD3 R6, P0, PT, RZ, -R6, RZ ;  /* 0x80000006ff067210 */ /* 0x000fe20007f1e0ff */
[----:B------:R-:W-:Y:S02]  /*2db0*/  IMAD.MOV.U32 R19, RZ, RZ, R26 ;  /* 0x000000ffff137224 */ /* 0x000fe400078e001a */
        /* <DEDUP_REMOVED lines=37> */
[----:B------:R-:W-:-:S04]  /*3010*/  IMAD R6, R4, R16, R19 ;  /* 0x0000001004067224 */ /* 0x000fc800078e0213 */
[----:B------:R-:W-:Y:S01]  /*3020*/  IMAD.X R7, R7, 0x1, ~R6, P1 ;  /* 0x0000000107077824 */ /* 0x000fe200008e0e06 */
[----:B------:R-:W-:Y:S02]  /*3030*/  IADD3 R18, P1, PT, R9, -R16, RZ ;  /* 0x8000001009127210 */ /* 0x000fe40007f3e0ff */
[----:B------:R-:W-:Y:S02]  /*3040*/  IADD3 R6, P2, PT, R3, 0x1, RZ ;  /* 0x0000000103067810 */ /* 0x000fe40007f5e0ff */
[CC--:B------:R-:W-:Y:S02]  /*3050*/  ISETP.GE.U32.AND.EX P0, PT, R7.reuse, R17.reuse, PT, P0 ;  /* 0x000000110700720c */ /* 0x0c0fe40003f06100 */
[----:B------:R-:W-:Y:S01]  /*3060*/  IADD3.X R8, PT, PT, R7, ~R17, RZ, P1, !PT ;  /* 0x8000001107087210 */ /* 0x000fe20000ffe4ff */
[----:B------:R-:W-:Y:S01]  /*3070*/  IMAD.X R19, RZ, RZ, R4, P2 ;  /* 0x000000ffff137224 */ /* 0x000fe200010e0604 */
[----:B------:R-:W-:Y:S02]  /*3080*/  SEL R9, R18, R9, P0 ;  /* 0x0000000912097207 */ /* 0x000fe40000000000 */
[----:B------:R-:W-:-:S02]  /*3090*/  SEL R6, R6, R3, P0 ;  /* 0x0000000306067207 */ /* 0x000fc40000000000 */
[----:B------:R-:W-:Y:S02]  /*30a0*/  SEL R7, R8, R7, P0 ;  /* 0x0000000708077207 */ /* 0x000fe40000000000 */
[----:B------:R-:W-:Y:S02]  /*30b0*/  ISETP.GE.U32.AND P1, PT, R9, R16, PT ;  /* 0x000000100900720c */ /* 0x000fe40003f26070 */
[----:B------:R-:W-:Y:S02]  /*30c0*/  SEL R19, R19, R4, P0 ;  /* 0x0000000413137207 */ /* 0x000fe40000000000 */
[----:B------:R-:W-:Y:S02]  /*30d0*/  IADD3 R3, P2, PT, R6, 0x1, RZ ;  /* 0x0000000106037810 */ /* 0x000fe40007f5e0ff */
[----:B------:R-:W-:Y:S02]  /*30e0*/  ISETP.GE.U32.AND.EX P0, PT, R7, R17, PT, P1 ;  /* 0x000000110700720c */ /* 0x000fe40003f06110 */
[----:B------:R-:W-:Y:S01]  /*30f0*/  LOP3.LUT R7, R0, R5, RZ, 0x3c, !PT ;  /* 0x0000000500077212 */ /* 0x000fe200078e3cff */
[----:B------:R-:W-:Y:S01]  /*3100*/  IMAD.X R4, RZ, RZ, R19, P2 ;  /* 0x000000ffff047224 */ /* 0x000fe200010e0613 */
[----:B------:R-:W-:-:S02]  /*3110*/  SEL R3, R3, R6, P0 ;  /* 0x0000000603037207 */ /* 0x000fc40000000000 */
[----:B------:R-:W-:Y:S02]  /*3120*/  ISETP.GE.AND P1, PT, R7, RZ, PT ;  /* 0x000000ff0700720c */ /* 0x000fe40003f26270 */
[----:B------:R-:W-:Y:S02]  /*3130*/  SEL R4, R4, R19, P0 ;  /* 0x0000001304047207 */ /* 0x000fe40000000000 */
[----:B------:R-:W-:Y:S02]  /*3140*/  IADD3 R6, P2, PT, RZ, -R3, RZ ;  /* 0x80000003ff067210 */ /* 0x000fe40007f5e0ff */
[----:B------:R-:W-:-:S03]  /*3150*/  ISETP.NE.U32.AND P0, PT, RZ, UR15, PT ;  /* 0x0000000fff007c0c */ /* 0x000fc6000bf05070 */
[----:B------:R-:W-:Y:S01]  /*3160*/  IMAD.X R7, RZ, RZ, ~R4, P2 ;  /* 0x000000ffff077224 */ /* 0x000fe200010e0e04 */
[----:B------:R-:W-:Y:S02]  /*3170*/  ISETP.NE.AND.EX P0, PT, R0, RZ, PT, P0 ;  /* 0x000000ff0000720c */ /* 0x000fe40003f05300 */
[----:B------:R-:W-:Y:S02]  /*3180*/  SEL R0, R6, R3, !P1 ;  /* 0x0000000306007207 */ /* 0x000fe40004800000 */
[----:B------:R-:W-:Y:S02]  /*3190*/  MOV R3, 0x0 ;  /* 0x0000000000037802 */ /* 0x000fe40000000f00 */
[----:B------:R-:W-:Y:S02]  /*31a0*/  SEL R4, R7, R4, !P1 ;  /* 0x0000000407047207 */ /* 0x000fe40004800000 */
[----:B------:R-:W-:Y:S02]  /*31b0*/  SEL R0, R0, 0xffffffff, P0 ;  /* 0xffffffff00007807 */ /* 0x000fe40000000000 */
[----:B------:R-:W-:Y:S01]  /*31c0*/  SEL R4, R4, 0xffffffff, P0 ;  /* 0xffffffff04047807 */ /* 0x000fe20000000000 */
[----:B------:R-:W-:Y:S06]  /*31d0*/  RET.REL.NODEC R2 `(_ZN36_GLOBAL__N__7b48fe22_4_k_cu_ff602d6e31caspt2_mltmv_f64_kernel_imltop0EPKiiPdllPKdllS4_llliidd) ;  /* 0xffffffcc02887950 */ /* 0x000fec0003c3ffff */
        .weak           $__internal_8_$__cuda_sm20_div_u64
        .type           $__internal_8_$__cuda_sm20_div_u64,@function
        .size           $__internal_8_$__cuda_sm20_div_u64,(.L_x_304 - $__internal_8_$__cuda_sm20_div_u64)
$__internal_8_$__cuda_sm20_div_u64:
        /* <DEDUP_REMOVED lines=9> */
[----:B------:R-:W-:Y:S02]  /*3270*/  IMAD.X R15, RZ, RZ, ~R9, P0 ;  /* 0x000000ffff0f7224 */ /* 0x000fe400000e0e09 */
[----:B------:R-:W-:Y:S02]  /*3280*/  IMAD.MOV.U32 R9, RZ, RZ, R6 ;  /* 0x000000ffff097224 */ /* 0x000fe400078e0006 */
[-C--:B------:R-:W-:Y:S02]  /*3290*/  IMAD R17, R7, R15.reuse, RZ ;  /* 0x0000000f07117224 */ /* 0x080fe400078e02ff */
[----:B------:R-:W-:-:S04]  /*32a0*/  IMAD.WIDE.U32 R8, P0, R6, R15, R8 ;  /* 0x0000000f06087225 */ /* 0x000fc80007800008 */
[----:B------:R-:W-:-:S04]  /*32b0*/  IMAD.HI.U32 R3, R7, R15, RZ ;  /* 0x0000000f07037227 */ /* 0x000fc800078e00ff */
[----:B------:R-:W-:Y:S01]  /*32c0*/  IMAD.HI.U32 R8, P1, R7, R11, R8 ;  /* 0x0000000b07087227 */ /* 0x000fe20007820008 */
[----:B------:R-:W-:-:S04]  /*32d0*/  IADD3.X R3, PT, PT, R3, R7, RZ, P0, !PT ;  /* 0x0000000703037210 */ /* 0x000fc800007fe4ff */
        /* <DEDUP_REMOVED lines=21> */
[----:B------:R-:W-:-:S04]  /*3430*/  IADD3 R9, P1, PT, R9, R6, RZ ;  /* 0x0000000609097210 */ /* 0x000fc80007f3e0ff */
[----:B------:R-:W-:Y:S01]  /*3440*/  IADD3.X R3, PT, PT, R3, RZ, RZ, P0, !PT ;  /* 0x000000ff03037210 */ /* 0x000fe200007fe4ff */
[----:B------:R-:W-:-:S04]  /*3450*/  IMAD.WIDE.U32 R6, R9, UR6, RZ ;  /* 0x0000000609067c25 */ /* 0x000fc8000f8e00ff */
[----:B------:R-:W-:Y:S01]  /*3460*/  IMAD.X R3, RZ, RZ, R3, P1 ;  /* 0x000000ffff037224 */ /* 0x000fe200008e0603 */
[----:B------:R-:W-:Y:S01]  /*3470*/  IADD3 R11, P1, PT, -R6, R0, RZ ;  /* 0x00000000060b7210 */ /* 0x000fe20007f3e1ff */
[C---:B------:R-:W-:Y:S01]  /*3480*/  IMAD R8, R9.reuse, UR7, R7 ;  /* 0x0000000709087c24 */ /* 0x040fe2000f8e0207 */
[----:B------:R-:W-:Y:S02]  /*3490*/  IADD3 R0, P2, PT, R9, 0x1, RZ ;  /* 0x0000000109007810 */ /* 0x000fe40007f5e0ff */
[----:B------:R-:W-:Y:S01]  /*34a0*/  ISETP.GE.U32.AND P0, PT, R11, UR6, PT ;  /* 0x000000060b007c0c */ /* 0x000fe2000bf06070 */
[----:B------:R-:W-:-:S04]  /*34b0*/  IMAD R7, R3, UR6, R8 ;  /* 0x0000000603077c24 */ /* 0x000fc8000f8e0208 */
[----:B------:R-:W-:Y:S01]  /*34c0*/  IMAD.X R8, R2, 0x1, ~R7, P1 ;  /* 0x0000000102087824 */ /* 0x000fe200008e0e07 */
[----:B------:R-:W-:Y:S01]  /*34d0*/  IADD3 R6, P1, PT, R11, -UR6, RZ ;  /* 0x800000060b067c10 */ /* 0x000fe2000ff3e0ff */
[----:B------:R-:W-:-:S03]  /*34e0*/  IMAD.X R2, RZ, RZ, R3, P2 ;  /* 0x000000ffff027224 */ /* 0x000fc600010e0603 */
[C---:B------:R-:W-:Y:S02]  /*34f0*/  ISETP.GE.U32.AND.EX P0, PT, R8.reuse, UR7, PT, P0 ;  /* 0x0000000708007c0c */ /* 0x040fe4000bf06100 */
[----:B------:R-:W-:Y:S02]  /*3500*/  IADD3.X R7, PT, PT, R8, ~UR7, RZ, P1, !PT ;  /* 0x8000000708077c10 */ /* 0x000fe40008ffe4ff */
[----:B------:R-:W-:Y:S02]  /*3510*/  SEL R6, R6, R11, P0 ;  /* 0x0000000b06067207 */ /* 0x000fe40000000000 */
[----:B------:R-:W-:Y:S02]  /*3520*/  SEL R9, R0, R9, P0 ;  /* 0x0000000900097207 */ /* 0x000fe40000000000 */
[----:B------:R-:W-:Y:S02]  /*3530*/  SEL R7, R7, R8, P0 ;  /* 0x0000000807077207 */ /* 0x000fe40000000000 */
[----:B------:R-:W-:Y:S01]  /*3540*/  SEL R2, R2, R3, P0 ;  /* 0x0000000302027207 */ /* 0x000fe20000000000 */
[----:B------:R-:W-:Y:S01]  /*3550*/  IMAD.MOV.U32 R3, RZ, RZ, 0x0 ;  /* 0x00000000ff037424 */ /* 0x000fe200078e00ff */
[----:B------:R-:W-:-:S02]  /*3560*/  ISETP.GE.U32.AND P0, PT, R6, UR6, PT ;  /* 0x0000000606007c0c */ /* 0x000fc4000bf06070 */
[----:B------:R-:W-:Y:S02]  /*3570*/  IADD3 R0, P2, PT, R9, 0x1, RZ ;  /* 0x0000000109007810 */ /* 0x000fe40007f5e0ff */
[----:B------:R-:W-:Y:S02]  /*3580*/  ISETP.GE.U32.AND.EX P0, PT, R7, UR7, PT, P0 ;  /* 0x0000000707007c0c */ /* 0x000fe4000bf06100 */
[-C--:B------:R-:W-:Y:S02]  /*3590*/  IADD3.X R7, PT, PT, RZ, R2.reuse, RZ, P2, !PT ;  /* 0x00000002ff077210 */ /* 0x080fe400017fe4ff */
[----:B------:R-:W-:Y:S02]  /*35a0*/  ISETP.NE.U32.AND P1, PT, RZ, UR6, PT ;  /* 0x00000006ff007c0c */ /* 0x000fe4000bf25070 */
[----:B------:R-:W-:Y:S01]  /*35b0*/  SEL R7, R7, R2, P0 ;  /* 0x0000000207077207 */ /* 0x000fe20000000000 */
[----:B------:R-:W-:Y:S01]  /*35c0*/  IMAD.MOV.U32 R2, RZ, RZ, R4 ;  /* 0x000000ffff027224 */ /* 0x000fe200078e0004 */
[----:B------:R-:W-:-:S02]  /*35d0*/  ISETP.NE.AND.EX P1, PT, RZ, UR7, PT, P1 ;  /* 0x00000007ff007c0c */ /* 0x000fc4000bf25310 */
[----:B------:R-:W-:Y:S02]  /*35e0*/  SEL R0, R0, R9, P0 ;  /* 0x0000000900007207 */ /* 0x000fe40000000000 */
[----:B------:R-:W-:Y:S02]  /*35f0*/  SEL R7, R7, 0xffffffff, P1 ;  /* 0xffffffff07077807 */ /* 0x000fe40000800000 */
[----:B------:R-:W-:Y:S01]  /*3600*/  SEL R0, R0, 0xffffffff, P1 ;  /* 0xffffffff00007807 */ /* 0x000fe20000800000 */
[----:B------:R-:W-:Y:S06]  /*3610*/  RET.REL.NODEC R2 `(_ZN36_GLOBAL__N__7b48fe22_4_k_cu_ff602d6e31caspt2_mltmv_f64_kernel_imltop0EPKiiPdllPKdllS4_llliidd) ;  /* 0xffffffc802787950 */ /* 0x000fec0003c3ffff */
.L_x_129:
        /* <DEDUP_REMOVED lines=14> */
.L_x_304:


//--------------------- .text._ZN36_GLOBAL__N__7b48fe22_4_k_cu_ff602d6e24caspt2_mltdxp_f64_kernelEiPKiiS1_iPdlllPKdllS2_lllidddd --------------------------
	.section	.text._ZN36_GLOBAL__N__7b48fe22_4_k_cu_ff602d6e24caspt2_mltdxp_f64_kernelEiPKiiS1_iPdlllPKdllS2_lllidddd,"ax",@progbits
	.align	128
.text._ZN36_GLOBAL__N__7b48fe22_4_k_cu_ff602d6e24caspt2_mltdxp_f64_kernelEiPKiiS1_iPdlllPKdllS2_lllidddd:
        .type           _ZN36_GLOBAL__N__7b48fe22_4_k_cu_ff602d6e24caspt2_mltdxp_f64_kernelEiPKiiS1_iPdlllPKdllS2_lllidddd,@function
        .size           _ZN36_GLOBAL__N__7b48fe22_4_k_cu_ff602d6e24caspt2_mltdxp_f64_kernelEiPKiiS1_iPdlllPKdllS2_lllidddd,(.L_x_307 - _ZN36_GLOBAL__N__7b48fe22_4_k_cu_ff602d6e24caspt2_mltdxp_f64_kernelEiPKiiS1_iPdlllPKdllS2_lllidddd)
        .other          _ZN36_GLOBAL__N__7b48fe22_4_k_cu_ff602d6e24caspt2_mltdxp_f64_kernelEiPKiiS1_iPdlllPKdllS2_lllidddd,@"STO_CUDA_ENTRY STV_DEFAULT"
_ZN36_GLOBAL__N__7b48fe22_4_k_cu_ff602d6e24caspt2_mltdxp_f64_kernelEiPKiiS1_iPdlllPKdllS2_lllidddd:
[----:B------:R-:W-:Y:S01]  /*0000*/  LDC R1, c[0x0][0x37c] ;  /* 0x0000df00ff017b82 */ /* 0x000fe20000000800 */
[----:B------:R-:W0:Y:S01]  /*0010*/  S2R R5, SR_CTAID.X ;  /* 0x0000000000057919 */ /* 0x000e220000002500 */
[----:B------:R-:W1:Y:S01]  /*0020*/  LDCU UR11, c[0x0][0x3a0] ;  /* 0x00007400ff0b77ac */ /* 0x000e620008000800 */
[----:B------:R-:W-:Y:S01]  /*0030*/  IMAD.MOV.U32 R3, RZ, RZ, RZ ;  /* 0x000000ffff037224 */ /* 0x000fe200078e00ff */
[----:B------:R-:W0:Y:S01]  /*0040*/  S2R R2, SR_TID.X ;  /* 0x0000000000027919 */ /* 0x000e220000002100 */
[----:B------:R-:W1:Y:S01]  /*0050*/  LDCU UR6, c[0x0][0x390] ;  /* 0x00007200ff0677ac */ /* 0x000e620008000800 */
[----:B------:R-:W2:Y:S01]  /*0060*/  LDCU UR4, c[0x0][0x400] ;  /* 0x00008000ff0477ac */ /* 0x000ea20008000800 */
[----:B------:R-:W0:Y:S01]  /*0070*/  LDCU UR9, c[0x0][0x360] ;  /* 0x00006c00ff0977ac */ /* 0x000e220008000800 */
[----:B------:R-:W3:Y:S01]  /*0080*/  LDCU UR10, c[0x0][0x370] ;  /* 0x00006e00ff0a77ac */ /* 0x000ee20008000800 */
[----:B-1----:R-:W-:Y:S02]  /*0090*/  UIMAD.WIDE UR6, UR11, UR6, URZ ;  /* 0x000000060b0672a5 */ /* 0x002fe4000f8e02ff */
[----:B--2---:R-:W-:-:S02]  /*00a0*/  USHF.R.S32.HI UR14, URZ, 0x1f, UR4 ;  /* 0x0000001fff0e7899 */ /* 0x004fc40008011404 */
[----:B------:R-:W-:Y:S02]  /*00b0*/  UIMAD UR7, UR7, UR4, URZ ;  /* 0x00000004070772a4 */ /* 0x000fe4000f8e02ff */
[----:B------:R-:W-:Y:S02]  /*00c0*/  UIMAD.WIDE.U32 UR4, UR6, UR4, URZ ;  /* 0x00000004060472a5 */ /* 0x000fe4000f8e00ff */
[----:B------:R-:W-:Y:S01]  /*00d0*/  UIMAD UR7, UR6, UR14, UR7 ;  /* 0x0000000e060772a4 */ /* 0x000fe2000f8e0207 */
[----:B0-----:R-:W-:-:S03]  /*00e0*/  IMAD.WIDE.U32 R4, R5, UR9, R2 ;  /* 0x0000000905047c25 */ /* 0x001fc6000f8e0002 */
[----:B------:R-:W-:Y:S02]  /*00f0*/  UIADD3 UR8, UPT, UPT, UR5, UR7, URZ ;  /* 0x0000000705087290 */ /* 0x000fe4000fffe0ff */
[----:B---3--:R-:W-:Y:S01]  /*0100*/  UIMAD.WIDE.U32 UR6, UR9, UR10, URZ ;  /* 0x0000000a090672a5 */ /* 0x008fe2000f8e00ff */
[----:B------:R-:W-:-:S04]  /*0110*/  ISETP.GE.U32.AND P0, PT, R4, UR4, PT ;  /* 0x0000000404007c0c */ /* 0x000fc8000bf06070 */
[----:B------:R-:W-:-:S13]  /*0120*/  ISETP.GE.AND.EX P0, PT, R5, UR8, PT, P0 ;  /* 0x0000000805007c0c */ /* 0x000fda000bf06300 */
[----:B------:R-:W-:Y:S05]  /*0130*/  @P0 EXIT ;  /* 0x000000000000094d */ /* 0x000fea0003800000 */
[----:B------:R-:W0:Y:S01]  /*0140*/  LDCU UR10, c[0x0][0x380] ;  /* 0x00007000ff0a77ac */ /* 0x000e220008000800 */
[----:B------:R-:W-:Y:S01]  /*0150*/  IMAD.MOV.U32 R7, RZ, RZ, R5 ;  /* 0x000000ffff077224 */ /* 0x000fe200078e0005 */
[----:B------:R-:W1:Y:S01]  /*0160*/  LDCU.64 UR12, c[0x0][0x358] ;  /* 0x00006b00ff0c77ac */ /* 0x000e620008000a00 */
[----:B------:R-:W-:Y:S02]  /*0170*/  USHF.R.S32.HI UR9, URZ, 0x1f, UR11 ;  /* 0x0000001fff097899 */ /* 0x000fe4000801140b */
[----:B0-----:R-:W-:-:S09]  /*0180*/  UISETP.NE.AND UP0, UPT, UR10, 0x1, UPT ;  /* 0x000000010a00788c */ /* 0x001fd2000bf05270 */
[----:B-1----:R-:W-:Y:S05]  /*0190*/  BRA.U !UP0, `(.L_x_130) ;  /* 0x0000002508487547 */ /* 0x002fea000b800000 */
[----:B------:R-:W-:-:S13]  /*01a0*/  ISETP.NE.AND P0, PT, RZ, UR10, PT ;  /* 0x0000000aff007c0c */ /* 0x000fda000bf05270 */
[----:B------:R-:W-:Y:S05]  /*01b0*/  @P0 EXIT ;  /* 0x000000000000094d */ /* 0x000fea0003800000 */
[----:B------:R-:W-:Y:S01]  /*01c0*/  IADD3 R12, P0, PT, R4, UR6, RZ ;  /* 0x00000006040c7c10 */ /* 0x000fe2000ff1e0ff */
[----:B------:R-:W-:Y:S01]  /*01d0*/  BSSY.RECONVERGENT B0, `(.L_x_131) ;  /* 0x000002d000007945 */ /* 0x000fe20003800200 */
[----:B------:R-:W-:Y:S02]  /*01e0*/  MOV R0, UR8 ;  /* 0x0000000800007c02 */ /* 0x000fe40008000f00 */
[----:B------:R-:W-:Y:S02]  /*01f0*/  IADD3.X R13, PT, PT, R7, UR7, RZ, P0, !PT ;  /* 0x00000007070d7c10 */ /* 0x000fe400087fe4ff */
[C---:B------:R-:W-:Y:S02]  /*0200*/  ISETP.LT.U32.AND P1, PT, R12.reuse, UR4, PT ;  /* 0x000000040c007c0c */ /* 0x040fe4000bf21070 */
[----:B------:R-:W-:Y:S02]  /*0210*/  ISETP.GE.U32.AND P0, PT, R12, UR4, PT ;  /* 0x000000040c007c0c */ /* 0x000fe4000bf06070 */
[----:B------:R-:W-:-:S02]  /*0220*/  ISETP.GT.U32.AND.EX P1, PT, R0, R13, PT, P1 ;  /* 0x0000000d0000720c */ /* 0x000fc40003f24110 */
[C---:B------:R-:W-:Y:S02]  /*0230*/  ISETP.GE.U32.AND.EX P0, PT, R13.reuse, UR8, PT, P0 ;  /* 0x000000080d007c0c */ /* 0x040fe4000bf06100 */
[----:B------:R-:W-:Y:S02]  /*0240*/  SEL R0, R12, UR4, !P1 ;  /* 0x000000040c007c07 */ /* 0x000fe4000c800000 */
[----:B------:R-:W-:Y:S02]  /*0250*/  SEL R15, RZ, 0x1, P0 ;  /* 0x00000001ff0f7807 */ /* 0x000fe40000000000 */
[----:B------:R-:W-:Y:S02]  /*0260*/  SEL R2, R13, UR8, !P1 ;  /* 0x000000080d027c07 */ /* 0x000fe4000c800000 */
        /* <DEDUP_REMOVED lines=11> */
[----:B0-----:R-:W-:Y:S02]  /*0320*/  HFMA2 R2, -RZ, RZ, 0, 0 ;  /* 0x00000000ff027431 */ /* 0x001fe400000001ff */
[----:B-1----:R-:W-:-:S04]  /*0330*/  IMAD R5, R5, R3, RZ ;  /* 0x0000000305057224 */ /* 0x002fc800078e02ff */
[----:B------:R-:W-:-:S06]  /*0340*/  IMAD.HI.U32 R3, R3, R5, R2 ;  /* 0x0000000503037227 */ /* 0x000fcc00078e0002 */
[----:B------:R-:W-:-:S04]  /*0350*/  IMAD.HI.U32 R2, R3, R10, RZ ;  /* 0x0000000a03027227 */ /* 0x000fc800078e00ff */
[----:B------:R-:W-:-:S04]  /*0360*/  IMAD.MOV R3, RZ, RZ, -R2 ;  /* 0x000000ffff037224 */ /* 0x000fc800078e0a02 */
[----:B------:R-:W-:-:S05]  /*0370*/  IMAD R3, R3, UR6, R10 ;  /* 0x0000000603037c24 */ /* 0x000fca000f8e020a */
[----:B------:R-:W-:-:S13]  /*0380*/  ISETP.GE.U32.AND P0, PT, R3, UR6, PT ;  /* 0x0000000603007c0c */ /* 0x000fda000bf06070 */
[----:B------:R-:W-:Y:S01]  /*0390*/  @P0 VIADD R3, R3, -UR6 ;  /* 0x8000000603030c36 */ /* 0x000fe20008000000 */
[----:B------:R-:W-:-:S04]  /*03a0*/  @P0 IADD3 R2, PT, PT, R2, 0x1, RZ ;  /* 0x0000000102020810 */ /* 0x000fc80007ffe0ff */
[----:B------:R-:W-:Y:S01]  /*03b0*/  ISETP.GE.U32.AND P1, PT, R3, UR6, PT ;  /* 0x0000000603007c0c */ /* 0x000fe2000bf26070 */
[----:B------:R-:W-:-:S12]  /*03c0*/  IMAD.MOV.U32 R3, RZ, RZ, RZ ;  /* 0x000000ffff037224 */ /* 0x000fd800078e00ff */
[----:B------:R-:W-:Y:S01]  /*03d0*/  @P1 VIADD R2, R2, 0x1 ;  /* 0x0000000102021836 */ /* 0x000fe20000000000 */
[----:B------:R-:W-:Y:S01]  /*03e0*/  @!P2 LOP3.LUT R2, RZ, UR6, RZ, 0x33, !PT ;  /* 0x00000006ff02ac12 */ /* 0x000fe2000f8e33ff */
[----:B------:R-:W-:Y:S06]  /*03f0*/  BRA `(.L_x_133) ;  /* 0x0000000000287947 */ /* 0x000fec0003800000 */
.L_x_132:
[----:B------:R-:W-:Y:S01]  /*0400*/  MOV R2, UR6 ;  /* 0x0000000600027c02 */ /* 0x000fe20008000f00 */
[----:B------:R-:W-:Y:S01]  /*0410*/  IMAD.U32 R3, RZ, RZ, UR7 ;  /* 0x00000007ff037e24 */ /* 0x000fe2000f8e00ff */
[----:B------:R-:W-:Y:S01]  /*0420*/  MOV R9, UR7 ;  /* 0x0000000700097c02 */ /* 0x000fe20008000f00 */
[----:B------:R-:W-:Y:S01]  /*0430*/  IMAD.U32 R8, RZ, RZ, UR6 ;  /* 0x00000006ff087e24 */ /* 0x000fe2000f8e00ff */
[----:B------:R-:W-:Y:S01]  /*0440*/  MOV R0, 0x480 ;  /* 0x0000048000007802 */ /* 0x000fe20000000f00 */
[----:B------:R-:W-:Y:S02]  /*0450*/  IMAD.MOV.U32 R6, RZ, RZ, R2 ;  /* 0x000000ffff067224 */ /* 0x000fe400078e0002 */
[----:B------:R-:W-:-:S07]  /*0460*/  IMAD.MOV.U32 R5, RZ, RZ, R9 ;  /* 0x000000ffff057224 */ /* 0x000fce00078e0009 */
[----:B------:R-:W-:Y:S05]  /*0470*/  CALL.REL.NOINC `($__internal_10_$__cuda_sm20_div_u64) ;  /* 0x0000004c00247944 */ /* 0x000fea0003c00000 */
[----:B------:R-:W-:Y:S01]  /*0480*/  MOV R2, R5 ;  /* 0x0000000500027202 */ /* 0x000fe20000000f00 */
[----:B------:R-:W-:-:S07]  /*0490*/  IMAD.MOV.U32 R3, RZ, RZ, R6 ;  /* 0x000000ffff037224 */ /* 0x000fce00078e0006 */
.L_x_133:
[----:B------:R-:W-:Y:S05]  /*04a0*/  BSYNC.RECONVERGENT B0 ;  /* 0x0000000000007941 */ /* 0x000fea0003800200 */
.L_x_131:
[----:B------:R-:W-:Y:S01]  /*04b0*/  IADD3 R16, P1, PT, R2, R15, RZ ;  /* 0x0000000f02107210 */ /* 0x000fe20007f3e0ff */
[----:B------:R-:W-:Y:S03]  /*04c0*/  BSSY.RECONVERGENT B0, `(.L_x_134) ;  /* 0x00000bb000007945 */ /* 0x000fe60003800200 */
[----:B------:R-:W-:Y:S01]  /*04d0*/  LOP3.LUT R0, R16, 0x1, RZ, 0xc0, !PT ;  /* 0x0000000110007812 */ /* 0x000fe200078ec0ff */
[----:B------:R-:W-:-:S03]  /*04e0*/  IMAD.X R17, RZ, RZ, R3, P1 ;  /* 0x000000ffff117224 */ /* 0x000fc600008e0603 */
[----:B------:R-:W-:-:S04]  /*04f0*/  ISETP.NE.U32.AND P0, PT, R0, 0x1, PT ;  /* 0x000000010000780c */ /* 0x000fc80003f05070 */
[----:B------:R-:W-:-:S13]  /*0500*/  ISETP.NE.U32.AND.EX P0, PT, RZ, RZ, PT, P0 ;  /* 0x000000ffff00720c */ /* 0x000fda0003f05100 */
[----:B------:R-:W-:Y:S05]  /*0510*/  @!P0 BRA `(.L_x_135) ;  /* 0x0000000800d48947 */ /* 0x000fea0003800000 */
[----:B------:R-:W-:Y:S01]  /*0520*/  LOP3.LUT R0, R7, UR14, RZ, 0xfc, !PT ;  /* 0x0000000e07007c12 */ /* 0x000fe2000f8efcff */
[----:B------:R-:W-:Y:S03]  /*0530*/  BSSY.RECONVERGENT B1, `(.L_x_136) ;  /* 0x000002c000017945 */ /* 0x000fe60003800200 */
[----:B------:R-:W-:-:S13]  /*0540*/  ISETP.NE.U32.AND P0, PT, R0, RZ, PT ;  /* 0x000000ff0000720c */ /* 0x000fda0003f05070 */
[----:B------:R-:W-:Y:S05]  /*0550*/  @P0 BRA `(.L_x_137) ;  /* 0x0000000000600947 */ /* 0x000fea0003800000 */
[----:B------:R-:W0:Y:S01]  /*0560*/  LDCU UR10, c[0x0][0x400] ;  /* 0x00008000ff0a77ac */ /* 0x000e220008000800 */
[----:B------:R-:W-:Y:S02]  /*0570*/  HFMA2 R23, -RZ, RZ, 0, 0 ;  /* 0x00000000ff177431 */ /* 0x000fe400000001ff */
[----:B------:R-:W-:Y:S01]  /*0580*/  IMAD.MOV.U32 R7, RZ, RZ, RZ ;  /* 0x000000ffff077224 */ /* 0x000fe200078e00ff */
[----:B0-----:R-:W0:Y:S01]  /*0590*/  I2F.U32.RP R0, UR10 ;  /* 0x0000000a00007d06 */ /* 0x001e220008209000 */
[----:B------:R-:W-:-:S07]  /*05a0*/  ISETP.NE.U32.AND P2, PT, RZ, UR10, PT ;  /* 0x0000000aff007c0c */ /* 0x000fce000bf45070 */
[----:B0-----:R-:W0:Y:S02]  /*05b0*/  MUFU.RCP R0, R0 ;  /* 0x0000000000007308 */ /* 0x001e240000001000 */
[----:B0-----:R-:W-:-:S06]  /*05c0*/  IADD3 R2, PT, PT, R0, 0xffffffe, RZ ;  /* 0x0ffffffe00027810 */ /* 0x001fcc0007ffe0ff */
[----:B------:R0:W1:Y:S02]  /*05d0*/  F2I.FTZ.U32.TRUNC.NTZ R3, R2 ;  /* 0x0000000200037305 */ /* 0x000064000021f000 */
[----:B0-----:R-:W-:Y:S02]  /*05e0*/  IMAD.MOV.U32 R2, RZ, RZ, RZ ;  /* 0x000000ffff027224 */ /* 0x001fe400078e00ff */
[----:B-1----:R-:W-:-:S04]  /*05f0*/  IMAD.MOV R5, RZ, RZ, -R3 ;  /* 0x000000ffff057224 */ /* 0x002fc800078e0a03 */
[----:B------:R-:W-:-:S04]  /*0600*/  IMAD R5, R5, UR10, RZ ;  /* 0x0000000a05057c24 */ /* 0x000fc8000f8e02ff */
[----:B------:R-:W-:-:S06]  /*0610*/  IMAD.HI.U32 R3, R3, R5, R2 ;  /* 0x0000000503037227 */ /* 0x000fcc00078e0002 */
[----:B------:R-:W-:-:S05]  /*0620*/  IMAD.HI.U32 R22, R3, R4, RZ ;  /* 0x0000000403167227 */ /* 0x000fca00078e00ff */
[----:B------:R-:W-:-:S05]  /*0630*/  IADD3 R3, PT, PT, -R22, RZ, RZ ;  /* 0x000000ff16037210 */ /* 0x000fca0007ffe1ff */
        /* <DEDUP_REMOVED lines=10> */
.L_x_137:
[----:B------:R-:W0:Y:S01]  /*06e0*/  LDCU UR10, c[0x0][0x400] ;  /* 0x00008000ff0a77ac */ /* 0x000e220008000800 */
[----:B------:R-:W-:Y:S01]  /*06f0*/  IMAD.MOV.U32 R10, RZ, RZ, R4 ;  /* 0x000000ffff0a7224 */ /* 0x000fe200078e0004 */
[----:B------:R-:W-:Y:S01]  /*0700*/  MOV R2, UR14 ;  /* 0x0000000e00027c02 */ /* 0x000fe20008000f00 */
[----:B------:R-:W-:Y:S01]  /*0710*/  IMAD.MOV.U32 R5, RZ, RZ, R7 ;  /* 0x000000ffff057224 */ /* 0x000fe200078e0007 */
[----:B------:R-:W-:Y:S01]  /*0720*/  MOV R0, 0x750 ;  /* 0x0000075000007802 */ /* 0x000fe20000000f00 */
[----:B0-----:R-:W-:-:S07]  /*0730*/  IMAD.U32 R3, RZ, RZ, UR10 ;  /* 0x0000000aff037e24 */ /* 0x001fce000f8e00ff */
[----:B------:R-:W-:Y:S05]  /*0740*/  CALL.REL.NOINC `($__internal_9_$__cuda_sm20_div_s64) ;  /* 0x0000004400207944 */ /* 0x000fea0003c00000 */
[----:B------:R-:W0:Y:S01]  /*0750*/  LDCU UR10, c[0x0][0x400] ;  /* 0x00008000ff0a77ac */ /* 0x000e220008000800 */
[----:B------:R-:W-:Y:S01]  /*0760*/  IADD3 R3, P0, PT, RZ, -R9, RZ ;  /* 0x80000009ff037210 */ /* 0x000fe20007f1e0ff */
[----:B------:R-:W-:Y:S01]  /*0770*/  IMAD.MOV.U32 R22, RZ, RZ, R9 ;  /* 0x000000ffff167224 */ /* 0x000fe200078e0009 */
[----:B------:R-:W-:Y:S02]  /*0780*/  MOV R5, R7 ;  /* 0x0000000700057202 */ /* 0x000fe40000000f00 */
[----:B------:R-:W-:Y:S01]  /*0790*/  MOV R23, R2 ;  /* 0x0000000200177202 */ /* 0x000fe20000000f00 */
[----:B------:R-:W-:-:S04]  /*07a0*/  IMAD.X R0, RZ, RZ, ~R2, P0 ;  /* 0x000000ffff007224 */ /* 0x000fc800000e0e02 */
[----:B0-----:R-:W-:Y:S02]  /*07b0*/  IMAD R0, R0, UR10, RZ ;  /* 0x0000000a00007c24 */ /* 0x001fe4000f8e02ff */
[----:B------:R-:W-:-:S04]  /*07c0*/  IMAD.WIDE.U32 R4, R3, UR10, R4 ;  /* 0x0000000a03047c25 */ /* 0x000fc8000f8e0004 */
[----:B------:R-:W-:-:S04]  /*07d0*/  IMAD R7, R3, UR14, R0 ;  /* 0x0000000e03077c24 */ /* 0x000fc8000f8e0200 */
[----:B------:R-:W-:-:S07]  /*07e0*/  IMAD.IADD R7, R5, 0x1, R7 ;  /* 0x0000000105077824 */ /* 0x000fce00078e0207 */
.L_x_138:
[----:B------:R-:W-:Y:S05]  /*07f0*/  BSYNC.RECONVERGENT B1 ;  /* 0x0000000000017941 */ /* 0x000fea0003800200 */
.L_x_136:
        /* <DEDUP_REMOVED lines=8> */
[----:B0-----:R-:W-:-:S06]  /*0880*/  VIADD R2, R0, 0xffffffe ;  /* 0x0ffffffe00027836 */ /* 0x001fcc0000000000 */
        /* <DEDUP_REMOVED lines=13> */
[----:B------:R-:W-:Y:S01]  /*0960*/  @!P2 LOP3.LUT R15, RZ, UR10, RZ, 0x33, !PT ;  /* 0x0000000aff0fac12 */ /* 0x000fe2000f8e33ff */
[----:B------:R-:W-:Y:S06]  /*0970*/  BRA `(.L_x_141) ;  /* 0x0000000000207947 */ /* 0x000fec0003800000 */
.L_x_140:
[----:B------:R-:W0:Y:S01]  /*0980*/  LDCU UR10, c[0x0][0x3a0] ;  /* 0x00007400ff0a77ac */ /* 0x000e220008000800 */
[----:B------:R-:W-:Y:S01]  /*0990*/  IMAD.MOV.U32 R10, RZ, RZ, R22 ;  /* 0x000000ffff0a7224 */ /* 0x000fe200078e0016 */
[----:B------:R-:W-:Y:S01]  /*09a0*/  MOV R5, R23 ;  /* 0x0000001700057202 */ /* 0x000fe20000000f00 */
[----:B------:R-:W-:Y:S01]  /*09b0*/  IMAD.U32 R2, RZ, RZ, UR9 ;  /* 0x00000009ff027e24 */ /* 0x000fe2000f8e00ff */
[----:B------:R-:W-:Y:S01]  /*09c0*/  MOV R0, 0x9f0 ;  /* 0x000009f000007802 */ /* 0x000fe20000000f00 */
[----:B0-----:R-:W-:-:S07]  /*09d0*/  IMAD.U32 R3, RZ, RZ, UR10 ;  /* 0x0000000aff037e24 */ /* 0x001fce000f8e00ff */
[----:B------:R-:W-:Y:S05]  /*09e0*/  CALL.REL.NOINC `($__internal_9_$__cuda_sm20_div_s64) ;  /* 0x0000004000787944 */ /* 0x000fea0003c00000 */
[----:B------:R-:W-:-:S07]  /*09f0*/  MOV R15, R9 ;  /* 0x00000009000f7202 */ /* 0x000fce0000000f00 */
.L_x_141:
[----:B------:R-:W-:Y:S05]  /*0a00*/  BSYNC.RECONVERGENT B1 ;  /* 0x0000000000017941 */ /* 0x000fea0003800200 */
.L_x_139:
[----:B------:R-:W0:Y:S01]  /*0a10*/  LDC R24, c[0x0][0x390] ;  /* 0x0000e400ff187b82 */ /* 0x000e220000000800 */
[----:B------:R-:W1:Y:S01]  /*0a20*/  LDCU UR10, c[0x0][0x3a0] ;  /* 0x00007400ff0a77ac */ /* 0x000e620008000800 */
[----:B------:R-:W-:Y:S01]  /*0a30*/  IMAD.MOV R9, RZ, RZ, -R15 ;  /* 0x000000ffff097224 */ /* 0x000fe200078e0a0f */
[----:B------:R-:W2:Y:S05]  /*0a40*/  LDCU.128 UR20, c[0x0][0x3d0] ;  /* 0x00007a00ff1477ac */ /* 0x000eaa0008000c00 */
[----:B------:R-:W3:Y:S01]  /*0a50*/  LDC.64 R2, c[0x0][0x388] ;  /* 0x0000e200ff027b82 */ /* 0x000ee20000000a00 */
[----:B------:R-:W4:Y:S01]  /*0a60*/  LDCU.64 UR16, c[0x0][0x388] ;  /* 0x00007100ff1077ac */ /* 0x000f220008000a00 */
[----:B------:R-:W5:Y:S06]  /*0a70*/  LDCU.128 UR24, c[0x0][0x3f0] ;  /* 0x00007e00ff1877ac */ /* 0x000f6c0008000c00 */
[----:B------:R-:W2:Y:S01]  /*0a80*/  LDC.64 R26, c[0x0][0x398] ;  /* 0x0000e600ff1a7b82 */ /* 0x000ea20000000a00 */
[----:B------:R-:W5:Y:S01]  /*0a90*/  LDCU.128 UR28, c[0x0][0x3e0] ;  /* 0x00007c00ff1c77ac */ /* 0x000f620008000c00 */
[----:B-1----:R-:W-:-:S02]  /*0aa0*/  IMAD R22, R9, UR10, R22 ;  /* 0x0000000a09167c24 */ /* 0x002fc4000f8e0216 */
[----:B0-----:R-:W-:-:S04]  /*0ab0*/  IMAD.IADD R5, R15, 0x1, R24 ;  /* 0x000000010f057824 */ /* 0x001fc800078e0218 */
[----:B---3--:R-:W-:-:S05]  /*0ac0*/  IMAD.WIDE R2, R5, 0x4, R2 ;  /* 0x0000000405027825 */ /* 0x008fca00078e0202 */
[----:B------:R0:W3:Y:S01]  /*0ad0*/  LDG.E.CONSTANT R18, desc[UR12][R2.64] ;  /* 0x0000000c02127981 */ /* 0x0000e2000c1e9900 */
[----:B------:R-:W-:Y:S01]  /*0ae0*/  IADD3 R5, PT, PT, R22, UR10, RZ ;  /* 0x0000000a16057c10 */ /* 0x000fe2000fffe0ff */
[----:B------:R-:W-:Y:S01]  /*0af0*/  USHF.L.U32 UR11, UR10, 0x2, URZ ;  /* 0x000000020a0b7899 */ /* 0x000fe200080006ff */
[----:B------:R-:W-:Y:S01]  /*0b00*/  IMAD.WIDE R8, R24, 0x4, R2 ;  /* 0x0000000418087825 */ /* 0x000fe200078e0202 */
[----:B------:R-:W-:-:S03]  /*0b10*/  USHF.L.U64.HI UR10, UR10, 0x2, UR9 ;  /* 0x000000020a0a7899 */ /* 0x000fc60008010209 */
[----:B--2---:R-:W-:Y:S01]  /*0b20*/  IMAD.WIDE R26, R5, 0x4, R26 ;  /* 0x00000004051a7825 */ /* 0x004fe200078e021a */
[----:B------:R-:W2:Y:S02]  /*0b30*/  LDG.E.CONSTANT R21, desc[UR12][R8.64] ;  /* 0x0000000c08157981 */ /* 0x000ea4000c1e9900 */
[----:B------:R-:W-:Y:S02]  /*0b40*/  IADD3 R10, P0, PT, R26, UR11, RZ ;  /* 0x0000000b1a0a7c10 */ /* 0x000fe4000ff1e0ff */
[----:B------:R-:W2:Y:S02]  /*0b50*/  LDG.E.CONSTANT R19, desc[UR12][R26.64] ;  /* 0x0000000c1a137981 */ /* 0x000ea4000c1e9900 */
[----:B------:R-:W-:-:S05]  /*0b60*/  IADD3.X R11, PT, PT, R27, UR10, RZ, P0, !PT ;  /* 0x0000000a1b0b7c10 */ /* 0x000fca00087fe4ff */
[----:B------:R1:W2:Y:S01]  /*0b70*/  LDG.E.CONSTANT R6, desc[UR12][R10.64] ;  /* 0x0000000c0a067981 */ /* 0x0002a2000c1e9900 */
[----:B0-----:R-:W-:Y:S01]  /*0b80*/  IADD3 R2, P0, PT, R10, UR11, RZ ;  /* 0x0000000b0a027c10 */ /* 0x001fe2000ff1e0ff */
[----:B------:R-:W-:-:S03]  /*0b90*/  IMAD.WIDE R24, R24, 0x4, R8 ;  /* 0x0000000418187825 */ /* 0x000fc600078e0208 */
[----:B------:R-:W-:Y:S01]  /*0ba0*/  IADD3.X R3, PT, PT, R11, UR10, RZ, P0, !PT ;  /* 0x0000000a0b037c10 */ /* 0x000fe200087fe4ff */
[----:B------:R-:W0:Y:S01]  /*0bb0*/  LDCU.64 UR10, c[0x0][0x398] ;  /* 0x00007300ff0a77ac */ /* 0x000e220008000a00 */
[----:B------:R-:W2:Y:S04]  /*0bc0*/  LDG.E.CONSTANT R5, desc[UR12][R24.64] ;  /* 0x0000000c18057981 */ /* 0x000ea8000c1e9900 */
[----:B------:R3:W2:Y:S01]  /*0bd0*/  LDG.E.CONSTANT R0, desc[UR12][R2.64] ;  /* 0x0000000c02007981 */ /* 0x0006a2000c1e9900 */
[----:B------:R-:W-:-:S04]  /*0be0*/  SHF.R.S64 R14, RZ, 0x1e, R15 ;  /* 0x0000001eff0e7819 */ /* 0x000fc8000000100f */
[----:B----4-:R-:W-:Y:S01]  /*0bf0*/  IADD3 R14, P0, PT, R14, UR16, RZ ;  /* 0x000000100e0e7c10 */ /* 0x010fe2000ff1e0ff */
[----:B-----5:R-:W-:-:S03]  /*0c00*/  IMAD R23, R7, UR26, RZ ;  /* 0x0000001a07177c24 */ /* 0x020fc6000f8e02ff */
[----:B------:R-:W-:Y:S01]  /*0c10*/  LEA.HI.X.SX32 R15, R15, UR17, 0x2, P0 ;  /* 0x000000110f0f7c11 */ /* 0x000fe200080f16ff */
[----:B------:R-:W4:Y:S01]  /*0c20*/  LDCU.128 UR16, c[0x0][0x3c0] ;  /* 0x00007800ff1077ac */ /* 0x000f220008000c00 */
[----:B-1----:R-:W-:-:S03]  /*0c30*/  IMAD.WIDE.U32 R10, R4, UR26, RZ ;  /* 0x0000001a040a7c25 */ /* 0x002fc6000f8e00ff */
[----:B------:R1:W5:Y:S01]  /*0c40*/  LDG.E.CONSTANT R14, desc[UR12][R14.64] ;  /* 0x0000000c0e0e7981 */ /* 0x000362000c1e9900 */
[----:B------:R-:W-:-:S04]  /*0c50*/  IMAD R23, R4, UR27, R23 ;  /* 0x0000001b04177c24 */ /* 0x000fc8000f8e0217 */
[----:B------:R-:W-:Y:S01]  /*0c60*/  IMAD.IADD R11, R11, 0x1, R23 ;  /* 0x000000010b0b7824 */ /* 0x000fe200078e0217 */
[----:B---3--:R-:W-:Y:S01]  /*0c70*/  SHF.R.S32.HI R8, RZ, 0x1f, R18 ;  /* 0x0000001fff087819 */ /* 0x008fe20000011412 */
[----:B------:R-:W-:-:S04]  /*0c80*/  IMAD.WIDE.U32 R2, R18, UR20, RZ ;  /* 0x0000001412027c25 */ /* 0x000fc8000f8e00ff */
[----:B------:R-:W-:-:S04]  /*0c90*/  IMAD R9, R8, UR20, RZ ;  /* 0x0000001408097c24 */ /* 0x000fc8000f8e02ff */
[----:B------:R-:W-:-:S04]  /*0ca0*/  IMAD R9, R18, UR21, R9 ;  /* 0x0000001512097c24 */ /* 0x000fc8000f8e0209 */
[----:B------:R-:W-:Y:S01]  /*0cb0*/  IMAD.IADD R3, R3, 0x1, R9 ;  /* 0x0000000103037824 */ /* 0x000fe200078e0209 */
[----:B--2---:R-:W-:Y:S02]  /*0cc0*/  SHF.R.S32.HI R9, RZ, 0x1f, R21 ;  /* 0x0000001fff097819 */ /* 0x004fe40000011415 */
[----:B------:R-:W-:Y:S02]  /*0cd0*/  SHF.R.S32.HI R18, RZ, 0x1f, R19 ;  /* 0x0000001fff127819 */ /* 0x000fe40000011413 */
[----:B------:R-:W-:Y:S01]  /*0ce0*/  SHF.R.S64 R8, RZ, 0x1e, R22 ;  /* 0x0000001eff087819 */ /* 0x000fe20000001016 */
[----:B------:R-:W-:Y:S02]  /*0cf0*/  IMAD R20, R9, UR30, RZ ;  /* 0x0000001e09147c24 */ /* 0x000fe4000f8e02ff */
[----:B------:R-:W-:Y:S01]  /*0d00*/  IMAD R18, R18, UR22, RZ ;  /* 0x0000001612127c24 */ /* 0x000fe2000f8e02ff */
[----:B0-----:R-:W-:Y:S01]  /*0d10*/  IADD3 R8, P0, PT, R8, UR10, RZ ;  /* 0x0000000a08087c10 */ /* 0x001fe2000ff1e0ff */
[----:B------:R-:W-:Y:S01]  /*0d20*/  IMAD.WIDE.U32 R10, R21, UR30, R10 ;  /* 0x0000001e150a7c25 */ /* 0x000fe2000f8e000a */
[----:B-1----:R-:W-:-:S03]  /*0d30*/  SHF.R.S32.HI R15, RZ, 0x1f, R6 ;  /* 0x0000001fff0f7819 */ /* 0x002fc60000011406 */
[----:B------:R-:W-:Y:S01]  /*0d40*/  IMAD R23, R21, UR31, R20 ;  /* 0x0000001f15177c24 */ /* 0x000fe2000f8e0214 */
[----:B------:R-:W-:Y:S01]  /*0d50*/  LEA.HI.X.SX32 R9, R22, UR11, 0x2, P0 ;  /* 0x0000000b16097c11 */ /* 0x000fe200080f16ff */
[----:B------:R-:W-:Y:S01]  /*0d60*/  IMAD R21, R19, UR23, R18 ;  /* 0x0000001713157c24 */ /* 0x000fe2000f8e0212 */
[----:B------:R-:W-:Y:S01]  /*0d70*/  LOP3.LUT R5, R5, 0x1, RZ, 0xc0, !PT ;  /* 0x0000000105057812 */ /* 0x000fe200078ec0ff */
[----:B------:R-:W-:Y:S01]  /*0d80*/  IMAD.WIDE.U32 R2, R19, UR22, R2 ;  /* 0x0000001613027c25 */ /* 0x000fe2000f8e0002 */
[----:B------:R-:W-:Y:S01]  /*0d90*/  IADD3 R11, PT, PT, R11, R23, RZ ;  /* 0x000000170b0b7210 */ /* 0x000fe20007ffe0ff */
[----:B------:R0:W2:Y:S01]  /*0da0*/  LDG.E.CONSTANT R8, desc[UR12][R8.64] ;  /* 0x0000000c08087981 */ /* 0x0000a2000c1e9900 */
[----:B------:R-:W-:Y:S01]  /*0db0*/  LOP3.LUT R0, R0, 0x1, RZ, 0xc0, !PT ;  /* 0x0000000100007812 */ /* 0x000fe200078ec0ff */
[----:B------:R-:W-:Y:S01]  /*0dc0*/  IMAD R15, R15, UR24, RZ ;  /* 0x000000180f0f7c24 */ /* 0x000fe2000f8e02ff */
[----:B----4-:R-:W-:Y:S01]  /*0dd0*/  LEA R18, P0, R2, UR18, 0x3 ;  /* 0x0000001202127c11 */ /* 0x010fe2000f8018ff */
[----:B------:R-:W-:Y:S01]  /*0de0*/  IMAD.IADD R3, R3, 0x1, R21 ;  /* 0x0000000103037824 */ /* 0x000fe200078e0215 */
[----:B------:R-:W1:Y:S01]  /*0df0*/  LDCU.128 UR20, c[0x0][0x3b0] ;  /* 0x00007600ff1477ac */ /* 0x000e620008000c00 */
[----:B------:R-:W-:Y:S01]  /*0e00*/  IMAD.WIDE.U32 R10, R6, UR24, R10 ;  /* 0x00000018060a7c25 */ /* 0x000fe2000f8e000a */
[----:B------:R-:W3:Y:S02]  /*0e10*/  LDC.64 R20, c[0x0][0x410] ;  /* 0x00010400ff147b82 */ /* 0x000ee40000000a00 */
[----:B------:R-:W-:Y:S01]  /*0e20*/  LEA.HI.X R19, R2, UR19, R3, 0x3, P0 ;  /* 0x0000001302137c11 */ /* 0x000fe200080f1c03 */
[----:B------:R-:W-:Y:S01]  /*0e30*/  IMAD R15, R6, UR25, R15 ;  /* 0x00000019060f7c24 */ /* 0x000fe2000f8e020f */
[C---:B------:R-:W-:Y:S01]  /*0e40*/  LEA R2, P0, R10.reuse, UR28, 0x3 ;  /* 0x0000001c0a027c11 */ /* 0x040fe2000f8018ff */
[----:B------:R-:W-:Y:S01]  /*0e50*/  IMAD R7, R7, UR16, RZ ;  /* 0x0000001007077c24 */ /* 0x000fe2000f8e02ff */
[----:B------:R-:W4:Y:S01]  /*0e60*/  LDCU.64 UR10, c[0x0][0x3a8] ;  /* 0x00007500ff0a77ac */ /* 0x000f220008000a00 */
[----:B------:R-:W-:Y:S01]  /*0e70*/  IMAD.IADD R3, R11, 0x1, R15 ;  /* 0x000000010b037824 */ /* 0x000fe200078e020f */
[----:B------:R-:W4:Y:S04]  /*0e80*/  LDG.E.64.CONSTANT R18, desc[UR12][R18.64] ;  /* 0x0000000c12127981 */ /* 0x000f28000c1e9b00 */
[----:B------:R-:W-:-:S02]  /*0e90*/  LEA.HI.X R3, R10, UR29, R3, 0x3, P0 ;  /* 0x0000001d0a037c11 */ /* 0x000fc400080f1c03 */
[----:B------:R-:W0:Y:S04]  /*0ea0*/  LDC.64 R10, c[0x0][0x420] ;  /* 0x00010800ff0a7b82 */ /* 0x000e280000000a00 */
[----:B------:R-:W4:Y:S01]  /*0eb0*/  LDG.E.64 R2, desc[UR12][R2.64] ;  /* 0x0000000c02027981 */ /* 0x000f22000c1e1b00 */
[----:B------:R-:W-:Y:S02]  /*0ec0*/  ISETP.NE.U32.AND P0, PT, R5, 0x1, PT ;  /* 0x000000010500780c */ /* 0x000fe40003f05070 */
[----:B------:R-:W-:-:S11]  /*0ed0*/  ISETP.NE.U32.AND P1, PT, R0, 0x1, PT ;  /* 0x000000010000780c */ /* 0x000fd60003f25070 */
[----:B---3--:R-:W3:Y:S08]  /*0ee0*/  @P0 LDC R20, c[0x0][0x408] ;  /* 0x00010200ff140b82 */ /* 0x008ef00000000800 */
[----:B------:R-:W3:Y:S08]  /*0ef0*/  @P0 LDC R21, c[0x0][0x40c] ;  /* 0x00010300ff150b82 */ /* 0x000ef00000000800 */
[----:B0-----:R-:W3:Y:S08]  /*0f00*/  @P1 LDC R10, c[0x0][0x418] ;  /* 0x00010600ff0a1b82 */ /* 0x001ef00000000800 */
[----:B------:R-:W3:Y:S01]  /*0f10*/  @P1 LDC R11, c[0x0][0x41c] ;  /* 0x00010700ff0b1b82 */ /* 0x000ee20000000800 */
[C---:B------:R-:W-:Y:S01]  /*0f20*/  IMAD R7, R4.reuse, UR17, R7 ;  /* 0x0000001104077c24 */ /* 0x040fe2000f8e0207 */
[----:B-----5:R-:W-:Y:S01]  /*0f30*/  SHF.R.S32.HI R0, RZ, 0x1f, R14 ;  /* 0x0000001fff007819 */ /* 0x020fe2000001140e */
[----:B------:R-:W-:-:S05]  /*0f40*/  IMAD.WIDE.U32 R4, R4, UR16, RZ ;  /* 0x0000001004047c25 */ /* 0x000fca000f8e00ff */
[----:B------:R-:W-:Y:S01]  /*0f50*/  IADD3 R5, PT, PT, R5, R7, RZ ;  /* 0x0000000705057210 */ /* 0x000fe20007ffe0ff */
[----:B-1----:R-:W-:Y:S02]  /*0f60*/  IMAD R7, R0, UR20, RZ ;  /* 0x0000001400077c24 */ /* 0x002fe4000f8e02ff */
[----:B------:R-:W-:-:S04]  /*0f70*/  IMAD.WIDE.U32 R4, R14, UR20, R4 ;  /* 0x000000140e047c25 */ /* 0x000fc8000f8e0004 */
[----:B------:R-:W-:-:S04]  /*0f80*/  IMAD R9, R14, UR21, R7 ;  /* 0x000000150e097c24 */ /* 0x000fc8000f8e0207 */
[----:B------:R-:W-:Y:S01]  /*0f90*/  IMAD.IADD R5, R5, 0x1, R9 ;  /* 0x0000000105057824 */ /* 0x000fe200078e0209 */
[----:B---3--:R-:W-:Y:S01]  /*0fa0*/  DMUL R6, R20, R10 ;  /* 0x0000000a14067228 */ /* 0x008fe20000000000 */
[----:B--2---:R-:W-:-:S05]  /*0fb0*/  SHF.R.S32.HI R0, RZ, 0x1f, R8 ;  /* 0x0000001fff007819 */ /* 0x004fca0000011408 */
[----:B------:R-:W-:-:S04]  /*0fc0*/  IMAD R9, R0, UR22, RZ ;  /* 0x0000001600097c24 */ /* 0x000fc8000f8e02ff */
[C---:B------:R-:W-:Y:S02]  /*0fd0*/  IMAD R11, R8.reuse, UR23, R9 ;  /* 0x00000017080b7c24 */ /* 0x040fe4000f8e0209 */
[----:B------:R-:W-:Y:S01]  /*0fe0*/  IMAD.WIDE.U32 R8, R8, UR22, R4 ;  /* 0x0000001608087c25 */ /* 0x000fe2000f8e0004 */
[----:B----4-:R-:W-:-:S03]  /*0ff0*/  DMUL R6, R6, R18 ;  /* 0x0000001206067228 */ /* 0x010fc60000000000 */
[----:B------:R-:W-:Y:S01]  /*1000*/  IMAD.IADD R5, R9, 0x1, R11 ;  /* 0x0000000109057824 */ /* 0x000fe200078e020b */
[----:B------:R-:W-:-:S04]  /*1010*/  LEA R10, P0, R8, UR10, 0x3 ;  /* 0x0000000a080a7c11 */ /* 0x000fc8000f8018ff */
[----:B------:R-:W-:Y:S01]  /*1020*/  LEA.HI.X R11, R8, UR11, R5, 0x3, P0 ;  /* 0x0000000b080b7c11 */ /* 0x000fe200080f1c05 */
[----:B------:R-:W-:-:S07]  /*1030*/  DMUL R2, R6, R2 ;  /* 0x0000000206027228 */ /* 0x000fce0000000000 */
[----:B------:R0:W-:Y:S01]  /*1040*/  REDG.E.ADD.F64.RN.STRONG.GPU desc[UR12][R10.64], R2 ;  /* 0x000000020a0079a6 */ /* 0x0001e2000c12ff0c */
[----:B------:R-:W-:Y:S01]  /*1050*/  MOV R4, R12 ;  /* 0x0000000c00047202 */ /* 0x000fe20000000f00 */
[----:B------:R-:W-:-:S07]  /*1060*/  IMAD.MOV.U32 R7, RZ, RZ, R13 ;  /* 0x000000ffff077224 */ /* 0x000fce00078e000d */
.L_x_135:
[----:B------:R-:W-:Y:S05]  /*1070*/  BSYNC.RECONVERGENT B0 ;  /* 0x0000000000007941 */ /* 0x000fea0003800200 */
.L_x_134:
[----:B------:R-:W-:Y:S01]  /*1080*/  ISETP.NE.U32.AND P0, PT, R16, RZ, PT ;  /* 0x000000ff1000720c */ /* 0x000fe20003f05070 */
[----:B------:R-:W1:Y:S03]  /*1090*/  LDCU UR10, c[0x0][0x400] ;  /* 0x00008000ff0a77ac */ /* 0x000e660008000800 */
[----:B------:R-:W-:Y:S01]  /*10a0*/  ISETP.NE.AND.EX P0, PT, R17, RZ, PT, P0 ;  /* 0x000000ff1100720c */ /* 0x000fe20003f05300 */
[----:B------:R-:W2:Y:S01]  /*10b0*/  LDCU UR15, c[0x0][0x3a0] ;  /* 0x00007400ff0f77ac */ /* 0x000ea20008000800 */
[----:B------:R-:W3:Y:S01]  /*10c0*/  LDCU.64 UR40, c[0x0][0x3a8] ;  /* 0x00007500ff2877ac */ /* 0x000ee20008000a00 */
[----:B------:R-:W4:Y:S01]  /*10d0*/  LDCU.64 UR36, c[0x0][0x388] ;  /* 0x00007100ff2477ac */ /* 0x000f220008000a00 */
[----:B------:R-:W0:Y:S01]  /*10e0*/  LDCU.64 UR38, c[0x0][0x398] ;  /* 0x00007300ff2677ac */ /* 0x000e220008000a00 */
[----:B------:R-:W0:Y:S01]  /*10f0*/  LDCU.128 UR16, c[0x0][0x3d0] ;  /* 0x00007a00ff1077ac */ /* 0x000e220008000c00 */
[----:B------:R-:W0:Y:S01]  /*1100*/  LDCU.128 UR20, c[0x0][0x3c0] ;  /* 0x00007800ff1477ac */ /* 0x000e220008000c00 */
[----:B------:R-:W0:Y:S01]  /*1110*/  LDCU.128 UR24, c[0x0][0x3b0] ;  /* 0x00007600ff1877ac */ /* 0x000e220008000c00 */
[----:B------:R-:W0:Y:S01]  /*1120*/  LDCU.128 UR28, c[0x0][0x3f0] ;  /* 0x00007e00ff1c77ac */ /* 0x000e220008000c00 */
[----:B------:R-:W0:Y:S04]  /*1130*/  LDCU.128 UR32, c[0x0][0x3e0] ;  /* 0x00007c00ff2077ac */ /* 0x000e280008000c00 */
[----:B01234-:R-:W-:Y:S05]  /*1140*/  @!P0 EXIT ;  /* 0x000000000000894d */ /* 0x01ffea0003800000 */
[----:B------:R-:W-:Y:S01]  /*1150*/  BSSY B0, `(.L_x_142) ;  /* 0x0000155000007945 */ /* 0x000fe20003800000 */
.L_x_155:
[----:B------:R-:W-:Y:S01]  /*1160*/  LOP3.LUT R0, R7, UR14, RZ, 0xfc, !PT ;  /* 0x0000000e07007c12 */ /* 0x000fe2000f8efcff */
[----:B------:R-:W-:Y:S05]  /*1170*/  YIELD ;  /* 0x0000000000007946 */ /* 0x000fea0003800000 */
[----:B------:R-:W-:Y:S01]  /*1180*/  ISETP.NE.U32.AND P0, PT, R0, RZ, PT ;  /* 0x000000ff0000720c */ /* 0x000fe20003f05070 */
[----:B------:R-:W-:-:S12]  /*1190*/  BSSY.RECONVERGENT B1, `(.L_x_143) ;  /* 0x0000029000017945 */ /* 0x000fd80003800200 */
[----:B------:R-:W-:Y:S05]  /*11a0*/  @P0 BRA `(.L_x_144) ;  /* 0x00000000005c0947 */ /* 0x000fea0003800000 */
[----:B------:R-:W0:Y:S01]  /*11b0*/  I2F.U32.RP R5, UR10 ;  /* 0x0000000a00057d06 */ /* 0x000e220008209000 */
[----:B------:R-:W-:Y:S01]  /*11c0*/  ISETP.NE.U32.AND P2, PT, RZ, UR10, PT ;  /* 0x0000000aff007c0c */ /* 0x000fe2000bf45070 */
[----:B------:R-:W-:Y:S02]  /*11d0*/  IMAD.MOV.U32 R12, RZ, RZ, RZ ;  /* 0x000000ffff0c7224 */ /* 0x000fe400078e00ff */
[----:B------:R-:W-:-:S04]  /*11e0*/  IMAD.MOV.U32 R23, RZ, RZ, RZ ;  /* 0x000000ffff177224 */ /* 0x000fc800078e00ff */
[----:B0-----:R-:W0:Y:S02]  /*11f0*/  MUFU.RCP R5, R5 ;  /* 0x0000000500057308 */ /* 0x001e240000001000 */
[----:B0-----:R-:W-:-:S06]  /*1200*/  VIADD R2, R5, 0xffffffe ;  /* 0x0ffffffe05027836 */ /* 0x001fcc0000000000 */
        /* <DEDUP_REMOVED lines=14> */
[----:B------:R-:W-:-:S05]  /*12f0*/  IADD3 R3, PT, PT, -R22, RZ, RZ ;  /* 0x000000ff16037210 */ /* 0x000fca0007ffe1ff */
[----:B------:R-:W-:Y:S01]  /*1300*/  IMAD R16, R3, UR10, R4 ;  /* 0x0000000a03107c24 */ /* 0x000fe2000f8e0204 */
[----:B------:R-:W-:Y:S06]  /*1310*/  BRA `(.L_x_145) ;  /* 0x0000000000407947 */ /* 0x000fec0003800000 */
.L_x_144:
[----:B------:R-:W0:Y:S01]  /*1320*/  LDCU UR11, c[0x0][0x400] ;  /* 0x00008000ff0b77ac */ /* 0x000e220008000800 */
[----:B------:R-:W-:Y:S01]  /*1330*/  MOV R10, R4 ;  /* 0x00000004000a7202 */ /* 0x000fe20000000f00 */
[----:B------:R-:W-:Y:S01]  /*1340*/  IMAD.MOV.U32 R5, RZ, RZ, R7 ;  /* 0x000000ffff057224 */ /* 0x000fe200078e0007 */
[----:B------:R-:W-:Y:S01]  /*1350*/  MOV R0, 0x1390 ;  /* 0x0000139000007802 */ /* 0x000fe20000000f00 */
[----:B------:R-:W-:Y:S01]  /*1360*/  IMAD.U32 R2, RZ, RZ, UR14 ;  /* 0x0000000eff027e24 */ /* 0x000fe2000f8e00ff */
[----:B0-----:R-:W-:-:S07]  /*1370*/  MOV R3, UR11 ;  /* 0x0000000b00037c02 */ /* 0x001fce0008000f00 */
[----:B------:R-:W-:Y:S05]  /*1380*/  CALL.REL.NOINC `($__internal_9_$__cuda_sm20_div_s64) ;  /* 0x0000003800107944 */ /* 0x000fea0003c00000 */
[----:B------:R-:W-:Y:S01]  /*1390*/  IADD3 R3, P0, PT, RZ, -R9, RZ ;  /* 0x80000009ff037210 */ /* 0x000fe20007f1e0ff */
[----:B------:R-:W-:Y:S02]  /*13a0*/  IMAD.MOV.U32 R5, RZ, RZ, R7 ;  /* 0x000000ffff057224 */ /* 0x000fe400078e0007 */
[----:B------:R-:W-:Y:S02]  /*13b0*/  IMAD.MOV.U32 R22, RZ, RZ, R9 ;  /* 0x000000ffff167224 */ /* 0x000fe400078e0009 */
[----:B------:R-:W-:Y:S02]  /*13c0*/  IMAD.X R0, RZ, RZ, ~R2, P0 ;  /* 0x000000ffff007224 */ /* 0x000fe400000e0e02 */
[----:B------:R-:W-:-:S04]  /*13d0*/  IMAD.WIDE.U32 R16, R3, UR10, R4 ;  /* 0x0000000a03107c25 */ /* 0x000fc8000f8e0004 */
[----:B------:R-:W-:Y:S02]  /*13e0*/  IMAD R0, R0, UR10, RZ ;  /* 0x0000000a00007c24 */ /* 0x000fe4000f8e02ff */
[----:B------:R-:W-:Y:S02]  /*13f0*/  IMAD.MOV.U32 R23, RZ, RZ, R2 ;  /* 0x000000ffff177224 */ /* 0x000fe400078e0002 */
[----:B------:R-:W-:-:S05]  /*1400*/  IMAD R3, R3, UR14, R0 ;  /* 0x0000000e03037c24 */ /* 0x000fca000f8e0200 */
[----:B------:R-:W-:-:S07]  /*1410*/  IADD3 R12, PT, PT, R3, R17, RZ ;  /* 0x00000011030c7210 */ /* 0x000fce0007ffe0ff */
.L_x_145:
[----:B------:R-:W-:Y:S05]  /*1420*/  BSYNC.RECONVERGENT B1 ;  /* 0x0000000000017941 */ /* 0x000fea0003800200 */
.L_x_143:
[----:B------:R-:W-:Y:S01]  /*1430*/  LOP3.LUT R0, R23, UR9, RZ, 0xfc, !PT ;  /* 0x0000000917007c12 */ /* 0x000fe2000f8efcff */
[----:B------:R-:W-:Y:S03]  /*1440*/  BSSY.RECONVERGENT B1, `(.L_x_146) ;  /* 0x000001d000017945 */ /* 0x000fe60003800200 */
[----:B------:R-:W-:-:S13]  /*1450*/  ISETP.NE.U32.AND P0, PT, R0, RZ, PT ;  /* 0x000000ff0000720c */ /* 0x000fda0003f05070 */
[----:B------:R-:W-:Y:S05]  /*1460*/  @P0 BRA `(.L_x_147) ;  /* 0x00000000004c0947 */ /* 0x000fea0003800000 */
[----:B------:R-:W0:Y:S01]  /*1470*/  I2F.U32.RP R5, UR15 ;  /* 0x0000000f00057d06 */ /* 0x000e220008209000 */
        /* <DEDUP_REMOVED lines=16> */
[----:B------:R-:W-:Y:S01]  /*1580*/  @!P2 LOP3.LUT R9, RZ, UR15, RZ, 0x33, !PT ;  /* 0x0000000fff09ac12 */ /* 0x000fe2000f8e33ff */
[----:B------:R-:W-:Y:S06]  /*1590*/  BRA `(.L_x_148) ;  /* 0x00000000001c7947 */ /* 0x000fec0003800000 */
.L_x_147:
[----:B------:R-:W0:Y:S01]  /*15a0*/  LDCU UR11, c[0x0][0x3a0] ;  /* 0x00007400ff0b77ac */ /* 0x000e220008000800 */
[----:B------:R-:W-:Y:S01]  /*15b0*/  IMAD.MOV.U32 R10, RZ, RZ, R22 ;  /* 0x000000ffff0a7224 */ /* 0x000fe200078e0016 */
[----:B------:R-:W-:Y:S01]  /*15c0*/  MOV R2, UR9 ;  /* 0x0000000900027c02 */ /* 0x000fe20008000f00 */
[----:B------:R-:W-:Y:S01]  /*15d0*/  IMAD.MOV.U32 R5, RZ, RZ, R23 ;  /* 0x000000ffff057224 */ /* 0x000fe200078e0017 */
[----:B------:R-:W-:Y:S01]  /*15e0*/  MOV R0, 0x1610 ;  /* 0x0000161000007802 */ /* 0x000fe20000000f00 */
[----:B0-----:R-:W-:-:S07]  /*15f0*/  IMAD.U32 R3, RZ, RZ, UR11 ;  /* 0x0000000bff037e24 */ /* 0x001fce000f8e00ff */
[----:B------:R-:W-:Y:S05]  /*1600*/  CALL.REL.NOINC `($__internal_9_$__cuda_sm20_div_s64) ;  /* 0x0000003400707944 */ /* 0x000fea0003c00000 */
.L_x_148:
[----:B------:R-:W-:Y:S05]  /*1610*/  BSYNC.RECONVERGENT B1 ;  /* 0x0000000000017941 */ /* 0x000fea0003800200 */
.L_x_146:
[----:B------:R-:W0:Y:S01]  /*1620*/  LDC R24, c[0x0][0x390] ;  /* 0x0000e400ff187b82 */ /* 0x000e220000000800 */
[----:B------:R-:W-:-:S07]  /*1630*/  IADD3 R5, PT, PT, -R9, RZ, RZ ;  /* 0x000000ff09057210 */ /* 0x000fce0007ffe1ff */
[----:B------:R-:W1:Y:S08]  /*1640*/  LDC.64 R18, c[0x0][0x388] ;  /* 0x0000e200ff127b82 */ /* 0x000e700000000a00 */
[----:B------:R-:W2:Y:S08]  /*1650*/  LDC R17, c[0x0][0x3a0] ;  /* 0x0000e800ff117b82 */ /* 0x000eb00000000800 */
[----:B------:R-:W3:Y:S01]  /*1660*/  LDC.64 R10, c[0x0][0x398] ;  /* 0x0000e600ff0a7b82 */ /* 0x000ee20000000a00 */
[----:B0-----:R-:W-:-:S04]  /*1670*/  IMAD.IADD R3, R9, 0x1, R24 ;  /* 0x0000000109037824 */ /* 0x001fc800078e0218 */
[----:B-1----:R-:W-:-:S05]  /*1680*/  IMAD.WIDE R18, R3, 0x4, R18 ;  /* 0x0000000403127825 */ /* 0x002fca00078e0212 */
[----:B------:R0:W4:Y:S01]  /*1690*/  LDG.E.CONSTANT R8, desc[UR12][R18.64] ;  /* 0x0000000c12087981 */ /* 0x000122000c1e9900 */
[----:B--2---:R-:W-:Y:S02]  /*16a0*/  IMAD R22, R5, R17, R22 ;  /* 0x0000001105167224 */ /* 0x004fe400078e0216 */
[----:B------:R-:W-:-:S04]  /*16b0*/  IMAD.WIDE R2, R24, 0x4, R18 ;  /* 0x0000000418027825 */ /* 0x000fc800078e0212 */
[----:B------:R-:W-:-:S04]  /*16c0*/  IMAD.IADD R15, R22, 0x1, R17 ;  /* 0x00000001160f7824 */ /* 0x000fc800078e0211 */
[----:B---3--:R-:W-:Y:S02]  /*16d0*/  IMAD.WIDE R14, R15, 0x4, R10 ;  /* 0x000000040f0e7825 */ /* 0x008fe400078e020a */
[----:B------:R-:W2:Y:S01]  /*16e0*/  LDG.E.CONSTANT R11, desc[UR12][R2.64] ;  /* 0x0000000c020b7981 */ /* 0x000ea2000c1e9900 */
[C---:B------:R-:W-:Y:S01]  /*16f0*/  SHF.L.U32 R13, R17.reuse, 0x2, RZ ;  /* 0x00000002110d7819 */ /* 0x040fe200000006ff */
[----:B------:R-:W-:Y:S02]  /*1700*/  IMAD.U32 R0, RZ, RZ, UR9 ;  /* 0x00000009ff007e24 */ /* 0x000fe4000f8e00ff */
[----:B------:R1:W3:Y:S01]  /*1710*/  LDG.E.CONSTANT R5, desc[UR12][R14.64] ;  /* 0x0000000c0e057981 */ /* 0x0002e2000c1e9900 */
[----:B------:R-:W-:Y:S02]  /*1720*/  IADD3 R20, P0, PT, R14, R13, RZ ;  /* 0x0000000d0e147210 */ /* 0x000fe40007f1e0ff */
[----:B------:R-:W-:-:S05]  /*1730*/  SHF.L.U64.HI R17, R17, 0x2, R0 ;  /* 0x0000000211117819 */ /* 0x000fca0000010200 */
[----:B------:R-:W-:-:S05]  /*1740*/  IMAD.X R21, R15, 0x1, R17, P0 ;  /* 0x000000010f157824 */ /* 0x000fca00000e0611 */
[----:B------:R5:W3:Y:S01]  /*1750*/  LDG.E.CONSTANT R0, desc[UR12][R20.64] ;  /* 0x0000000c14007981 */ /* 0x000ae2000c1e9900 */
[----:B0-----:R-:W-:Y:S01]  /*1760*/  IADD3 R18, P0, PT, R20, R13, RZ ;  /* 0x0000000d14127210 */ /* 0x001fe20007f1e0ff */
[----:B------:R-:W-:Y:S01]  /*1770*/  IMAD.WIDE R24, R24, 0x4, R2 ;  /* 0x0000000418187825 */ /* 0x000fe200078e0202 */
[----:B------:R-:W-:-:S03]  /*1780*/  SHF.R.S64 R10, RZ, 0x1e, R9 ;  /* 0x0000001eff0a7819 */ /* 0x000fc60000001009 */
[----:B------:R-:W-:Y:S01]  /*1790*/  IMAD.X R19, R21, 0x1, R17, P0 ;  /* 0x0000000115137824 */ /* 0x000fe200000e0611 */
[----:B------:R0:W3:Y:S01]  /*17a0*/  LDG.E.CONSTANT R6, desc[UR12][R24.64] ;  /* 0x0000000c18067981 */ /* 0x0000e2000c1e9900 */
[----:B-1----:R-:W-:Y:S01]  /*17b0*/  IADD3 R14, P0, PT, R10, UR36, RZ ;  /* 0x000000240a0e7c10 */ /* 0x002fe2000ff1e0ff */
[----:B------:R-:W-:Y:S02]  /*17c0*/  IMAD R23, R12, UR30, RZ ;  /* 0x0000001e0c177c24 */ /* 0x000fe4000f8e02ff */
[----:B------:R3:W3:Y:S01]  /*17d0*/  LDG.E.CONSTANT R18, desc[UR12][R18.64] ;  /* 0x0000000c12127981 */ /* 0x0006e2000c1e9900 */
[----:B------:R-:W-:Y:S01]  /*17e0*/  LEA.HI.X.SX32 R15, R9, UR37, 0x2, P0 ;  /* 0x00000025090f7c11 */ /* 0x000fe200080f16ff */
[----:B------:R-:W-:Y:S01]  /*17f0*/  IMAD.WIDE.U32 R2, R16, UR30, RZ ;  /* 0x0000001e10027c25 */ /* 0x000fe2000f8e00ff */
[----:B-----5:R-:W-:-:S03]  /*1800*/  SHF.R.S64 R20, RZ, 0x1e, R22 ;  /* 0x0000001eff147819 */ /* 0x020fc60000001016 */
[----:B------:R-:W-:Y:S01]  /*1810*/  IMAD R23, R16, UR31, R23 ;  /* 0x0000001f10177c24 */ /* 0x000fe2000f8e0217 */
[----:B------:R1:W5:Y:S04]  /*1820*/  LDG.E.CONSTANT R14, desc[UR12][R14.64] ;  /* 0x0000000c0e0e7981 */ /* 0x000368000c1e9900 */
[----:B------:R-:W-:Y:S02]  /*1830*/  IADD3 R3, PT, PT, R3, R23, RZ ;  /* 0x0000001703037210 */ /* 0x000fe40007ffe0ff */
[----:B----4-:R-:W-:-:S05]  /*1840*/  SHF.R.S32.HI R10, RZ, 0x1f, R8 ;  /* 0x0000001fff0a7819 */ /* 0x010fca0000011408 */
[----:B------:R-:W-:-:S04]  /*1850*/  IMAD R9, R10, UR16, RZ ;  /* 0x000000100a097c24 */ /* 0x000fc8000f8e02ff */
[C---:B------:R-:W-:Y:S02]  /*1860*/  IMAD R21, R8.reuse, UR17, R9 ;  /* 0x0000001108157c24 */ /* 0x040fe4000f8e0209 */
[----:B------:R-:W-:Y:S01]  /*1870*/  IMAD.WIDE.U32 R8, R8, UR16, RZ ;  /* 0x0000001008087c25 */ /* 0x000fe2000f8e00ff */
[----:B--2---:R-:W-:-:S03]  /*1880*/  SHF.R.S32.HI R10, RZ, 0x1f, R11 ;  /* 0x0000001fff0a7819 */ /* 0x004fc6000001140b */
[----:B------:R-:W-:Y:S02]  /*1890*/  IMAD.IADD R9, R9, 0x1, R21 ;  /* 0x0000000109097824 */ /* 0x000fe400078e0215 */
[----:B0-----:R-:W-:Y:S01]  /*18a0*/  IMAD R24, R10, UR34, RZ ;  /* 0x000000220a187c24 */ /* 0x001fe2000f8e02ff */
[----:B------:R-:W-:Y:S01]  /*18b0*/  IADD3 R10, P0, PT, R20, UR38, RZ ;  /* 0x00000026140a7c10 */ /* 0x000fe2000ff1e0ff */
[----:B------:R-:W-:-:S04]  /*18c0*/  IMAD.WIDE.U32 R2, R11, UR34, R2 ;  /* 0x000000220b027c25 */ /* 0x000fc8000f8e0002 */
[----:B------:R-:W-:Y:S01]  /*18d0*/  IMAD R21, R11, UR35, R24 ;  /* 0x000000230b157c24 */ /* 0x000fe2000f8e0218 */
[----:B------:R-:W-:Y:S02]  /*18e0*/  LEA.HI.X.SX32 R11, R22, UR39, 0x2, P0 ;  /* 0x00000027160b7c11 */ /* 0x000fe400080f16ff */
[----:B---3--:R-:W-:Y:S01]  /*18f0*/  SHF.R.S32.HI R19, RZ, 0x1f, R5 ;  /* 0x0000001fff137819 */ /* 0x008fe20000011405 */
[----:B------:R-:W-:Y:S01]  /*1900*/  IMAD.WIDE.U32 R8, R5, UR18, R8 ;  /* 0x0000001205087c25 */ /* 0x000fe2000f8e0008 */
[----:B------:R-:W0:Y:S01]  /*1910*/  LDC.64 R22, c[0x0][0x410] ;  /* 0x00010400ff167b82 */ /* 0x000e220000000a00 */
[----:B------:R-:W2:Y:S02]  /*1920*/  LDG.E.CONSTANT R10, desc[UR12][R10.64] ;  /* 0x0000000c0a0a7981 */ /* 0x000ea4000c1e9900 */
[----:B------:R-:W-:Y:S01]  /*1930*/  IMAD R20, R19, UR18, RZ ;  /* 0x0000001213147c24 */ /* 0x000fe2000f8e02ff */
[----:B-1----:R-:W-:-:S03]  /*1940*/  SHF.R.S32.HI R15, RZ, 0x1f, R0 ;  /* 0x0000001fff0f7819 */ /* 0x002fc60000011400 */
[----:B------:R-:W-:Y:S01]  /*1950*/  IMAD R19, R5, UR19, R20 ;  /* 0x0000001305137c24 */ /* 0x000fe2000f8e0214 */
[----:B------:R-:W-:Y:S01]  /*1960*/  LEA R20, P0, R8, UR22, 0x3 ;  /* 0x0000001608147c11 */ /* 0x000fe2000f8018ff */
[----:B------:R-:W-:Y:S02]  /*1970*/  IMAD.IADD R3, R3, 0x1, R21 ;  /* 0x0000000103037824 */ /* 0x000fe400078e0215 */
[----:B------:R-:W-:Y:S01]  /*1980*/  IMAD R15, R15, UR28, RZ ;  /* 0x0000001c0f0f7c24 */ /* 0x000fe2000f8e02ff */
[----:B------:R-:W-:Y:S01]  /*1990*/  IADD3 R5, PT, PT, R9, R19, RZ ;  /* 0x0000001309057210 */ /* 0x000fe20007ffe0ff */
[----:B------:R-:W-:-:S03]  /*19a0*/  IMAD.WIDE.U32 R2, R0, UR28, R2 ;  /* 0x0000001c00027c25 */ /* 0x000fc6000f8e0002 */
[----:B------:R-:W-:Y:S01]  /*19b0*/  LEA.HI.X R21, R8, UR23, R5, 0x3, P0 ;  /* 0x0000001708157c11 */ /* 0x000fe200080f1c05 */
[----:B------:R-:W-:Y:S01]  /*19c0*/  IMAD R15, R0, UR29, R15 ;  /* 0x0000001d000f7c24 */ /* 0x000fe2000f8e020f */
[C---:B------:R-:W-:Y:S01]  /*19d0*/  LEA R24, P0, R2.reuse, UR32, 0x3 ;  /* 0x0000002002187c11 */ /* 0x040fe2000f8018ff */
[----:B------:R-:W1:Y:S02]  /*19e0*/  LDC.64 R8, c[0x0][0x420] ;  /* 0x00010800ff087b82 */ /* 0x000e640000000a00 */
[----:B------:R-:W-:Y:S01]  /*19f0*/  IMAD.IADD R3, R3, 0x1, R15 ;  /* 0x0000000103037824 */ /* 0x000fe200078e020f */
[----:B------:R-:W3:Y:S04]  /*1a00*/  LDG.E.64.CONSTANT R20, desc[UR12][R20.64] ;  /* 0x0000000c14147981 */ /* 0x000ee8000c1e9b00 */
[----:B------:R-:W-:-:S05]  /*1a10*/  LEA.HI.X R25, R2, UR33, R3, 0x3, P0 ;  /* 0x0000002102197c11 */ /* 0x000fca00080f1c03 */
[----:B------:R-:W4:Y:S01]  /*1a20*/  LDG.E.64 R2, desc[UR12][R24.64] ;  /* 0x0000000c18027981 */ /* 0x000f22000c1e1b00 */
[----:B------:R-:W-:Y:S02]  /*1a30*/  LOP3.LUT R6, R6, 0x1, RZ, 0xc0, !PT ;  /* 0x0000000106067812 */ /* 0x000fe400078ec0ff */
[----:B------:R-:W-:Y:S02]  /*1a40*/  LOP3.LUT R18, R18, 0x1, RZ, 0xc0, !PT ;  /* 0x0000000112127812 */ /* 0x000fe400078ec0ff */
[----:B------:R-:W-:Y:S02]  /*1a50*/  ISETP.NE.U32.AND P0, PT, R6, 0x1, PT ;  /* 0x000000010600780c */ /* 0x000fe40003f05070 */
[----:B------:R-:W-:Y:S01]  /*1a60*/  ISETP.NE.U32.AND P1, PT, R18, 0x1, PT ;  /* 0x000000011200780c */ /* 0x000fe20003f25070 */
[----:B------:R-:W-:Y:S01]  /*1a70*/  IMAD R5, R12, UR20, RZ ;  /* 0x000000140c057c24 */ /* 0x000fe2000f8e02ff */
[----:B-----5:R-:W-:Y:S01]  /*1a80*/  SHF.R.S32.HI R0, RZ, 0x1f, R14 ;  /* 0x0000001fff007819 */ /* 0x020fe2000001140e */
[----:B------:R-:W-:-:S04]  /*1a90*/  IMAD.WIDE.U32 R18, R16, UR20, RZ ;  /* 0x0000001410127c25 */ /* 0x000fc8000f8e00ff */
[----:B------:R-:W-:-:S04]  /*1aa0*/  IMAD R5, R16, UR21, R5 ;  /* 0x0000001510057c24 */ /* 0x000fc8000f8e0205 */
[----:B------:R-:W-:Y:S01]  /*1ab0*/  IMAD.IADD R19, R19, 0x1, R5 ;  /* 0x0000000113137824 */ /* 0x000fe200078e0205 */
[----:B0-----:R-:W0:Y:S01]  /*1ac0*/  @P0 LDC R22, c[0x0][0x408] ;  /* 0x00010200ff160b82 */ /* 0x001e220000000800 */
[----:B------:R-:W-:Y:S02]  /*1ad0*/  IMAD R5, R0, UR24, RZ ;  /* 0x0000001800057c24 */ /* 0x000fe4000f8e02ff */
[----:B------:R-:W-:-:S05]  /*1ae0*/  IMAD.WIDE.U32 R18, R14, UR24, R18 ;  /* 0x000000180e127c25 */ /* 0x000fca000f8e0012 */
[----:B------:R-:W0:Y:S01]  /*1af0*/  @P0 LDC R23, c[0x0][0x40c] ;  /* 0x00010300ff170b82 */ /* 0x000e220000000800 */
[----:B------:R-:W-:-:S07]  /*1b00*/  IMAD R5, R14, UR25, R5 ;  /* 0x000000190e057c24 */ /* 0x000fce000f8e0205 */
[----:B-1----:R-:W0:Y:S08]  /*1b10*/  @P1 LDC R8, c[0x0][0x418] ;  /* 0x00010600ff081b82 */ /* 0x002e300000000800 */
[----:B------:R-:W0:Y:S01]  /*1b20*/  @P1 LDC R9, c[0x0][0x41c] ;  /* 0x00010700ff091b82 */ /* 0x000e220000000800 */
[----:B------:R-:W-:Y:S01]  /*1b30*/  IADD3 R19, PT, PT, R19, R5, RZ ;  /* 0x0000000513137210 */ /* 0x000fe20007ffe0ff */
[----:B0-----:R-:W-:Y:S01]  /*1b40*/  DMUL R8, R22, R8 ;  /* 0x0000000816087228 */ /* 0x001fe20000000000 */
[----:B------:R-:W-:Y:S01]  /*1b50*/  BSSY.RECONVERGENT B1, `(.L_x_149) ;  /* 0x0000037000017945 */ /* 0x000fe20003800200 */
[----:B--2---:R-:W-:-:S05]  /*1b60*/  SHF.R.S32.HI R0, RZ, 0x1f, R10 ;  /* 0x0000001fff007819 */ /* 0x004fca000001140a */
[----:B------:R-:W-:-:S04]  /*1b70*/  IMAD R5, R0, UR26, RZ ;  /* 0x0000001a00057c24 */ /* 0x000fc8000f8e02ff */
[C---:B------:R-:W-:Y:S02]  /*1b80*/  IMAD R5, R10.reuse, UR27, R5 ;  /* 0x0000001b0a057c24 */ /* 0x040fe4000f8e0205 */
[----:B------:R-:W-:-:S04]  /*1b90*/  IMAD.WIDE.U32 R10, R10, UR26, R18 ;  /* 0x0000001a0a0a7c25 */ /* 0x000fc8000f8e0012 */
[----:B------:R-:W-:Y:S01]  /*1ba0*/  IMAD.IADD R5, R11, 0x1, R5 ;  /* 0x000000010b057824 */ /* 0x000fe200078e0205 */
[----:B------:R-:W-:-:S04]  /*1bb0*/  LEA R14, P0, R10, UR40, 0x3 ;  /* 0x000000280a0e7c11 */ /* 0x000fc8000f8018ff */
[----:B------:R-:W-:Y:S02]  /*1bc0*/  LEA.HI.X R15, R10, UR41, R5, 0x3, P0 ;  /* 0x000000290a0f7c11 */ /* 0x000fe400080f1c05 */
[----:B------:R-:W-:-:S04]  /*1bd0*/  IADD3 R22, P0, PT, R4, UR6, RZ ;  /* 0x0000000604167c10 */ /* 0x000fc8000ff1e0ff */
[----:B------:R-:W-:Y:S01]  /*1be0*/  IADD3.X R23, PT, PT, R7, UR7, RZ, P0, !PT ;  /* 0x0000000707177c10 */ /* 0x000fe200087fe4ff */
[----:B---3--:R-:W-:-:S03]  /*1bf0*/  DMUL R8, R8, R20 ;  /* 0x0000001408087228 */ /* 0x008fc60000000000 */
[----:B------:R-:W-:-:S04]  /*1c00*/  LOP3.LUT R0, R23, UR14, RZ, 0xfc, !PT ;  /* 0x0000000e17007c12 */ /* 0x000fc8000f8efcff */
[----:B------:R-:W-:Y:S01]  /*1c10*/  ISETP.NE.U32.AND P0, PT, R0, RZ, PT ;  /* 0x000000ff0000720c */ /* 0x000fe20003f05070 */
[----:B----4-:R-:W-:-:S07]  /*1c20*/  DMUL R2, R8, R2 ;  /* 0x0000000208027228 */ /* 0x010fce0000000000 */
[----:B------:R0:W-:Y:S05]  /*1c30*/  REDG.E.ADD.F64.RN.STRONG.GPU desc[UR12][R14.64], R2 ;  /* 0x000000020e0079a6 */ /* 0x0001ea000c12ff0c */
[----:B------:R-:W-:Y:S05]  /*1c40*/  @P0 BRA `(.L_x_150) ;  /* 0x00000000005c0947 */ /* 0x000fea0003800000 */
[----:B------:R-:W1:Y:S01]  /*1c50*/  I2F.U32.RP R4, UR10 ;  /* 0x0000000a00047d06 */ /* 0x000e620008209000 */
[----:B------:R-:W-:Y:S01]  /*1c60*/  ISETP.NE.U32.AND P2, PT, RZ, UR10, PT ;  /* 0x0000000aff007c0c */ /* 0x000fe2000bf45070 */
[----:B------:R-:W-:-:S06]  /*1c70*/  IMAD.MOV.U32 R25, RZ, RZ, RZ ;  /* 0x000000ffff197224 */ /* 0x000fcc00078e00ff */
[----:B-1----:R-:W0:Y:S02]  /*1c80*/  MUFU.RCP R4, R4 ;  /* 0x0000000400047308 */ /* 0x002e240000001000 */
        /* <DEDUP_REMOVED lines=19> */
.L_x_150:
[----:B------:R-:W1:Y:S01]  /*1dc0*/  LDCU UR11, c[0x0][0x400] ;  /* 0x00008000ff0b77ac */ /* 0x000e620008000800 */
[----:B------:R-:W-:Y:S01]  /*1dd0*/  MOV R10, R22 ;  /* 0x00000016000a7202 */ /* 0x000fe20000000f00 */
[----:B------:R-:W-:Y:S01]  /*1de0*/  IMAD.MOV.U32 R5, RZ, RZ, R23 ;  /* 0x000000ffff057224 */ /* 0x000fe200078e0017 */
[----:B------:R-:W-:Y:S01]  /*1df0*/  MOV R0, 0x1e30 ;  /* 0x00001e3000007802 */ /* 0x000fe20000000f00 */
[----:B0-----:R-:W-:Y:S01]  /*1e00*/  IMAD.U32 R2, RZ, RZ, UR14 ;  /* 0x0000000eff027e24 */ /* 0x001fe2000f8e00ff */
[----:B-1----:R-:W-:-:S07]  /*1e10*/  MOV R3, UR11 ;  /* 0x0000000b00037c02 */ /* 0x002fce0008000f00 */
[----:B------:R-:W-:Y:S05]  /*1e20*/  CALL.REL.NOINC `($__internal_9_$__cuda_sm20_div_s64) ;  /* 0x0000002c00687944 */ /* 0x000fea0003c00000 */
[----:B------:R-:W-:Y:S01]  /*1e30*/  IADD3 R3, P0, PT, RZ, -R9, RZ ;  /* 0x80000009ff037210 */ /* 0x000fe20007f1e0ff */
[----:B------:R-:W-:Y:S02]  /*1e40*/  IMAD.MOV.U32 R24, RZ, RZ, R9 ;  /* 0x000000ffff187224 */ /* 0x000fe400078e0009 */
[--C-:B------:R-:W-:Y:S02]  /*1e50*/  IMAD.MOV.U32 R25, RZ, RZ, R2.reuse ;  /* 0x000000ffff197224 */ /* 0x100fe400078e0002 */
[----:B------:R-:W-:Y:S02]  /*1e60*/  IMAD.X R0, RZ, RZ, ~R2, P0 ;  /* 0x000000ffff007224 */ /* 0x000fe400000e0e02 */
[----:B------:R-:W-:-:S04]  /*1e70*/  IMAD.WIDE.U32 R4, R3, UR10, R22 ;  /* 0x0000000a03047c25 */ /* 0x000fc8000f8e0016 */
[----:B------:R-:W-:Y:S02]  /*1e80*/  IMAD R0, R0, UR10, RZ ;  /* 0x0000000a00007c24 */ /* 0x000fe4000f8e02ff */
[----:B------:R-:W-:Y:S02]  /*1e90*/  IMAD.MOV.U32 R12, RZ, RZ, R4 ;  /* 0x000000ffff0c7224 */ /* 0x000fe400078e0004 */
[----:B------:R-:W-:-:S05]  /*1ea0*/  IMAD R3, R3, UR14, R0 ;  /* 0x0000000e03037c24 */ /* 0x000fca000f8e0200 */
[----:B------:R-:W-:-:S07]  /*1eb0*/  IADD3 R4, PT, PT, R3, R5, RZ ;  /* 0x0000000503047210 */ /* 0x000fce0007ffe0ff */
.L_x_151:
[----:B------:R-:W-:Y:S05]  /*1ec0*/  BSYNC.RECONVERGENT B1 ;  /* 0x0000000000017941 */ /* 0x000fea0003800200 */
.L_x_149:
        /* <DEDUP_REMOVED lines=23> */
.L_x_153:
[----:B------:R-:W0:Y:S01]  /*2040*/  LDCU UR11, c[0x0][0x3a0] ;  /* 0x00007400ff0b77ac */ /* 0x000e220008000800 */
[----:B------:R-:W-:Y:S01]  /*2050*/  IMAD.MOV.U32 R10, RZ, RZ, R24 ;  /* 0x000000ffff0a7224 */ /* 0x000fe200078e0018 */
[----:B------:R-:W-:Y:S01]  /*2060*/  MOV R2, UR9 ;  /* 0x0000000900027c02 */ /* 0x000fe20008000f00 */
[----:B------:R-:W-:Y:S01]  /*2070*/  IMAD.MOV.U32 R5, RZ, RZ, R25 ;  /* 0x000000ffff057224 */ /* 0x000fe200078e0019 */
[----:B------:R-:W-:Y:S01]  /*2080*/  MOV R0, 0x20b0 ;  /* 0x000020b000007802 */ /* 0x000fe20000000f00 */
[----:B0-----:R-:W-:-:S07]  /*2090*/  IMAD.U32 R3, RZ, RZ, UR11 ;  /* 0x0000000bff037e24 */ /* 0x001fce000f8e00ff */
[----:B------:R-:W-:Y:S05]  /*20a0*/  CALL.REL.NOINC `($__internal_9_$__cuda_sm20_div_s64) ;  /* 0x0000002800c87944 */ /* 0x000fea0003c00000 */
.L_x_154:
[----:B------:R-:W-:Y:S05]  /*20b0*/  BSYNC.RECONVERGENT B1 ;  /* 0x0000000000017941 */ /* 0x000fea0003800200 */
.L_x_152:
[----:B------:R-:W0:Y:S01]  /*20c0*/  LDC R10, c[0x0][0x390] ;  /* 0x0000e400ff0a7b82 */ /* 0x000e220000000800 */
[----:B------:R-:W-:-:S05]  /*20d0*/  IADD3 R7, PT, PT, -R9, RZ, RZ ;  /* 0x000000ff09077210 */ /* 0x000fca0007ffe1ff */
[----:B------:R-:W-:Y:S02]  /*20e0*/  IMAD R24, R7, UR15, R24 ;  /* 0x0000000f07187c24 */ /* 0x000fe4000f8e0218 */
[----:B------:R-:W1:Y:S08]  /*20f0*/  LDC.64 R14, c[0x0][0x388] ;  /* 0x0000e200ff0e7b82 */ /* 0x000e700000000a00 */
[----:B------:R-:W2:Y:S01]  /*2100*/  LDC.64 R2, c[0x0][0x398] ;  /* 0x0000e600ff027b82 */ /* 0x000ea20000000a00 */
[----:B0-----:R-:W-:-:S02]  /*2110*/  IMAD.IADD R5, R9, 0x1, R10 ;  /* 0x0000000109057824 */ /* 0x001fc400078e020a */
[----:B------:R-:W-:Y:S02]  /*2120*/  VIADD R27, R24, UR15 ;  /* 0x0000000f181b7c36 */ /* 0x000fe40008000000 */
[----:B-1----:R-:W-:-:S05]  /*2130*/  IMAD.WIDE R14, R5, 0x4, R14 ;  /* 0x00000004050e7825 */ /* 0x002fca00078e020e */
[----:B------:R0:W3:Y:S01]  /*2140*/  LDG.E.CONSTANT R8, desc[UR12][R14.64] ;  /* 0x0000000c0e087981 */ /* 0x0000e2000c1e9900 */
[----:B------:R-:W-:-:S04]  /*2150*/  IMAD.WIDE R6, R10, 0x4, R14 ;  /* 0x000000040a067825 */ /* 0x000fc800078e020e */
[----:B--2---:R-:W-:Y:S02]  /*2160*/  IMAD.WIDE R26, R27, 0x4, R2 ;  /* 0x000000041b1a7825 */ /* 0x004fe400078e0202 */
[----:B------:R1:W2:Y:S01]  /*2170*/  LDG.E.CONSTANT R3, desc[UR12][R6.64] ;  /* 0x0000000c06037981 */ /* 0x0002a2000c1e9900 */
[----:B------:R-:W-:-:S03]  /*2180*/  IADD3 R18, P0, PT, R26, R13, RZ ;  /* 0x0000000d1a127210 */ /* 0x000fc60007f1e0ff */
[----:B------:R-:W4:Y:S02]  /*2190*/  LDG.E.CONSTANT R5, desc[UR12][R26.64] ;  /* 0x0000000c1a057981 */ /* 0x000f24000c1e9900 */
[----:B------:R-:W-:-:S05]  /*21a0*/  IMAD.X R19, R27, 0x1, R17, P0 ;  /* 0x000000011b137824 */ /* 0x000fca00000e0611 */
[----:B------:R-:W5:Y:S01]  /*21b0*/  LDG.E.CONSTANT R0, desc[UR12][R18.64] ;  /* 0x0000000c12007981 */ /* 0x000f62000c1e9900 */
[----:B------:R-:W-:Y:S01]  /*21c0*/  IADD3 R16, P0, PT, R18, R13, RZ ;  /* 0x0000000d12107210 */ /* 0x000fe20007f1e0ff */
[----:B------:R-:W-:-:S03]  /*21d0*/  IMAD.WIDE R20, R10, 0x4, R6 ;  /* 0x000000040a147825 */ /* 0x000fc600078e0206 */
[----:B------:R-:W-:Y:S02]  /*21e0*/  IADD3.X R17, PT, PT, R19, R17, RZ, P0, !PT ;  /* 0x0000001113117210 */ /* 0x000fe400007fe4ff */
[----:B------:R-:W5:Y:S04]  /*21f0*/  LDG.E.CONSTANT R10, desc[UR12][R20.64] ;  /* 0x0000000c140a7981 */ /* 0x000f68000c1e9900 */
[----:B------:R1:W5:Y:S01]  /*2200*/  LDG.E.CONSTANT R11, desc[UR12][R16.64] ;  /* 0x0000000c100b7981 */ /* 0x000362000c1e9900 */
[----:B0-----:R-:W-:Y:S01]  /*2210*/  SHF.R.S64 R14, RZ, 0x1e, R9 ;  /* 0x0000001eff0e7819 */ /* 0x001fe20000001009 */
[----:B------:R-:W-:Y:S02]  /*2220*/  IMAD R13, R4, UR30, RZ ;  /* 0x0000001e040d7c24 */ /* 0x000fe4000f8e02ff */
[----:B-1----:R-:W-:Y:S01]  /*2230*/  IMAD.WIDE.U32 R6, R12, UR30, RZ ;  /* 0x0000001e0c067c25 */ /* 0x002fe2000f8e00ff */
[----:B------:R-:W-:-:S03]  /*2240*/  IADD3 R14, P0, PT, R14, UR36, RZ ;  /* 0x000000240e0e7c10 */ /* 0x000fc6000ff1e0ff */
[----:B------:R-:W-:Y:S01]  /*2250*/  IMAD R13, R12, UR31, R13 ;  /* 0x0000001f0c0d7c24 */ /* 0x000fe2000f8e020d */
[----:B------:R-:W-:Y:S02]  /*2260*/  LEA.HI.X.SX32 R15, R9, UR37, 0x2, P0 ;  /* 0x00000025090f7c11 */ /* 0x000fe400080f16ff */
[----:B------:R-:W-:Y:S01]  /*2270*/  SHF.R.S64 R17, RZ, 0x1e, R24 ;  /* 0x0000001eff117819 */ /* 0x000fe20000001018 */
[----:B------:R-:W-:Y:S02]  /*2280*/  IMAD.IADD R7, R7, 0x1, R13 ;  /* 0x0000000107077824 */ /* 0x000fe400078e020d */
[----:B------:R5:W5:Y:S01]  /*2290*/  LDG.E.CONSTANT R13, desc[UR12][R14.64] ;  /* 0x0000000c0e0d7981 */ /* 0x000b62000c1e9900 */
[----:B---3--:R-:W-:-:S05]  /*22a0*/  SHF.R.S32.HI R2, RZ, 0x1f, R8 ;  /* 0x0000001fff027819 */ /* 0x008fca0000011408 */
[----:B------:R-:W-:Y:S01]  /*22b0*/  IMAD R9, R2, UR16, RZ ;  /* 0x0000001002097c24 */ /* 0x000fe2000f8e02ff */
[----:B--2---:R-:W-:-:S03]  /*22c0*/  SHF.R.S32.HI R2, RZ, 0x1f, R3 ;  /* 0x0000001fff027819 */ /* 0x004fc60000011403 */
[----:B------:R-:W-:Y:S01]  /*22d0*/  IMAD R19, R8, UR17, R9 ;  /* 0x0000001108137c24 */ /* 0x000fe2000f8e0209 */
[----:B----4-:R-:W-:Y:S01]  /*22e0*/  SHF.R.S32.HI R16, RZ, 0x1f, R5 ;  /* 0x0000001fff107819 */ /* 0x010fe20000011405 */
[----:B------:R-:W-:Y:S01]  /*22f0*/  IMAD R18, R2, UR34, RZ ;  /* 0x0000002202127c24 */ /* 0x000fe2000f8e02ff */
[----:B------:R-:W-:Y:S01]  /*2300*/  IADD3 R2, P0, PT, R17, UR38, RZ ;  /* 0x0000002611027c10 */ /* 0x000fe2000ff1e0ff */
[----:B------:R-:W-:-:S04]  /*2310*/  IMAD.WIDE.U32 R8, R8, UR16, RZ ;  /* 0x0000001008087c25 */ /* 0x000fc8000f8e00ff */
[----:B------:R-:W-:-:S04]  /*2320*/  IMAD.WIDE.U32 R6, R3, UR34, R6 ;  /* 0x0000002203067c25 */ /* 0x000fc8000f8e0006 */
[----:B------:R-:W-:Y:S01]  /*2330*/  IMAD R17, R3, UR35, R18 ;  /* 0x0000002303117c24 */ /* 0x000fe2000f8e0212 */
[----:B------:R-:W-:Y:S01]  /*2340*/  LEA.HI.X.SX32 R3, R24, UR39, 0x2, P0 ;  /* 0x0000002718037c11 */ /* 0x000fe200080f16ff */
[----:B------:R-:W-:Y:S02]  /*2350*/  IMAD.IADD R9, R9, 0x1, R19 ;  /* 0x0000000109097824 */ /* 0x000fe400078e0213 */
[----:B------:R-:W-:Y:S01]  /*2360*/  IMAD R16, R16, UR18, RZ ;  /* 0x0000001210107c24 */ /* 0x000fe2000f8e02ff */
[----:B-----5:R-:W-:Y:S01]  /*2370*/  SHF.R.S32.HI R14, RZ, 0x1f, R0 ;  /* 0x0000001fff0e7819 */ /* 0x020fe20000011400 */
[C---:B------:R-:W-:Y:S01]  /*2380*/  IMAD.WIDE.U32 R8, R5.reuse, UR18, R8 ;  /* 0x0000001205087c25 */ /* 0x040fe2000f8e0008 */
[----:B------:R0:W2:Y:S03]  /*2390*/  LDG.E.CONSTANT R2, desc[UR12][R2.64] ;  /* 0x0000000c02027981 */ /* 0x0000a6000c1e9900 */
[----:B------:R-:W-:Y:S01]  /*23a0*/  IMAD R15, R5, UR19, R16 ;  /* 0x00000013050f7c24 */ /* 0x000fe2000f8e0210 */
[----:B------:R-:W-:Y:S01]  /*23b0*/  IADD3 R7, PT, PT, R7, R17, RZ ;  /* 0x0000001107077210 */ /* 0x000fe20007ffe0ff */
[----:B------:R-:W-:Y:S01]  /*23c0*/  IMAD R17, R14, UR28, RZ ;  /* 0x0000001c0e117c24 */ /* 0x000fe2000f8e02ff */
[----:B------:R-:W-:Y:S01]  /*23d0*/  LEA R18, P0, R8, UR22, 0x3 ;  /* 0x0000001608127c11 */ /* 0x000fe2000f8018ff */
[----:B------:R-:W-:-:S02]  /*23e0*/  IMAD.IADD R5, R9, 0x1, R15 ;  /* 0x0000000109057824 */ /* 0x000fc400078e020f */
[C---:B------:R-:W-:Y:S01]  /*23f0*/  IMAD R17, R0.reuse, UR29, R17 ;  /* 0x0000001d00117c24 */ /* 0x040fe2000f8e0211 */
[----:B------:R-:W1:Y:S01]  /*2400*/  LDC.64 R14, c[0x0][0x420] ;  /* 0x00010800ff0e7b82 */ /* 0x000e620000000a00 */
[----:B------:R-:W-:Y:S01]  /*2410*/  IMAD.WIDE.U32 R6, R0, UR28, R6 ;  /* 0x0000001c00067c25 */ /* 0x000fe2000f8e0006 */
[----:B------:R-:W-:-:S03]  /*2420*/  LEA.HI.X R19, R8, UR23, R5, 0x3, P0 ;  /* 0x0000001708137c11 */ /* 0x000fc600080f1c05 */
[----:B------:R-:W-:Y:S01]  /*2430*/  IMAD.IADD R5, R7, 0x1, R17 ;  /* 0x0000000107057824 */ /* 0x000fe200078e0211 */
[C---:B------:R-:W-:Y:S01]  /*2440*/  LEA R20, P0, R6.reuse, UR32, 0x3 ;  /* 0x0000002006147c11 */ /* 0x040fe2000f8018ff */
[----:B------:R-:W3:Y:S01]  /*2450*/  LDG.E.64.CONSTANT R8, desc[UR12][R18.64] ;  /* 0x0000000c12087981 */ /* 0x000ee2000c1e9b00 */
[----:B------:R-:W4:Y:S02]  /*2460*/  LDC.64 R16, c[0x0][0x410] ;  /* 0x00010400ff107b82 */ /* 0x000f240000000a00 */
[----:B------:R-:W-:-:S05]  /*2470*/  LEA.HI.X R21, R6, UR33, R5, 0x3, P0 ;  /* 0x0000002106157c11 */ /* 0x000fca00080f1c05 */
[----:B------:R-:W5:Y:S01]  /*2480*/  LDG.E.64 R6, desc[UR12][R20.64] ;  /* 0x0000000c14067981 */ /* 0x000f62000c1e1b00 */
[----:B------:R-:W-:Y:S02]  /*2490*/  LOP3.LUT R10, R10, 0x1, RZ, 0xc0, !PT ;  /* 0x000000010a0a7812 */ /* 0x000fe400078ec0ff */
[----:B------:R-:W-:Y:S02]  /*24a0*/  LOP3.LUT R11, R11, 0x1, RZ, 0xc0, !PT ;  /* 0x000000010b0b7812 */ /* 0x000fe400078ec0ff */
[----:B------:R-:W-:Y:S02]  /*24b0*/  ISETP.NE.U32.AND P0, PT, R10, 0x1, PT ;  /* 0x000000010a00780c */ /* 0x000fe40003f05070 */
[----:B------:R-:W-:Y:S01]  /*24c0*/  ISETP.NE.U32.AND P1, PT, R11, 0x1, PT ;  /* 0x000000010b00780c */ /* 0x000fe20003f25070 */
[----:B0-----:R-:W-:Y:S02]  /*24d0*/  IMAD R3, R4, UR20, RZ ;  /* 0x0000001404037c24 */ /* 0x001fe4000f8e02ff */
[----:B------:R-:W-:-:S08]  /*24e0*/  IMAD.WIDE.U32 R4, R12, UR20, RZ ;  /* 0x000000140c047c25 */ /* 0x000fd0000f8e00ff */
[----:B----4-:R-:W0:Y:S01]  /*24f0*/  @P0 LDC R16, c[0x0][0x408] ;  /* 0x00010200ff100b82 */ /* 0x010e220000000800 */
[----:B------:R-:W-:-:S07]  /*2500*/  IMAD R3, R12, UR21, R3 ;  /* 0x000000150c037c24 */ /* 0x000fce000f8e0203 */
[----:B------:R-:W0:Y:S08]  /*2510*/  @P0 LDC R17, c[0x0][0x40c] ;  /* 0x00010300ff110b82 */ /* 0x000e300000000800 */
[----:B-1----:R-:W0:Y:S08]  /*2520*/  @P1 LDC R14, c[0x0][0x418] ;  /* 0x00010600ff0e1b82 */ /* 0x002e300000000800 */
[----:B------:R-:W0:Y:S01]  /*2530*/  @P1 LDC R15, c[0x0][0x41c] ;  /* 0x00010700ff0f1b82 */ /* 0x000e220000000800 */
[----:B------:R-:W-:-:S02]  /*2540*/  SHF.R.S32.HI R0, RZ, 0x1f, R13 ;  /* 0x0000001fff007819 */ /* 0x000fc4000001140d */
[----:B------:R-:W-:-:S03]  /*2550*/  IADD3 R5, PT, PT, R5, R3, RZ ;  /* 0x0000000305057210 */ /* 0x000fc60007ffe0ff */
[----:B------:R-:W-:Y:S02]  /*2560*/  IMAD R0, R0, UR24, RZ ;  /* 0x0000001800007c24 */ /* 0x000fe4000f8e02ff */
[----:B------:R-:W-:-:S04]  /*2570*/  IMAD.WIDE.U32 R4, R13, UR24, R4 ;  /* 0x000000180d047c25 */ /* 0x000fc8000f8e0004 */
[----:B------:R-:W-:-:S04]  /*2580*/  IMAD R13, R13, UR25, R0 ;  /* 0x000000190d0d7c24 */ /* 0x000fc8000f8e0200 */
[----:B------:R-:W-:Y:S01]  /*2590*/  IMAD.IADD R5, R5, 0x1, R13 ;  /* 0x0000000105057824 */ /* 0x000fe200078e020d */
[----:B0-----:R-:W-:Y:S01]  /*25a0*/  DMUL R10, R16, R14 ;  /* 0x0000000e100a7228 */ /* 0x001fe20000000000 */
[----:B--2---:R-:W-:-:S05]  /*25b0*/  SHF.R.S32.HI R0, RZ, 0x1f, R2 ;  /* 0x0000001fff007819 */ /* 0x004fca0000011402 */
[----:B------:R-:W-:-:S04]  /*25c0*/  IMAD R3, R0, UR26, RZ ;  /* 0x0000001a00037c24 */ /* 0x000fc8000f8e02ff */
[C---:B------:R-:W-:Y:S02]  /*25d0*/  IMAD R13, R2.reuse, UR27, R3 ;  /* 0x0000001b020d7c24 */ /* 0x040fe4000f8e0203 */
[----:B------:R-:W-:-:S04]  /*25e0*/  IMAD.WIDE.U32 R2, R2, UR26, R4 ;  /* 0x0000001a02027c25 */ /* 0x000fc8000f8e0004 */
[----:B------:R-:W-:Y:S01]  /*25f0*/  IMAD.IADD R3, R3, 0x1, R13 ;  /* 0x0000000103037824 */ /* 0x000fe200078e020d */
[----:B---3--:R-:W-:Y:S01]  /*2600*/  DMUL R8, R10, R8 ;  /* 0x000000080a087228 */ /* 0x008fe20000000000 */
[----:B------:R-:W-:-:S04]  /*2610*/  LEA R10, P0, R2, UR40, 0x3 ;  /* 0x00000028020a7c11 */ /* 0x000fc8000f8018ff */
[----:B------:R-:W-:Y:S02]  /*2620*/  LEA.HI.X R11, R2, UR41, R3, 0x3, P0 ;  /* 0x00000029020b7c11 */ /* 0x000fe400080f1c03 */
[----:B------:R-:W-:Y:S01]  /*2630*/  IADD3 R4, P0, PT, R22, UR6, RZ ;  /* 0x0000000616047c10 */ /* 0x000fe2000ff1e0ff */
[----:B-----5:R-:W-:-:S03]  /*2640*/  DMUL R8, R8, R6 ;  /* 0x0000000608087228 */ /* 0x020fc60000000000 */
[----:B------:R-:W-:Y:S02]  /*2650*/  IADD3.X R7, PT, PT, R23, UR7, RZ, P0, !PT ;  /* 0x0000000717077c10 */ /* 0x000fe400087fe4ff */
[----:B------:R-:W-:Y:S02]  /*2660*/  ISETP.GE.U32.AND P0, PT, R4, UR4, PT ;  /* 0x0000000404007c0c */ /* 0x000fe4000bf06070 */
[----:B------:R0:W-:Y:S02]  /*2670*/  REDG.E.ADD.F64.RN.STRONG.GPU desc[UR12][R10.64], R8 ;  /* 0x000000080a0079a6 */ /* 0x0001e4000c12ff0c */
[----:B------:R-:W-:-:S13]  /*2680*/  ISETP.GE.AND.EX P0, PT, R7, UR8, PT, P0 ;  /* 0x0000000807007c0c */ /* 0x000fda000bf06300 */
[----:B0-----:R-:W-:Y:S05]  /*2690*/  @!P0 BRA `(.L_x_155) ;  /* 0xffffffe800b08947 */ /* 0x001fea000383ffff */
[----:B------:R-:W-:Y:S05]  /*26a0*/  BSYNC B0 ;  /* 0x0000000000007941 */ /* 0x000fea0003800000 */
.L_x_142:
[----:B------:R-:W-:Y:S05]  /*26b0*/  EXIT ;  /* 0x000000000000794d */ /* 0x000fea0003800000 */
.L_x_130:
        /* <DEDUP_REMOVED lines=18> */
[----:B------:R-:W-:Y:S02]  /*27e0*/  MOV R2, RZ ;  /* 0x000000ff00027202 */ /* 0x000fe40000000f00 */
[----:B------:R-:W-:-:S04]  /*27f0*/  ISETP.NE.U32.AND P2, PT, RZ, UR6, PT ;  /* 0x00000006ff007c0c */ /* 0x000fc8000bf45070 */
[----:B0-----:R-:W0:Y:S02]  /*2800*/  MUFU.RCP R5, R5 ;  /* 0x0000000500057308 */ /* 0x001e240000001000 */
[----:B0-----:R-:W-:-:S06]  /*2810*/  VIADD R3, R5, 0xffffffe ;  /* 0x0ffffffe05037836 */ /* 0x001fcc0000000000 */
[----:B------:R-:W0:Y:S02]  /*2820*/  F2I.FTZ.U32.TRUNC.NTZ R3, R3 ;  /* 0x0000000300037305 */ /* 0x000e24000021f000 */
[----:B0-----:R-:W-:-:S04]  /*2830*/  IMAD R9, R9, R3, RZ ;  /* 0x0000000309097224 */ /* 0x001fc800078e02ff */
[----:B------:R-:W-:-:S04]  /*2840*/  IMAD.HI.U32 R9, R3, R9, R2 ;  /* 0x0000000903097227 */ /* 0x000fc800078e0002 */
[----:B------:R-:W-:Y:S02]  /*2850*/  IMAD.MOV.U32 R3, RZ, RZ, RZ ;  /* 0x000000ffff037224 */ /* 0x000fe400078e00ff */
        /* <DEDUP_REMOVED lines=10> */
.L_x_157:
        /* <DEDUP_REMOVED lines=10> */
.L_x_158:
[----:B------:R-:W-:Y:S05]  /*29a0*/  BSYNC.RECONVERGENT B0 ;  /* 0x0000000000007941 */ /* 0x000fea0003800200 */
.L_x_156:
        /* <DEDUP_REMOVED lines=35> */
.L_x_162:
[----:B------:R-:W0:Y:S01]  /*2be0*/  LDCU UR10, c[0x0][0x400] ;  /* 0x00008000ff0a77ac */ /* 0x000e220008000800 */
[----:B------:R-:W-:Y:S01]  /*2bf0*/  IMAD.MOV.U32 R10, RZ, RZ, R4 ;  /* 0x000000ffff0a7224 */ /* 0x000fe200078e0004 */
[----:B------:R-:W-:Y:S01]  /*2c00*/  MOV R5, R7 ;  /* 0x0000000700057202 */ /* 0x000fe20000000f00 */
[----:B------:R-:W-:Y:S01]  /*2c10*/  IMAD.U32 R2, RZ, RZ, UR14 ;  /* 0x0000000eff027e24 */ /* 0x000fe2000f8e00ff */
[----:B------:R-:W-:Y:S02]  /*2c20*/  MOV R0, 0x2c50 ;  /* 0x00002c5000007802 */ /* 0x000fe40000000f00 */
[----:B0-----:R-:W-:-:S07]  /*2c30*/  MOV R3, UR10 ;  /* 0x0000000a00037c02 */ /* 0x001fce0008000f00 */
[----:B------:R-:W-:Y:S05]  /*2c40*/  CALL.REL.NOINC `($__internal_9_$__cuda_sm20_div_s64) ;  /* 0x0000001c00e07944 */ /* 0x000fea0003c00000 */
[----:B------:R-:W0:Y:S01]  /*2c50*/  LDCU UR10, c[0x0][0x400] ;  /* 0x00008000ff0a77ac */ /* 0x000e220008000800 */
[----:B------:R-:W-:Y:S01]  /*2c60*/  IADD3 R3, P0, PT, RZ, -R9, RZ ;  /* 0x80000009ff037210 */ /* 0x000fe20007f1e0ff */
[--C-:B------:R-:W-:Y:S01]  /*2c70*/  IMAD.MOV.U32 R23, RZ, RZ, R2.reuse ;  /* 0x000000ffff177224 */ /* 0x100fe200078e0002 */
[----:B------:R-:W-:Y:S02]  /*2c80*/  MOV R5, R7 ;  /* 0x0000000700057202 */ /* 0x000fe40000000f00 */
[----:B------:R-:W-:Y:S01]  /*2c90*/  MOV R22, R9 ;  /* 0x0000000900167202 */ /* 0x000fe20000000f00 */
[----:B------:R-:W-:-:S04]  /*2ca0*/  IMAD.X R0, RZ, RZ, ~R2, P0 ;  /* 0x000000ffff007224 */ /* 0x000fc800000e0e02 */
[----:B0-----:R-:W-:Y:S02]  /*2cb0*/  IMAD R0, R0, UR10, RZ ;  /* 0x0000000a00007c24 */ /* 0x001fe4000f8e02ff */
[----:B------:R-:W-:-:S04]  /*2cc0*/  IMAD.WIDE.U32 R4, R3, UR10, R4 ;  /* 0x0000000a03047c25 */ /* 0x000fc8000f8e0004 */
[----:B------:R-:W-:-:S04]  /*2cd0*/  IMAD R3, R3, UR14, R0 ;  /* 0x0000000e03037c24 */ /* 0x000fc8000f8e0200 */
[----:B------:R-:W-:-:S07]  /*2ce0*/  IMAD.IADD R7, R5, 0x1, R3 ;  /* 0x0000000105077824 */ /* 0x000fce00078e0203 */
.L_x_163:
[----:B------:R-:W-:Y:S05]  /*2cf0*/  BSYNC.RECONVERGENT B1 ;  /* 0x0000000000017941 */ /* 0x000fea0003800200 */
.L_x_161:
[----:B------:R-:W-:Y:S01]  /*2d00*/  LOP3.LUT R0, R23, UR9, RZ, 0xfc, !PT ;  /* 0x0000000917007c12 */ /* 0x000fe2000f8efcff */
[----:B------:R-:W-:Y:S03]  /*2d10*/  BSSY.RECONVERGENT B1, `(.L_x_164) ;  /* 0x000001f000017945 */ /* 0x000fe60003800200 */
[----:B------:R-:W-:-:S13]  /*2d20*/  ISETP.NE.U32.AND P0, PT, R0, RZ, PT ;  /* 0x000000ff0000720c */ /* 0x000fda0003f05070 */
[----:B------:R-:W-:Y:S05]  /*2d30*/  @P0 BRA `(.L_x_165) ;  /* 0x0000000000500947 */ /* 0x000fea0003800000 */
[----:B------:R-:W0:Y:S01]  /*2d40*/  LDCU UR10, c[0x0][0x3a0] ;  /* 0x00007400ff0a77ac */ /* 0x000e220008000800 */
[----:B------:R-:W-:Y:S01]  /*2d50*/  HFMA2 R2, -RZ, RZ, 0, 0 ;  /* 0x00000000ff027431 */ /* 0x000fe200000001ff */
[----:B0-----:R-:W0:Y:S01]  /*2d60*/  I2F.U32.RP R5, UR10 ;  /* 0x0000000a00057d06 */ /* 0x001e220008209000 */
[----:B------:R-:W-:-:S07]  /*2d70*/  ISETP.NE.U32.AND P2, PT, RZ, UR10, PT ;  /* 0x0000000aff007c0c */ /* 0x000fce000bf45070 */
        /* <DEDUP_REMOVED lines=14> */
[----:B------:R-:W-:Y:S01]  /*2e60*/  @!P2 LOP3.LUT R0, RZ, UR10, RZ, 0x33, !PT ;  /* 0x0000000aff00ac12 */ /* 0x000fe2000f8e33ff */
[----:B------:R-:W-:Y:S06]  /*2e70*/  BRA `(.L_x_166) ;  /* 0x0000000000207947 */ /* 0x000fec0003800000 */
.L_x_165:
[----:B------:R-:W0:Y:S01]  /*2e80*/  LDCU UR10, c[0x0][0x3a0] ;  /* 0x00007400ff0a77ac */ /* 0x000e220008000800 */
[----:B------:R-:W-:Y:S01]  /*2e90*/  IMAD.MOV.U32 R10, RZ, RZ, R22 ;  /* 0x000000ffff0a7224 */ /* 0x000fe200078e0016 */
[----:B------:R-:W-:Y:S01]  /*2ea0*/  MOV R5, R23 ;  /* 0x0000001700057202 */ /* 0x000fe20000000f00 */
[----:B------:R-:W-:Y:S01]  /*2eb0*/  IMAD.U32 R2, RZ, RZ, UR9 ;  /* 0x00000009ff027e24 */ /* 0x000fe2000f8e00ff */
[----:B------:R-:W-:Y:S02]  /*2ec0*/  MOV R0, 0x2ef0 ;  /* 0x00002ef000007802 */ /* 0x000fe40000000f00 */
[----:B0-----:R-:W-:-:S07]  /*2ed0*/  MOV R3, UR10 ;  /* 0x0000000a00037c02 */ /* 0x001fce0008000f00 */
[----:B------:R-:W-:Y:S05]  /*2ee0*/  CALL.REL.NOINC `($__internal_9_$__cuda_sm20_div_s64) ;  /* 0x0000001c00387944 */ /* 0x000fea0003c00000 */
[----:B------:R-:W-:-:S07]  /*2ef0*/  IMAD.MOV.U32 R0, RZ, RZ, R9 ;  /* 0x000000ffff007224 */ /* 0x000fce00078e0009 */
.L_x_166:
[----:B------:R-:W-:Y:S05]  /*2f00*/  BSYNC.RECONVERGENT B1 ;  /* 0x0000000000017941 */ /* 0x000fea0003800200 */
.L_x_164:
[----:B------:R-:W0:Y:S01]  /*2f10*/  LDC R5, c[0x0][0x390] ;  /* 0x0000e400ff057b82 */ /* 0x000e220000000800 */
[----:B------:R-:W1:Y:S01]  /*2f20*/  LDCU UR10, c[0x0][0x3a0] ;  /* 0x00007400ff0a77ac */ /* 0x000e620008000800 */
[--C-:B------:R-:W-:Y:S01]  /*2f30*/  IMAD.MOV R11, RZ, RZ, -R0.reuse ;  /* 0x000000ffff0b7224 */ /* 0x100fe200078e0a00 */
[----:B------:R-:W-:Y:S01]  /*2f40*/  SHF.R.S64 R23, RZ, 0x1e, R0 ;  /* 0x0000001eff177819 */ /* 0x000fe20000001000 */
[----:B------:R-:W2:Y:S04]  /*2f50*/  LDCU.64 UR16, c[0x0][0x388] ;  /* 0x00007100ff1077ac */ /* 0x000ea80008000a00 */
[----:B------:R-:W3:Y:S01]  /*2f60*/  LDC.64 R8, c[0x0][0x388] ;  /* 0x0000e200ff087b82 */ /* 0x000ee20000000a00 */
[----:B------:R-:W4:Y:S01]  /*2f70*/  LDCU.64 UR18, c[0x0][0x398] ;  /* 0x00007300ff1277ac */ /* 0x000f220008000a00 */
[----:B------:R-:W5:Y:S06]  /*2f80*/  LDCU.128 UR20, c[0x0][0x3c0] ;  /* 0x00007800ff1477ac */ /* 0x000f6c0008000c00 */
[----:B------:R-:W4:Y:S01]  /*2f90*/  LDC.64 R14, c[0x0][0x398] ;  /* 0x0000e600ff0e7b82 */ /* 0x000f220000000a00 */
[----:B------:R-:W5:Y:S01]  /*2fa0*/  LDCU.128 UR24, c[0x0][0x3b0] ;  /* 0x00007600ff1877ac */ /* 0x000f620008000c00 */
[----:B-1----:R-:W-:Y:S01]  /*2fb0*/  IMAD R2, R11, UR10, R22 ;  /* 0x0000000a0b027c24 */ /* 0x002fe2000f8e0216 */
[----:B--2---:R-:W-:-:S02]  /*2fc0*/  IADD3 R22, P0, PT, R23, UR16, RZ ;  /* 0x0000001017167c10 */ /* 0x004fc4000ff1e0ff */
[----:B0-----:R-:W-:-:S05]  /*2fd0*/  IADD3 R3, PT, PT, R0, R5, RZ ;  /* 0x0000000500037210 */ /* 0x001fca0007ffe0ff */
[----:B---3--:R-:W-:Y:S01]  /*2fe0*/  IMAD.WIDE R8, R3, 0x4, R8 ;  /* 0x0000000403087825 */ /* 0x008fe200078e0208 */
[----:B------:R-:W-:-:S04]  /*2ff0*/  IADD3 R3, PT, PT, R2, UR10, RZ ;  /* 0x0000000a02037c10 */ /* 0x000fc8000fffe0ff */
[----:B------:R0:W2:Y:S01]  /*3000*/  LDG.E.CONSTANT R10, desc[UR12][R8.64] ;  /* 0x0000000c080a7981 */ /* 0x0000a2000c1e9900 */
[----:B------:R-:W-:Y:S02]  /*3010*/  LEA.HI.X.SX32 R23, R0, UR17, 0x2, P0 ;  /* 0x0000001100177c11 */ /* 0x000fe400080f16ff */
[----:B------:R-:W-:Y:S01]  /*3020*/  SHF.R.S64 R18, RZ, 0x1e, R2 ;  /* 0x0000001eff127819 */ /* 0x000fe20000001002 */
[----:B----4-:R-:W-:-:S03]  /*3030*/  IMAD.WIDE R14, R3, 0x4, R14 ;  /* 0x00000004030e7825 */ /* 0x010fc600078e020e */
[----:B------:R-:W3:Y:S01]  /*3040*/  LDG.E.CONSTANT R23, desc[UR12][R22.64] ;  /* 0x0000000c16177981 */ /* 0x000ee2000c1e9900 */
[----:B------:R-:W-:-:S03]  /*3050*/  IADD3 R18, P0, PT, R18, UR18, RZ ;  /* 0x0000001212127c10 */ /* 0x000fc6000ff1e0ff */
[----:B------:R1:W4:Y:S01]  /*3060*/  LDG.E.CONSTANT R21, desc[UR12][R14.64] ;  /* 0x0000000c0e157981 */ /* 0x000322000c1e9900 */
[----:B------:R-:W-:Y:S01]  /*3070*/  LEA.HI.X.SX32 R19, R2, UR19, 0x2, P0 ;  /* 0x0000001302137c11 */ /* 0x000fe200080f16ff */
[----:B------:R-:W-:Y:S01]  /*3080*/  USHF.L.U32 UR11, UR10, 0x2, URZ ;  /* 0x000000020a0b7899 */ /* 0x000fe200080006ff */
[C---:B0-----:R-:W-:Y:S01]  /*3090*/  IMAD.WIDE R8, R5.reuse, 0x4, R8 ;  /* 0x0000000405087825 */ /* 0x041fe200078e0208 */
[----:B------:R-:W0:Y:S03]  /*30a0*/  LDCU.128 UR16, c[0x0][0x3d0] ;  /* 0x00007a00ff1077ac */ /* 0x000e260008000c00 */
[----:B------:R3:W4:Y:S01]  /*30b0*/  LDG.E.CONSTANT R19, desc[UR12][R18.64] ;  /* 0x0000000c12137981 */ /* 0x000722000c1e9900 */
[----:B------:R-:W-:Y:S01]  /*30c0*/  USHF.L.U64.HI UR10, UR10, 0x2, UR9 ;  /* 0x000000020a0a7899 */ /* 0x000fe20008010209 */
[----:B------:R-:W-:Y:S01]  /*30d0*/  IADD3 R2, P0, PT, R14, UR11, RZ ;  /* 0x0000000b0e027c10 */ /* 0x000fe2000ff1e0ff */
[----:B------:R-:W-:-:S02]  /*30e0*/  IMAD.WIDE R26, R5, 0x4, R8 ;  /* 0x00000004051a7825 */ /* 0x000fc400078e0208 */
[----:B------:R-:W4:Y:S02]  /*30f0*/  LDG.E.CONSTANT R8, desc[UR12][R8.64] ;  /* 0x0000000c08087981 */ /* 0x000f24000c1e9900 */
[----:B------:R-:W-:Y:S02]  /*3100*/  IADD3.X R3, PT, PT, R15, UR10, RZ, P0, !PT ;  /* 0x0000000a0f037c10 */ /* 0x000fe400087fe4ff */
[----:B------:R-:W-:Y:S01]  /*3110*/  IADD3 R24, P0, PT, R2, UR11, RZ ;  /* 0x0000000b02187c10 */ /* 0x000fe2000ff1e0ff */
[----:B------:R3:W4:Y:S03]  /*3120*/  LDG.E.CONSTANT R5, desc[UR12][R26.64] ;  /* 0x0000000c1a057981 */ /* 0x000726000c1e9900 */
[----:B------:R-:W-:Y:S01]  /*3130*/  IADD3.X R25, PT, PT, R3, UR10, RZ, P0, !PT ;  /* 0x0000000a03197c10 */ /* 0x000fe200087fe4ff */
[----:B-----5:R-:W-:Y:S01]  /*3140*/  IMAD R11, R7, UR20, RZ ;  /* 0x00000014070b7c24 */ /* 0x020fe2000f8e02ff */
[----:B------:R-:W5:Y:S03]  /*3150*/  LDCU.64 UR10, c[0x0][0x3a8] ;  /* 0x00007500ff0a77ac */ /* 0x000f660008000a00 */
[----:B------:R5:W5:Y:S01]  /*3160*/  LDG.E.CONSTANT R0, desc[UR12][R24.64] ;  /* 0x0000000c18007981 */ /* 0x000b62000c1e9900 */
[----:B------:R-:W-:-:S02]  /*3170*/  IMAD R29, R4, UR21, R11 ;  /* 0x00000015041d7c24 */ /* 0x000fc4000f8e020b */
[----:B-1----:R-:W-:-:S04]  /*3180*/  IMAD.WIDE.U32 R14, R4, UR20, RZ ;  /* 0x00000014040e7c25 */ /* 0x002fc8000f8e00ff */
[----:B------:R-:W-:Y:S01]  /*3190*/  IMAD.IADD R15, R15, 0x1, R29 ;  /* 0x000000010f0f7824 */ /* 0x000fe200078e021d */
[----:B--2---:R-:W-:-:S05]  /*31a0*/  SHF.R.S32.HI R6, RZ, 0x1f, R10 ;  /* 0x0000001fff067819 */ /* 0x004fca000001140a */
[----:B0-----:R-:W-:Y:S01]  /*31b0*/  IMAD R11, R6, UR16, RZ ;  /* 0x00000010060b7c24 */ /* 0x001fe2000f8e02ff */
[----:B---3--:R-:W-:-:S03]  /*31c0*/  SHF.R.S32.HI R18, RZ, 0x1f, R23 ;  /* 0x0000001fff127819 */ /* 0x008fc60000011417 */
[C---:B------:R-:W-:Y:S02]  /*31d0*/  IMAD R27, R10.reuse, UR17, R11 ;  /* 0x000000110a1b7c24 */ /* 0x040fe4000f8e020b */
[----:B------:R-:W-:Y:S01]  /*31e0*/  IMAD.WIDE.U32 R10, R10, UR16, RZ ;  /* 0x000000100a0a7c25 */ /* 0x000fe2000f8e00ff */
[----:B----4-:R-:W-:-:S03]  /*31f0*/  SHF.R.S32.HI R6, RZ, 0x1f, R21 ;  /* 0x0000001fff067819 */ /* 0x010fc60000011415 */
[----:B------:R-:W-:Y:S01]  /*3200*/  IMAD R18, R18, UR24, RZ ;  /* 0x0000001812127c24 */ /* 0x000fe2000f8e02ff */
[----:B------:R-:W-:Y:S01]  /*3210*/  IADD3 R11, PT, PT, R11, R27, RZ ;  /* 0x0000001b0b0b7210 */ /* 0x000fe20007ffe0ff */
[----:B------:R-:W-:Y:S02]  /*3220*/  IMAD R6, R6, UR18, RZ ;  /* 0x0000001206067c24 */ /* 0x000fe4000f8e02ff */
[C---:B-----5:R-:W-:Y:S01]  /*3230*/  IMAD R25, R23.reuse, UR25, R18 ;  /* 0x0000001917197c24 */ /* 0x060fe2000f8e0212 */
[----:B------:R-:W-:Y:S01]  /*3240*/  SHF.R.S32.HI R18, RZ, 0x1f, R19 ;  /* 0x0000001fff127819 */ /* 0x000fe20000011413 */
[----:B------:R-:W-:-:S04]  /*3250*/  IMAD.WIDE.U32 R14, R23, UR24, R14 ;  /* 0x00000018170e7c25 */ /* 0x000fc8000f8e000e */
[C---:B------:R-:W-:Y:S02]  /*3260*/  IMAD R23, R21.reuse, UR19, R6 ;  /* 0x0000001315177c24 */ /* 0x040fe4000f8e0206 */
[----:B------:R-:W-:Y:S01]  /*3270*/  IMAD.WIDE.U32 R10, R21, UR18, R10 ;  /* 0x00000012150a7c25 */ /* 0x000fe2000f8e000a */
[----:B------:R-:W2:Y:S01]  /*3280*/  LDG.E.CONSTANT R6, desc[UR12][R2.64] ;  /* 0x0000000c02067981 */ /* 0x000ea2000c1e9900 */
[----:B------:R-:W-:Y:S01]  /*3290*/  LOP3.LUT R5, R5, 0x1, RZ, 0xc0, !PT ;  /* 0x0000000105057812 */ /* 0x000fe200078ec0ff */
[----:B------:R-:W0:Y:S01]  /*32a0*/  LDCU.128 UR16, c[0x0][0x3f0] ;  /* 0x00007e00ff1077ac */ /* 0x000e220008000c00 */
[----:B------:R-:W-:Y:S01]  /*32b0*/  IMAD.IADD R15, R15, 0x1, R25 ;  /* 0x000000010f0f7824 */ /* 0x000fe200078e0219 */
[----:B------:R-:W-:Y:S01]  /*32c0*/  IADD3 R9, PT, PT, R11, R23, RZ ;  /* 0x000000170b097210 */ /* 0x000fe20007ffe0ff */
[----:B------:R-:W-:Y:S01]  /*32d0*/  IMAD R20, R18, UR26, RZ ;  /* 0x0000001a12147c24 */ /* 0x000fe2000f8e02ff */
[----:B------:R-:W-:Y:S01]  /*32e0*/  LEA R18, P0, R10, UR22, 0x3 ;  /* 0x000000160a127c11 */ /* 0x000fe2000f8018ff */
[----:B------:R-:W-:-:S04]  /*32f0*/  IMAD.WIDE.U32 R14, R19, UR26, R14 ;  /* 0x0000001a130e7c25 */ /* 0x000fc8000f8e000e */
[----:B------:R-:W-:Y:S01]  /*3300*/  IMAD R11, R19, UR27, R20 ;  /* 0x0000001b130b7c24 */ /* 0x000fe2000f8e0214 */
[----:B------:R-:W-:Y:S01]  /*3310*/  LEA.HI.X R19, R10, UR23, R9, 0x3, P0 ;  /* 0x000000170a137c11 */ /* 0x000fe200080f1c09 */
[----:B------:R-:W1:Y:S01]  /*3320*/  LDCU.128 UR20, c[0x0][0x3e0] ;  /* 0x00007c00ff1477ac */ /* 0x000e620008000c00 */
[C---:B------:R-:W-:Y:S01]  /*3330*/  LEA R20, P0, R14.reuse, UR10, 0x3 ;  /* 0x0000000a0e147c11 */ /* 0x040fe2000f8018ff */
[----:B------:R-:W-:Y:S02]  /*3340*/  IMAD.IADD R9, R15, 0x1, R11 ;  /* 0x000000010f097824 */ /* 0x000fe400078e020b */
[----:B------:R-:W3:Y:S01]  /*3350*/  LDC.64 R10, c[0x0][0x420] ;  /* 0x00010800ff0a7b82 */ /* 0x000ee20000000a00 */
[----:B------:R-:W4:Y:S02]  /*3360*/  LDG.E.64.CONSTANT R18, desc[UR12][R18.64] ;  /* 0x0000000c12127981 */ /* 0x000f24000c1e9b00 */
[----:B------:R-:W-:-:S05]  /*3370*/  LEA.HI.X R21, R14, UR11, R9, 0x3, P0 ;  /* 0x0000000b0e157c11 */ /* 0x000fca00080f1c09 */
[----:B------:R-:W5:Y:S01]  /*3380*/  LDG.E.64 R2, desc[UR12][R20.64] ;  /* 0x0000000c14027981 */ /* 0x000f62000c1e1b00 */
[----:B------:R-:W1:Y:S01]  /*3390*/  LDC.64 R14, c[0x0][0x410] ;  /* 0x00010400ff0e7b82 */ /* 0x000e620000000a00 */
[----:B------:R-:W-:Y:S02]  /*33a0*/  LOP3.LUT R0, R0, 0x1, RZ, 0xc0, !PT ;  /* 0x0000000100007812 */ /* 0x000fe400078ec0ff */
[----:B------:R-:W-:Y:S02]  /*33b0*/  ISETP.NE.U32.AND P0, PT, R5, 0x1, PT ;  /* 0x000000010500780c */ /* 0x000fe40003f05070 */
[----:B------:R-:W-:Y:S01]  /*33c0*/  ISETP.NE.U32.AND P1, PT, R0, 0x1, PT ;  /* 0x000000010000780c */ /* 0x000fe20003f25070 */
[----:B0-----:R-:W-:-:S12]  /*33d0*/  IMAD R7, R7, UR18, RZ ;  /* 0x0000001207077c24 */ /* 0x001fd8000f8e02ff */
[----:B---3--:R-:W0:Y:S08]  /*33e0*/  @P1 LDC R10, c[0x0][0x418] ;  /* 0x00010600ff0a1b82 */ /* 0x008e300000000800 */
[----:B-1----:R-:W0:Y:S08]  /*33f0*/  @P0 LDC R14, c[0x0][0x408] ;  /* 0x00010200ff0e0b82 */ /* 0x002e300000000800 */
[----:B------:R-:W0:Y:S08]  /*3400*/  @P0 LDC R15, c[0x0][0x40c] ;  /* 0x00010300ff0f0b82 */ /* 0x000e300000000800 */
[----:B------:R-:W0:Y:S01]  /*3410*/  @P1 LDC R11, c[0x0][0x41c] ;  /* 0x00010700ff0b1b82 */ /* 0x000e220000000800 */
[C---:B------:R-:W-:Y:S01]  /*3420*/  IMAD R7, R4.reuse, UR19, R7 ;  /* 0x0000001304077c24 */ /* 0x040fe2000f8e0207 */
[----:B------:R-:W-:Y:S01]  /*3430*/  SHF.R.S32.HI R0, RZ, 0x1f, R8 ;  /* 0x0000001fff007819 */ /* 0x000fe20000011408 */
[----:B------:R-:W-:-:S05]  /*3440*/  IMAD.WIDE.U32 R4, R4, UR18, RZ ;  /* 0x0000001204047c25 */ /* 0x000fca000f8e00ff */
[----:B------:R-:W-:Y:S01]  /*3450*/  IADD3 R5, PT, PT, R5, R7, RZ ;  /* 0x0000000705057210 */ /* 0x000fe20007ffe0ff */
        /* <DEDUP_REMOVED lines=8> */
[----:B------:R-:W-:Y:S01]  /*34e0*/  IMAD.WIDE.U32 R6, R6, UR16, R4 ;  /* 0x0000001006067c25 */ /* 0x000fe2000f8e0004 */
[----:B----4-:R-:W-:Y:S02]  /*34f0*/  DMUL R8, R8, R18 ;  /* 0x0000001208087228 */ /* 0x010fe40000000000 */
[----:B------:R-:W-:Y:S02]  /*3500*/  LEA R10, P0, R6, UR20, 0x3 ;  /* 0x00000014060a7c11 */ /* 0x000fe4000f8018ff */
[----:B------:R-:W-:-:S04]  /*3510*/  IADD3 R5, PT, PT, R7, R11, RZ ;  /* 0x0000000b07057210 */ /* 0x000fc80007ffe0ff */
[----:B-----5:R-:W-:Y:S01]  /*3520*/  DMUL R2, R8, R2 ;  /* 0x0000000208027228 */ /* 0x020fe20000000000 */
[----:B------:R-:W-:-:S06]  /*3530*/  LEA.HI.X R11, R6, UR21, R5, 0x3, P0 ;  /* 0x00000015060b7c11 */ /* 0x000fcc00080f1c05 */
[----:B------:R0:W-:Y:S01]  /*3540*/  REDG.E.ADD.F64.RN.STRONG.GPU desc[UR12][R10.64], R2 ;  /* 0x000000020a0079a6 */ /* 0x0001e2000c12ff0c */
[----:B------:R-:W-:Y:S01]  /*3550*/  IMAD.MOV.U32 R4, RZ, RZ, R12 ;  /* 0x000000ffff047224 */ /* 0x000fe200078e000c */
[----:B------:R-:W-:-:S07]  /*3560*/  MOV R7, R13 ;  /* 0x0000000d00077202 */ /* 0x000fce0000000f00 */
.L_x_160:
[----:B------:R-:W-:Y:S05]  /*3570*/  BSYNC.RECONVERGENT B0 ;  /* 0x0000000000007941 */ /* 0x000fea0003800200 */
.L_x_159:
        /* <DEDUP_REMOVED lines=14> */
.L_x_180:
[----:B------:R-:W-:Y:S01]  /*3660*/  LOP3.LUT R0, R7, UR14, RZ, 0xfc, !PT ;  /* 0x0000000e07007c12 */ /* 0x000fe2000f8efcff */
[----:B------:R-:W-:Y:S05]  /*3670*/  YIELD ;  /* 0x0000000000007946 */ /* 0x000fea0003800000 */
[----:B------:R-:W-:Y:S01]  /*3680*/  ISETP.NE.U32.AND P0, PT, R0, RZ, PT ;  /* 0x000000ff0000720c */ /* 0x000fe20003f05070 */
[----:B------:R-:W-:-:S12]  /*3690*/  BSSY.RECONVERGENT B1, `(.L_x_168) ;  /* 0x0000029000017945 */ /* 0x000fd80003800200 */
[----:B------:R-:W-:Y:S05]  /*36a0*/  @P0 BRA `(.L_x_169) ;  /* 0x00000000005c0947 */ /* 0x000fea0003800000 */
[----:B------:R-:W0:Y:S01]  /*36b0*/  I2F.U32.RP R5, UR11 ;  /* 0x0000000b00057d06 */ /* 0x000e220008209000 */
[----:B------:R-:W-:Y:S01]  /*36c0*/  ISETP.NE.U32.AND P2, PT, RZ, UR11, PT ;  /* 0x0000000bff007c0c */ /* 0x000fe2000bf45070 */
[----:B------:R-:W-:Y:S02]  /*36d0*/  HFMA2 R13, -RZ, RZ, 0, 0 ;  /* 0x00000000ff0d7431 */ /* 0x000fe400000001ff */
        /* <DEDUP_REMOVED lines=20> */
.L_x_169:
[----:B------:R-:W0:Y:S01]  /*3820*/  LDCU UR10, c[0x0][0x400] ;  /* 0x00008000ff0a77ac */ /* 0x000e220008000800 */
[----:B------:R-:W-:Y:S01]  /*3830*/  IMAD.MOV.U32 R10, RZ, RZ, R4 ;  /* 0x000000ffff0a7224 */ /* 0x000fe200078e0004 */
[----:B------:R-:W-:Y:S01]  /*3840*/  MOV R5, R7 ;  /* 0x0000000700057202 */ /* 0x000fe20000000f00 */
[----:B------:R-:W-:Y:S01]  /*3850*/  IMAD.U32 R2, RZ, RZ, UR14 ;  /* 0x0000000eff027e24 */ /* 0x000fe2000f8e00ff */
[----:B------:R-:W-:Y:S02]  /*3860*/  MOV R0, 0x3890 ;  /* 0x0000389000007802 */ /* 0x000fe40000000f00 */
[----:B0-----:R-:W-:-:S07]  /*3870*/  MOV R3, UR10 ;  /* 0x0000000a00037c02 */ /* 0x001fce0008000f00 */
[----:B------:R-:W-:Y:S05]  /*3880*/  CALL.REL.NOINC `($__internal_9_$__cuda_sm20_div_s64) ;  /* 0x0000001000d07944 */ /* 0x000fea0003c00000 */
[----:B------:R-:W-:Y:S01]  /*3890*/  IADD3 R3, P0, PT, RZ, -R9, RZ ;  /* 0x80000009ff037210 */ /* 0x000fe20007f1e0ff */
[--C-:B------:R-:W-:Y:S01]  /*38a0*/  IMAD.MOV.U32 R13, RZ, RZ, R2.reuse ;  /* 0x000000ffff0d7224 */ /* 0x100fe200078e0002 */
[----:B------:R-:W-:Y:S02]  /*38b0*/  MOV R5, R7 ;  /* 0x0000000700057202 */ /* 0x000fe40000000f00 */
[----:B------:R-:W-:Y:S01]  /*38c0*/  MOV R12, R9 ;  /* 0x00000009000c7202 */ /* 0x000fe20000000f00 */
[----:B------:R-:W-:Y:S02]  /*38d0*/  IMAD.X R0, RZ, RZ, ~R2, P0 ;  /* 0x000000ffff007224 */ /* 0x000fe400000e0e02 */
[----:B------:R-:W-:-:S04]  /*38e0*/  IMAD.WIDE.U32 R20, R3, UR11, R4 ;  /* 0x0000000b03147c25 */ /* 0x000fc8000f8e0004 */
[----:B------:R-:W-:-:S04]  /*38f0*/  IMAD R0, R0, UR11, RZ ;  /* 0x0000000b00007c24 */ /* 0x000fc8000f8e02ff */
[----:B------:R-:W-:-:S04]  /*3900*/  IMAD R3, R3, UR14, R0 ;  /* 0x0000000e03037c24 */ /* 0x000fc8000f8e0200 */
[----:B------:R-:W-:-:S07]  /*3910*/  IMAD.IADD R16, R3, 0x1, R21 ;  /* 0x0000000103107824 */ /* 0x000fce00078e0215 */
.L_x_170:
[----:B------:R-:W-:Y:S05]  /*3920*/  BSYNC.RECONVERGENT B1 ;  /* 0x0000000000017941 */ /* 0x000fea0003800200 */
.L_x_168:
        /* <DEDUP_REMOVED lines=23> */
.L_x_172:
        /* <DEDUP_REMOVED lines=8> */
.L_x_173:
[----:B------:R-:W-:Y:S05]  /*3b20*/  BSYNC.RECONVERGENT B1 ;  /* 0x0000000000017941 */ /* 0x000fea0003800200 */
.L_x_171:
[----:B------:R-:W0:Y:S01]  /*3b30*/  LDC R5, c[0x0][0x390] ;  /* 0x0000e400ff057b82 */ /* 0x000e220000000800 */
[--C-:B------:R-:W-:Y:S01]  /*3b40*/  SHF.R.S64 R22, RZ, 0x1e, R0.reuse ;  /* 0x0000001eff167819 */ /* 0x100fe20000001000 */
[----:B------:R-:W-:-:S03]  /*3b50*/  IMAD.MOV R2, RZ, RZ, -R0 ;  /* 0x000000ffff027224 */ /* 0x000fc600078e0a00 */
[----:B------:R-:W-:-:S03]  /*3b60*/  IADD3 R22, P0, PT, R22, UR36, RZ ;  /* 0x0000002416167c10 */ /* 0x000fc6000ff1e0ff */
[----:B------:R-:W1:Y:S01]  /*3b70*/  LDC.64 R10, c[0x0][0x388] ;  /* 0x0000e200ff0a7b82 */ /* 0x000e620000000a00 */
[----:B------:R-:W-:-:S05]  /*3b80*/  LEA.HI.X.SX32 R23, R0, UR37, 0x2, P0 ;  /* 0x0000002500177c11 */ /* 0x000fca00080f16ff */
[----:B------:R-:W2:Y:S02]  /*3b90*/  LDG.E.CONSTANT R21, desc[UR12][R22.64] ;  /* 0x0000000c16157981 */ /* 0x000ea4000c1e9900 */
[----:B------:R-:W3:Y:S08]  /*3ba0*/  LDC R13, c[0x0][0x3a0] ;  /* 0x0000e800ff0d7b82 */ /* 0x000ef00000000800 */
[----:B------:R-:W4:Y:S01]  /*3bb0*/  LDC.64 R8, c[0x0][0x398] ;  /* 0x0000e600ff087b82 */ /* 0x000f220000000a00 */
[----:B0-----:R-:W-:-:S05]  /*3bc0*/  IADD3 R3, PT, PT, R0, R5, RZ ;  /* 0x0000000500037210 */ /* 0x001fca0007ffe0ff */
[----:B-1----:R-:W-:-:S05]  /*3bd0*/  IMAD.WIDE R10, R3, 0x4, R10 ;  /* 0x00000004030a7825 */ /* 0x002fca00078e020a */
[----:B------:R0:W5:Y:S01]  /*3be0*/  LDG.E.CONSTANT R14, desc[UR12][R10.64] ;  /* 0x0000000c0a0e7981 */ /* 0x000162000c1e9900 */
[----:B---3--:R-:W-:-:S05]  /*3bf0*/  IMAD R12, R2, R13, R12 ;  /* 0x0000000d020c7224 */ /* 0x008fca00078e020c */
[----:B------:R-:W-:-:S05]  /*3c00*/  IADD3 R3, PT, PT, R12, R13, RZ ;  /* 0x0000000d0c037210 */ /* 0x000fca0007ffe0ff */
[----:B----4-:R-:W-:-:S05]  /*3c10*/  IMAD.WIDE R8, R3, 0x4, R8 ;  /* 0x0000000403087825 */ /* 0x010fca00078e0208 */
[----:B------:R-:W3:Y:S01]  /*3c20*/  LDG.E.CONSTANT R19, desc[UR12][R8.64] ;  /* 0x0000000c08137981 */ /* 0x000ee2000c1e9900 */
[----:B------:R-:W-:-:S04]  /*3c30*/  SHF.R.S64 R26, RZ, 0x1e, R12 ;  /* 0x0000001eff1a7819 */ /* 0x000fc8000000100c */
[----:B------:R-:W-:-:S04]  /*3c40*/  IADD3 R26, P0, PT, R26, UR38, RZ ;  /* 0x000000261a1a7c10 */ /* 0x000fc8000ff1e0ff */
[----:B------:R-:W-:-:S05]  /*3c50*/  LEA.HI.X.SX32 R27, R12, UR39, 0x2, P0 ;  /* 0x000000270c1b7c11 */ /* 0x000fca00080f16ff */
[----:B------:R1:W4:Y:S01]  /*3c60*/  LDG.E.CONSTANT R17, desc[UR12][R26.64] ;  /* 0x0000000c1a117981 */ /* 0x000322000c1e9900 */
[----:B------:R-:W-:Y:S01]  /*3c70*/  IMAD.U32 R0, RZ, RZ, UR9 ;  /* 0x00000009ff007e24 */ /* 0x000fe2000f8e00ff */
[----:B------:R-:W-:-:S04]  /*3c80*/  SHF.L.U32 R12, R13, 0x2, RZ ;  /* 0x000000020d0c7819 */ /* 0x000fc800000006ff */
[----:B------:R-:W-:Y:S02]  /*3c90*/  SHF.L.U64.HI R13, R13, 0x2, R0 ;  /* 0x000000020d0d7819 */ /* 0x000fe40000010200 */
[----:B------:R-:W-:Y:S01]  /*3ca0*/  IADD3 R2, P0, PT, R8, R12, RZ ;  /* 0x0000000c08027210 */ /* 0x000fe20007f1e0ff */
[----:B0-----:R-:W-:-:S04]  /*3cb0*/  IMAD.WIDE R10, R5, 0x4, R10 ;  /* 0x00000004050a7825 */ /* 0x001fc800078e020a */
[----:B------:R-:W-:Y:S01]  /*3cc0*/  IMAD.X R3, R9, 0x1, R13, P0 ;  /* 0x0000000109037824 */ /* 0x000fe200000e060d */
[----:B------:R-:W-:Y:S01]  /*3cd0*/  IADD3 R22, P0, PT, R2, R12, RZ ;  /* 0x0000000c02167210 */ /* 0x000fe20007f1e0ff */
[----:B------:R-:W-:Y:S02]  /*3ce0*/  IMAD.WIDE R24, R5, 0x4, R10 ;  /* 0x0000000405187825 */ /* 0x000fe400078e020a */
[----:B------:R-:W4:Y:S01]  /*3cf0*/  LDG.E.CONSTANT R10, desc[UR12][R10.64] ;  /* 0x0000000c0a0a7981 */ /* 0x000f22000c1e9900 */
[----:B------:R-:W-:-:S03]  /*3d00*/  IADD3.X R23, PT, PT, R3, R13, RZ, P0, !PT ;  /* 0x0000000d03177210 */ /* 0x000fc600007fe4ff */
[----:B------:R-:W4:Y:S04]  /*3d10*/  LDG.E.CONSTANT R5, desc[UR12][R24.64] ;  /* 0x0000000c18057981 */ /* 0x000f28000c1e9900 */
[----:B------:R0:W4:Y:S01]  /*3d20*/  LDG.E.CONSTANT R0, desc[UR12][R22.64] ;  /* 0x0000000c16007981 */ /* 0x000122000c1e9900 */
[----:B------:R-:W-:-:S04]  /*3d30*/  IMAD R15, R16, UR20, RZ ;  /* 0x00000014100f7c24 */ /* 0x000fc8000f8e02ff */
[C---:B-1----:R-:W-:Y:S02]  /*3d40*/  IMAD R27, R20.reuse, UR21, R15 ;  /* 0x00000015141b7c24 */ /* 0x042fe4000f8e020f */
[----:B------:R-:W-:-:S04]  /*3d50*/  IMAD.WIDE.U32 R8, R20, UR20, RZ ;  /* 0x0000001414087c25 */ /* 0x000fc8000f8e00ff */
[----:B------:R-:W-:Y:S02]  /*3d60*/  IMAD.IADD R9, R9, 0x1, R27 ;  /* 0x0000000109097824 */ /* 0x000fe400078e021b */
[----:B--2---:R-:W-:Y:S01]  /*3d70*/  IMAD.WIDE.U32 R8, R21, UR24, R8 ;  /* 0x0000001815087c25 */ /* 0x004fe2000f8e0008 */
[----:B-----5:R-:W-:-:S05]  /*3d80*/  SHF.R.S32.HI R6, RZ, 0x1f, R14 ;  /* 0x0000001fff067819 */ /* 0x020fca000001140e */
[----:B------:R-:W-:Y:S01]  /*3d90*/  IMAD R15, R6, UR16, RZ ;  /* 0x00000010060f7c24 */ /* 0x000fe2000f8e02ff */
[----:B------:R-:W-:-:S05]  /*3da0*/  SHF.R.S32.HI R6, RZ, 0x1f, R21 ;  /* 0x0000001fff067819 */ /* 0x000fca0000011415 */
[----:B------:R-:W-:Y:S01]  /*3db0*/  IMAD R18, R6, UR24, RZ ;  /* 0x0000001806127c24 */ /* 0x000fe2000f8e02ff */
[----:B---3--:R-:W-:-:S03]  /*3dc0*/  SHF.R.S32.HI R6, RZ, 0x1f, R19 ;  /* 0x0000001fff067819 */ /* 0x008fc60000011413 */
[----:B0-----:R-:W-:Y:S02]  /*3dd0*/  IMAD R23, R21, UR25, R18 ;  /* 0x0000001915177c24 */ /* 0x001fe4000f8e0212 */
[----:B------:R-:W-:-:S04]  /*3de0*/  IMAD R6, R6, UR18, RZ ;  /* 0x0000001206067c24 */ /* 0x000fc8000f8e02ff */
[----:B------:R-:W-:Y:S02]  /*3df0*/  IMAD R21, R19, UR19, R6 ;  /* 0x0000001313157c24 */ /* 0x000fe4000f8e0206 */
[----:B------:R-:W2:Y:S01]  /*3e00*/  LDG.E.CONSTANT R6, desc[UR12][R2.64] ;  /* 0x0000000c02067981 */ /* 0x000ea2000c1e9900 */
[C---:B------:R-:W-:Y:S02]  /*3e10*/  IMAD R27, R14.reuse, UR17, R15 ;  /* 0x000000110e1b7c24 */ /* 0x040fe4000f8e020f */
[----:B------:R-:W-:Y:S01]  /*3e20*/  IMAD.WIDE.U32 R14, R14, UR16, RZ ;  /* 0x000000100e0e7c25 */ /* 0x000fe2000f8e00ff */
[----:B----4-:R-:W-:-:S04]  /*3e30*/  SHF.R.S32.HI R18, RZ, 0x1f, R17 ;  /* 0x0000001fff127819 */ /* 0x010fc80000011411 */
[----:B------:R-:W-:Y:S01]  /*3e40*/  IADD3 R15, PT, PT, R15, R27, RZ ;  /* 0x0000001b0f0f7210 */ /* 0x000fe20007ffe0ff */
[----:B------:R-:W-:Y:S02]  /*3e50*/  IMAD R22, R18, UR26, RZ ;  /* 0x0000001a12167c24 */ /* 0x000fe4000f8e02ff */
[----:B------:R-:W-:-:S04]  /*3e60*/  IMAD.WIDE.U32 R14, R19, UR18, R14 ;  /* 0x00000012130e7c25 */ /* 0x000fc8000f8e000e */
[----:B------:R-:W-:Y:S01]  /*3e70*/  IMAD.IADD R9, R9, 0x1, R23 ;  /* 0x0000000109097824 */ /* 0x000fe200078e0217 */
[----:B------:R-:W-:Y:S02]  /*3e80*/  IADD3 R15, PT, PT, R15, R21, RZ ;  /* 0x000000150f0f7210 */ /* 0x000fe40007ffe0ff */
[C---:B------:R-:W-:Y:S01]  /*3e90*/  LEA R18, P0, R14.reuse, UR22, 0x3 ;  /* 0x000000160e127c11 */ /* 0x040fe2000f8018ff */
[C---:B------:R-:W-:Y:S02]  /*3ea0*/  IMAD R11, R17.reuse, UR27, R22 ;  /* 0x0000001b110b7c24 */ /* 0x040fe4000f8e0216 */
[----:B------:R-:W-:Y:S01]  /*3eb0*/  IMAD.WIDE.U32 R8, R17, UR26, R8 ;  /* 0x0000001a11087c25 */ /* 0x000fe2000f8e0008 */
[----:B------:R-:W-:Y:S02]  /*3ec0*/  LEA.HI.X R19, R14, UR23, R15, 0x3, P0 ;  /* 0x000000170e137c11 */ /* 0x000fe400080f1c0f */
[----:B------:R-:W0:Y:S01]  /*3ed0*/  LDC.64 R14, c[0x0][0x410] ;  /* 0x00010400ff0e7b82 */ /* 0x000e220000000a00 */
[----:B------:R-:W-:Y:S01]  /*3ee0*/  IMAD.IADD R9, R9, 0x1, R11 ;  /* 0x0000000109097824 */ /* 0x000fe200078e020b */
[----:B------:R-:W-:-:S02]  /*3ef0*/  LEA R22, P0, R8, UR40, 0x3 ;  /* 0x0000002808167c11 */ /* 0x000fc4000f8018ff */
[----:B------:R-:W3:Y:S02]  /*3f00*/  LDG.E.64.CONSTANT R18, desc[UR12][R18.64] ;  /* 0x0000000c12127981 */ /* 0x000ee4000c1e9b00 */
[----:B------:R-:W-:Y:S02]  /*3f10*/  LEA.HI.X R23, R8, UR41, R9, 0x3, P0 ;  /* 0x0000002908177c11 */ /* 0x000fe400080f1c09 */
[----:B------:R-:W1:Y:S03]  /*3f20*/  LDC.64 R8, c[0x0][0x420] ;  /* 0x00010800ff087b82 */ /* 0x000e660000000a00 */
[----:B------:R-:W4:Y:S01]  /*3f30*/  LDG.E.64 R2, desc[UR12][R22.64] ;  /* 0x0000000c16027981 */ /* 0x000f22000c1e1b00 */
[----:B------:R-:W-:Y:S02]  /*3f40*/  LOP3.LUT R5, R5, 0x1, RZ, 0xc0, !PT ;  /* 0x0000000105057812 */ /* 0x000fe400078ec0ff */
[----:B------:R-:W-:-:S02]  /*3f50*/  LOP3.LUT R0, R0, 0x1, RZ, 0xc0, !PT ;  /* 0x0000000100007812 */ /* 0x000fc400078ec0ff */
[----:B------:R-:W-:Y:S02]  /*3f60*/  ISETP.NE.U32.AND P0, PT, R5, 0x1, PT ;  /* 0x000000010500780c */ /* 0x000fe40003f05070 */
[----:B------:R-:W-:Y:S01]  /*3f70*/  ISETP.NE.U32.AND P1, PT, R0, 0x1, PT ;  /* 0x000000010000780c */ /* 0x000fe20003f25070 */
[----:B------:R-:W-:Y:S01]  /*3f80*/  IMAD R5, R16, UR30, RZ ;  /* 0x0000001e10057c24 */ /* 0x000fe2000f8e02ff */
[----:B------:R-:W-:-:S03]  /*3f90*/  SHF.R.S32.HI R0, RZ, 0x1f, R10 ;  /* 0x0000001fff007819 */ /* 0x000fc6000001140a */
[C---:B------:R-:W-:Y:S02]  /*3fa0*/  IMAD R5, R20.reuse, UR31, R5 ;  /* 0x0000001f14057c24 */ /* 0x040fe4000f8e0205 */
[----:B------:R-:W-:-:S04]  /*3fb0*/  IMAD.WIDE.U32 R20, R20, UR30, RZ ;  /* 0x0000001e14147c25 */ /* 0x000fc8000f8e00ff */
[----:B0-----:R-:W0:Y:S01]  /*3fc0*/  @P0 LDC R14, c[0x0][0x408] ;  /* 0x00010200ff0e0b82 */ /* 0x001e220000000800 */
[----:B------:R-:W-:-:S07]  /*3fd0*/  IADD3 R21, PT, PT, R21, R5, RZ ;  /* 0x0000000515157210 */ /* 0x000fce0007ffe0ff */
[----:B------:R-:W0:Y:S01]  /*3fe0*/  @P0 LDC R15, c[0x0][0x40c] ;  /* 0x00010300ff0f0b82 */ /* 0x000e220000000800 */
[----:B------:R-:W-:-:S07]  /*3ff0*/  IMAD R5, R0, UR34, RZ ;  /* 0x0000002200057c24 */ /* 0x000fce000f8e02ff */
[----:B-1----:R-:W0:Y:S08]  /*4000*/  @P1 LDC R8, c[0x0][0x418] ;  /* 0x00010600ff081b82 */ /* 0x002e300000000800 */
[----:B------:R-:W0:Y:S01]  /*4010*/  @P1 LDC R9, c[0x0][0x41c] ;  /* 0x00010700ff091b82 */ /* 0x000e220000000800 */
[----:B------:R-:W-:-:S04]  /*4020*/  IMAD.WIDE.U32 R16, R10, UR34, R20 ;  /* 0x000000220a107c25 */ /* 0x000fc8000f8e0014 */
[----:B------:R-:W-:-:S04]  /*4030*/  IMAD R5, R10, UR35, R5 ;  /* 0x000000230a057c24 */ /* 0x000fc8000f8e0205 */
[----:B------:R-:W-:Y:S01]  /*4040*/  IMAD.IADD R17, R17, 0x1, R5 ;  /* 0x0000000111117824 */ /* 0x000fe200078e0205 */
[----:B0-----:R-:W-:Y:S01]  /*4050*/  DMUL R8, R14, R8 ;  /* 0x000000080e087228 */ /* 0x001fe20000000000 */
[----:B------:R-:W-:Y:S01]  /*4060*/  BSSY.RECONVERGENT B1, `(.L_x_174) ;  /* 0x0000036000017945 */ /* 0x000fe20003800200 */
[----:B--2---:R-:W-:Y:S01]  /*4070*/  SHF.R.S32.HI R0, RZ, 0x1f, R6 ;  /* 0x0000001fff007819 */ /* 0x004fe20000011406 */
[----:B------:R-:W-:-:S04]  /*4080*/  IMAD.WIDE.U32 R10, R6, UR28, R16 ;  /* 0x0000001c060a7c25 */ /* 0x000fc8000f8e0010 */
[----:B------:R-:W-:-:S04]  /*4090*/  IMAD R5, R0, UR28, RZ ;  /* 0x0000001c00057c24 */ /* 0x000fc8000f8e02ff */
[----:B------:R-:W-:Y:S01]  /*40a0*/  IMAD R5, R6, UR29, R5 ;  /* 0x0000001d06057c24 */ /* 0x000fe2000f8e0205 */
[----:B------:R-:W-:-:S04]  /*40b0*/  LEA R14, P0, R10, UR32, 0x3 ;  /* 0x000000200a0e7c11 */ /* 0x000fc8000f8018ff */
[----:B------:R-:W-:-:S04]  /*40c0*/  IADD3 R5, PT, PT, R11, R5, RZ ;  /* 0x000000050b057210 */ /* 0x000fc80007ffe0ff */
[----:B------:R-:W-:Y:S02]  /*40d0*/  LEA.HI.X R15, R10, UR33, R5, 0x3, P0 ;  /* 0x000000210a0f7c11 */ /* 0x000fe400080f1c05 */
[----:B------:R-:W-:-:S04]  /*40e0*/  IADD3 R16, P0, PT, R4, UR6, RZ ;  /* 0x0000000604107c10 */ /* 0x000fc8000ff1e0ff */
[----:B------:R-:W-:-:S04]  /*40f0*/  IADD3.X R17, PT, PT, R7, UR7, RZ, P0, !PT ;  /* 0x0000000707117c10 */ /* 0x000fc800087fe4ff */
[----:B------:R-:W-:Y:S01]  /*4100*/  LOP3.LUT R0, R17, UR14, RZ, 0xfc, !PT ;  /* 0x0000000e11007c12 */ /* 0x000fe2000f8efcff */
[----:B---3--:R-:W-:-:S03]  /*4110*/  DMUL R8, R8, R18 ;  /* 0x0000001208087228 */ /* 0x008fc60000000000 */
[----:B------:R-:W-:-:S05]  /*4120*/  ISETP.NE.U32.AND P0, PT, R0, RZ, PT ;  /* 0x000000ff0000720c */ /* 0x000fca0003f05070 */
[----:B----4-:R-:W-:-:S07]  /*4130*/  DMUL R2, R8, R2 ;  /* 0x0000000208027228 */ /* 0x010fce0000000000 */
[----:B------:R0:W-:Y:S01]  /*4140*/  REDG.E.ADD.F64.RN.STRONG.GPU desc[UR12][R14.64], R2 ;  /* 0x000000020e0079a6 */ /* 0x0001e2000c12ff0c */
[----:B------:R-:W-:Y:S05]  /*4150*/  @P0 BRA `(.L_x_175) ;  /* 0x00000000005c0947 */ /* 0x000fea0003800000 */
[----:B------:R-:W1:Y:S01]  /*4160*/  I2F.U32.RP R4, UR11 ;  /* 0x0000000b00047d06 */ /* 0x000e620008209000 */
[----:B------:R-:W-:Y:S02]  /*4170*/  ISETP.NE.U32.AND P2, PT, RZ, UR11, PT ;  /* 0x0000000bff007c0c */ /* 0x000fe4000bf45070 */
[----:B------:R-:W-:-:S05]  /*4180*/  MOV R23, RZ ;  /* 0x000000ff00177202 */ /* 0x000fca0000000f00 */
        /* <DEDUP_REMOVED lines=20> */
.L_x_175:
[----:B------:R-:W1:Y:S01]  /*42d0*/  LDCU UR10, c[0x0][0x400] ;  /* 0x00008000ff0a77ac */ /* 0x000e620008000800 */
[----:B------:R-:W-:Y:S01]  /*42e0*/  IMAD.MOV.U32 R10, RZ, RZ, R16 ;  /* 0x000000ffff0a7224 */ /* 0x000fe200078e0010 */
[----:B------:R-:W-:Y:S01]  /*42f0*/  MOV R5, R17 ;  /* 0x0000001100057202 */ /* 0x000fe20000000f00 */
[----:B0-----:R-:W-:Y:S01]  /*4300*/  IMAD.U32 R2, RZ, RZ, UR14 ;  /* 0x0000000eff027e24 */ /* 0x001fe2000f8e00ff */
[----:B------:R-:W-:Y:S02]  /*4310*/  MOV R0, 0x4340 ;  /* 0x0000434000007802 */ /* 0x000fe40000000f00 */
[----:B-1----:R-:W-:-:S07]  /*4320*/  MOV R3, UR10 ;  /* 0x0000000a00037c02 */ /* 0x002fce0008000f00 */
[----:B------:R-:W-:Y:S05]  /*4330*/  CALL.REL.NOINC `($__internal_9_$__cuda_sm20_div_s64) ;  /* 0x0000000800247944 */ /* 0x000fea0003c00000 */
        /* <DEDUP_REMOVED lines=8> */
.L_x_176:
[----:B------:R-:W-:Y:S05]  /*43c0*/  BSYNC.RECONVERGENT B1 ;  /* 0x0000000000017941 */ /* 0x000fea0003800200 */
.L_x_174:
        /* <DEDUP_REMOVED lines=23> */
.L_x_178:
[----:B------:R-:W0:Y:S01]  /*4540*/  LDCU UR10, c[0x0][0x3a0] ;  /* 0x00007400ff0a77ac */ /* 0x000e220008000800 */
[----:B------:R-:W-:Y:S01]  /*4550*/  MOV R10, R22 ;  /* 0x00000016000a7202 */ /* 0x000fe20000000f00 */
[----:B------:R-:W-:Y:S01]  /*4560*/  IMAD.MOV.U32 R5, RZ, RZ, R23 ;  /* 0x000000ffff057224 */ /* 0x000fe200078e0017 */
[----:B------:R-:W-:Y:S02]  /*4570*/  MOV R2, UR9 ;  /* 0x0000000900027c02 */ /* 0x000fe40008000f00 */
[----:B------:R-:W-:Y:S01]  /*4580*/  MOV R0, 0x45b0 ;  /* 0x000045b000007802 */ /* 0x000fe20000000f00 */
[----:B0-----:R-:W-:-:S07]  /*4590*/  IMAD.U32 R3, RZ, RZ, UR10 ;  /* 0x0000000aff037e24 */ /* 0x001fce000f8e00ff */
[----:B------:R-:W-:Y:S05]  /*45a0*/  CALL.REL.NOINC `($__internal_9_$__cuda_sm20_div_s64) ;  /* 0x0000000400887944 */ /* 0x000fea0003c00000 */
[----:B------:R-:W-:-:S07]  /*45b0*/  MOV R0, R9 ;  /* 0x0000000900007202 */ /* 0x000fce0000000f00 */
.L_x_179:
[----:B------:R-:W-:Y:S05]  /*45c0*/  BSYNC.RECONVERGENT B1 ;  /* 0x0000000000017941 */ /* 0x000fea0003800200 */
.L_x_177:
[----:B------:R-:W0:Y:S01]  /*45d0*/  LDC R5, c[0x0][0x390] ;  /* 0x0000e400ff057b82 */ /* 0x000e220000000800 */
[----:B------:R-:W-:Y:S02]  /*45e0*/  IADD3 R11, PT, PT, -R0, RZ, RZ ;  /* 0x000000ff000b7210 */ /* 0x000fe40007ffe1ff */
[----:B------:R-:W-:-:S03]  /*45f0*/  SHF.R.S64 R24, RZ, 0x1e, R0 ;  /* 0x0000001eff187819 */ /* 0x000fc60000001000 */
[----:B------:R-:W-:Y:S01]  /*4600*/  IMAD R22, R11, UR15, R22 ;  /* 0x0000000f0b167c24 */ /* 0x000fe2000f8e0216 */
[----:B------:R-:W-:Y:S01]  /*4610*/  IADD3 R24, P0, PT, R24, UR36, RZ ;  /* 0x0000002418187c10 */ /* 0x000fe2000ff1e0ff */
[----:B------:R-:W1:Y:S08]  /*4620*/  LDC.64 R8, c[0x0][0x388] ;  /* 0x0000e200ff087b82 */ /* 0x000e700000000a00 */
[----:B------:R-:W2:Y:S01]  /*4630*/  LDC.64 R2, c[0x0][0x398] ;  /* 0x0000e600ff027b82 */ /* 0x000ea20000000a00 */
[C---:B0-----:R-:W-:Y:S01]  /*4640*/  IMAD.IADD R7, R0.reuse, 0x1, R5 ;  /* 0x0000000100077824 */ /* 0x041fe200078e0205 */
[----:B------:R-:W-:Y:S01]  /*4650*/  LEA.HI.X.SX32 R25, R0, UR37, 0x2, P0 ;  /* 0x0000002500197c11 */ /* 0x000fe200080f16ff */
[----:B------:R-:W-:Y:S01]  /*4660*/  VIADD R19, R22, UR15 ;  /* 0x0000000f16137c36 */ /* 0x000fe20008000000 */
[----:B------:R-:W-:-:S03]  /*4670*/  SHF.R.S64 R26, RZ, 0x1e, R22 ;  /* 0x0000001eff1a7819 */ /* 0x000fc60000001016 */
[----:B------:R-:W3:Y:S01]  /*4680*/  LDG.E.CONSTANT R14, desc[UR12][R24.64] ;  /* 0x0000000c180e7981 */ /* 0x000ee2000c1e9900 */
[----:B-1----:R-:W-:-:S05]  /*4690*/  IMAD.WIDE R8, R7, 0x4, R8 ;  /* 0x0000000407087825 */ /* 0x002fca00078e0208 */
[----:B------:R0:W4:Y:S01]  /*46a0*/  LDG.E.CONSTANT R15, desc[UR12][R8.64] ;  /* 0x0000000c080f7981 */ /* 0x000122000c1e9900 */
[----:B--2---:R-:W-:Y:S01]  /*46b0*/  IMAD.WIDE R18, R19, 0x4, R2 ;  /* 0x0000000413127825 */ /* 0x004fe200078e0202 */
[----:B------:R-:W-:-:S04]  /*46c0*/  IADD3 R26, P0, PT, R26, UR38, RZ ;  /* 0x000000261a1a7c10 */ /* 0x000fc8000ff1e0ff */
[----:B------:R3:W2:Y:S01]  /*46d0*/  LDG.E.CONSTANT R11, desc[UR12][R18.64] ;  /* 0x0000000c120b7981 */ /* 0x0006a2000c1e9900 */
[----:B------:R-:W-:-:S05]  /*46e0*/  LEA.HI.X.SX32 R27, R22, UR39, 0x2, P0 ;  /* 0x00000027161b7c11 */ /* 0x000fca00080f16ff */
[----:B------:R-:W5:Y:S01]  /*46f0*/  LDG.E.CONSTANT R10, desc[UR12][R26.64] ;  /* 0x0000000c1a0a7981 */ /* 0x000f62000c1e9900 */
[----:B------:R-:W-:Y:S01]  /*4700*/  IADD3 R2, P0, PT, R18, R12, RZ ;  /* 0x0000000c12027210 */ /* 0x000fe20007f1e0ff */
[----:B------:R-:W-:-:S03]  /*4710*/  IMAD.WIDE R6, R5, 0x4, R8 ;  /* 0x0000000405067825 */ /* 0x000fc600078e0208 */
[----:B------:R-:W-:Y:S02]  /*4720*/  IADD3.X R3, PT, PT, R19, R13, RZ, P0, !PT ;  /* 0x0000000d13037210 */ /* 0x000fe400007fe4ff */
[----:B------:R-:W-:Y:S01]  /*4730*/  IADD3 R28, P0, PT, R2, R12, RZ ;  /* 0x0000000c021c7210 */ /* 0x000fe20007f1e0ff */
[----:B------:R-:W-:Y:S02]  /*4740*/  IMAD.WIDE R22, R5, 0x4, R6 ;  /* 0x0000000405167825 */ /* 0x000fe400078e0206 */
[----:B------:R1:W5:Y:S02]  /*4750*/  LDG.E.CONSTANT R6, desc[UR12][R6.64] ;  /* 0x0000000c06067981 */ /* 0x000364000c1e9900 */
[----:B------:R-:W-:Y:S02]  /*4760*/  IMAD.X R29, R3, 0x1, R13, P0 ;  /* 0x00000001031d7824 */ /* 0x000fe400000e060d */
[----:B------:R1:W5:Y:S04]  /*4770*/  LDG.E.CONSTANT R5, desc[UR12][R22.64] ;  /* 0x0000000c16057981 */ /* 0x000368000c1e9900 */
[----:B------:R-:W5:Y:S01]  /*4780*/  LDG.E.CONSTANT R0, desc[UR12][R28.64] ;  /* 0x0000000c1c007981 */ /* 0x000f62000c1e9900 */
[----:B------:R-:W-:-:S02]  /*4790*/  IMAD R13, R4, UR20, RZ ;  /* 0x00000014040d7c24 */ /* 0x000fc4000f8e02ff */
[C---:B0-----:R-:W-:Y:S01]  /*47a0*/  IMAD.WIDE.U32 R8, R20.reuse, UR20, RZ ;  /* 0x0000001414087c25 */ /* 0x041fe2000f8e00ff */
[----:B------:R0:W5:Y:S03]  /*47b0*/  LDG.E.CONSTANT R2, desc[UR12][R2.64] ;  /* 0x0000000c02027981 */ /* 0x000166000c1e9900 */
[----:B------:R-:W-:-:S05]  /*47c0*/  IMAD R13, R20, UR21, R13 ;  /* 0x00000015140d7c24 */ /* 0x000fca000f8e020d */
[----:B------:R-:W-:Y:S02]  /*47d0*/  IADD3 R9, PT, PT, R9, R13, RZ ;  /* 0x0000000d09097210 */ /* 0x000fe40007ffe0ff */
[----:B----4-:R-:W-:-:S05]  /*47e0*/  SHF.R.S32.HI R12, RZ, 0x1f, R15 ;  /* 0x0000001fff0c7819 */ /* 0x010fca000001140f */
[----:B------:R-:W-:Y:S01]  /*47f0*/  IMAD R12, R12, UR16, RZ ;  /* 0x000000100c0c7c24 */ /* 0x000fe2000f8e02ff */
[----:B---3--:R-:W-:-:S03]  /*4800*/  SHF.R.S32.HI R18, RZ, 0x1f, R14 ;  /* 0x0000001fff127819 */ /* 0x008fc6000001140e */
[C---:B------:R-:W-:Y:S02]  /*4810*/  IMAD R19, R15.reuse, UR17, R12 ;  /* 0x000000110f137c24 */ /* 0x040fe4000f8e020c */
[----:B------:R-:W-:Y:S01]  /*4820*/  IMAD.WIDE.U32 R12, R15, UR16, RZ ;  /* 0x000000100f0c7c25 */ /* 0x000fe2000f8e00ff */
[----:B--2---:R-:W-:-:S03]  /*4830*/  SHF.R.S32.HI R15, RZ, 0x1f, R11 ;  /* 0x0000001fff0f7819 */ /* 0x004fc6000001140b */
[----:B------:R-:W-:Y:S02]  /*4840*/  IMAD R21, R18, UR24, RZ ;  /* 0x0000001812157c24 */ /* 0x000fe4000f8e02ff */
[----:B------:R-:W-:Y:S02]  /*4850*/  IMAD.IADD R13, R13, 0x1, R19 ;  /* 0x000000010d0d7824 */ /* 0x000fe400078e0213 */
[----:B------:R-:W-:Y:S02]  /*4860*/  IMAD R18, R15, UR18, RZ ;  /* 0x000000120f127c24 */ /* 0x000fe4000f8e02ff */
[----:B------:R-:W-:-:S04]  /*4870*/  IMAD.WIDE.U32 R8, R14, UR24, R8 ;  /* 0x000000180e087c25 */ /* 0x000fc8000f8e0008 */
[----:B------:R-:W-:Y:S01]  /*4880*/  IMAD R21, R14, UR25, R21 ;  /* 0x000000190e157c24 */ /* 0x000fe2000f8e0215 */
[----:B-----5:R-:W-:Y:S01]  /*4890*/  SHF.R.S32.HI R14, RZ, 0x1f, R10 ;  /* 0x0000001fff0e7819 */ /* 0x020fe2000001140a */
[C---:B------:R-:W-:Y:S02]  /*48a0*/  IMAD R15, R11.reuse, UR19, R18 ;  /* 0x000000130b0f7c24 */ /* 0x040fe4000f8e0212 */
[----:B------:R-:W-:Y:S01]  /*48b0*/  IMAD.WIDE.U32 R12, R11, UR18, R12 ;  /* 0x000000120b0c7c25 */ /* 0x000fe2000f8e000c */
[----:B------:R-:W-:-:S03]  /*48c0*/  IADD3 R9, PT, PT, R9, R21, RZ ;  /* 0x0000001509097210 */ /* 0x000fc60007ffe0ff */
[----:B------:R-:W-:Y:S01]  /*48d0*/  IMAD R19, R14, UR26, RZ ;  /* 0x0000001a0e137c24 */ /* 0x000fe2000f8e02ff */
[----:B------:R-:W-:Y:S01]  /*48e0*/  LEA R18, P0, R12, UR22, 0x3 ;  /* 0x000000160c127c11 */ /* 0x000fe2000f8018ff */
[----:B------:R-:W-:Y:S02]  /*48f0*/  IMAD.IADD R11, R13, 0x1, R15 ;  /* 0x000000010d0b7824 */ /* 0x000fe400078e020f */
[C---:B-1----:R-:W-:Y:S01]  /*4900*/  IMAD R7, R10.reuse, UR27, R19 ;  /* 0x0000001b0a077c24 */ /* 0x042fe2000f8e0213 */
[----:B------:R-:W1:Y:S01]  /*4910*/  LDC.64 R14, c[0x0][0x410] ;  /* 0x00010400ff0e7b82 */ /* 0x000e620000000a00 */
[----:B------:R-:W-:Y:S01]  /*4920*/  IMAD.WIDE.U32 R8, R10, UR26, R8 ;  /* 0x0000001a0a087c25 */ /* 0x000fe2000f8e0008 */
[----:B------:R-:W-:-:S04]  /*4930*/  LEA.HI.X R19, R12, UR23, R11, 0x3, P0 ;  /* 0x000000170c137c11 */ /* 0x000fc800080f1c0b */
[----:B------:R-:W-:Y:S01]  /*4940*/  IADD3 R7, PT, PT, R9, R7, RZ ;  /* 0x0000000709077210 */ /* 0x000fe20007ffe0ff */
[----:B------:R-:W2:Y:S01]  /*4950*/  LDG.E.64.CONSTANT R10, desc[UR12][R18.64] ;  /* 0x0000000c120a7981 */ /* 0x000ea2000c1e9b00 */
[C---:B------:R-:W-:Y:S01]  /*4960*/  LEA R22, P0, R8.reuse, UR40, 0x3 ;  /* 0x0000002808167c11 */ /* 0x040fe2000f8018ff */
[----:B------:R-:W3:Y:S03]  /*4970*/  LDC.64 R12, c[0x0][0x420] ;  /* 0x00010800ff0c7b82 */ /* 0x000ee60000000a00 */
[----:B------:R-:W-:-:S05]  /*4980*/  LEA.HI.X R23, R8, UR41, R7, 0x3, P0 ;  /* 0x0000002908177c11 */ /* 0x000fca00080f1c07 */
[----:B------:R-:W4:Y:S01]  /*4990*/  LDG.E.64 R8, desc[UR12][R22.64] ;  /* 0x0000000c16087981 */ /* 0x000f22000c1e1b00 */
[----:B------:R-:W-:Y:S02]  /*49a0*/  LOP3.LUT R5, R5, 0x1, RZ, 0xc0, !PT ;  /* 0x0000000105057812 */ /* 0x000fe400078ec0ff */
[----:B------:R-:W-:Y:S02]  /*49b0*/  LOP3.LUT R0, R0, 0x1, RZ, 0xc0, !PT ;  /* 0x0000000100007812 */ /* 0x000fe400078ec0ff */
[----:B------:R-:W-:Y:S02]  /*49c0*/  ISETP.NE.U32.AND P0, PT, R5, 0x1, PT ;  /* 0x000000010500780c */ /* 0x000fe40003f05070 */
[----:B------:R-:W-:Y:S01]  /*49d0*/  ISETP.NE.U32.AND P1, PT, R0, 0x1, PT ;  /* 0x000000010000780c */ /* 0x000fe20003f25070 */
[----:B0-----:R-:W-:Y:S01]  /*49e0*/  IMAD R3, R4, UR30, RZ ;  /* 0x0000001e04037c24 */ /* 0x001fe2000f8e02ff */
[----:B------:R-:W-:-:S09]  /*49f0*/  SHF.R.S32.HI R0, RZ, 0x1f, R6 ;  /* 0x0000001fff007819 */ /* 0x000fd20000011406 */
[----:B-1----:R-:W0:Y:S01]  /*4a00*/  @P0 LDC R14, c[0x0][0x408] ;  /* 0x00010200ff0e0b82 */ /* 0x002e220000000800 */
[----:B------:R-:W-:-:S07]  /*4a10*/  IMAD R3, R20, UR31, R3 ;  /* 0x0000001f14037c24 */ /* 0x000fce000f8e0203 */
[----:B------:R-:W0:Y:S08]  /*4a20*/  @P0 LDC R15, c[0x0][0x40c] ;  /* 0x00010300ff0f0b82 */ /* 0x000e300000000800 */
[----:B---3--:R-:W0:Y:S08]  /*4a30*/  @P1 LDC R12, c[0x0][0x418] ;  /* 0x00010600ff0c1b82 */ /* 0x008e300000000800 */
[----:B------:R-:W0:Y:S01]  /*4a40*/  @P1 LDC R13, c[0x0][0x41c] ;  /* 0x00010700ff0d1b82 */ /* 0x000e220000000800 */
[----:B------:R-:W-:-:S04]  /*4a50*/  IMAD.WIDE.U32 R20, R20, UR30, RZ ;  /* 0x0000001e14147c25 */ /* 0x000fc8000f8e00ff */
[----:B------:R-:W-:Y:S02]  /*4a60*/  IMAD.IADD R21, R21, 0x1, R3 ;  /* 0x0000000115157824 */ /* 0x000fe400078e0203 */
[----:B------:R-:W-:Y:S01]  /*4a70*/  IMAD R3, R0, UR34, RZ ;  /* 0x0000002200037c24 */ /* 0x000fe2000f8e02ff */
[----:B------:R-:W-:Y:S01]  /*4a80*/  SHF.R.S32.HI R0, RZ, 0x1f, R2 ;  /* 0x0000001fff007819 */ /* 0x000fe20000011402 */
[----:B------:R-:W-:-:S04]  /*4a90*/  IMAD.WIDE.U32 R4, R6, UR34, R20 ;  /* 0x0000002206047c25 */ /* 0x000fc8000f8e0014 */
[----:B------:R-:W-:-:S05]  /*4aa0*/  IMAD R3, R6, UR35, R3 ;  /* 0x0000002306037c24 */ /* 0x000fca000f8e0203 */
[----:B------:R-:W-:Y:S01]  /*4ab0*/  IADD3 R5, PT, PT, R5, R3, RZ ;  /* 0x0000000305057210 */ /* 0x000fe20007ffe0ff */
[----:B------:R-:W-:Y:S01]  /*4ac0*/  IMAD R3, R0, UR28, RZ ;  /* 0x0000001c00037c24 */ /* 0x000fe2000f8e02ff */
[----:B0-----:R-:W-:-:S03]  /*4ad0*/  DMUL R6, R14, R12 ;  /* 0x0000000c0e067228 */ /* 0x001fc60000000000 */
[C---:B------:R-:W-:Y:S02]  /*4ae0*/  IMAD R13, R2.reuse, UR29, R3 ;  /* 0x0000001d020d7c24 */ /* 0x040fe4000f8e0203 */
[----:B------:R-:W-:-:S04]  /*4af0*/  IMAD.WIDE.U32 R2, R2, UR28, R4 ;  /* 0x0000001c02027c25 */ /* 0x000fc8000f8e0004 */
[----:B------:R-:W-:Y:S01]  /*4b00*/  IMAD.IADD R3, R3, 0x1, R13 ;  /* 0x0000000103037824 */ /* 0x000fe200078e020d */
[----:B--2---:R-:W-:Y:S01]  /*4b10*/  DMUL R6, R6, R10 ;  /* 0x0000000a06067228 */ /* 0x004fe20000000000 */
[----:B------:R-:W-:-:S04]  /*4b20*/  LEA R10, P0, R2, UR32, 0x3 ;  /* 0x00000020020a7c11 */ /* 0x000fc8000f8018ff */
[----:B------:R-:W-:Y:S02]  /*4b30*/  LEA.HI.X R11, R2, UR33, R3, 0x3, P0 ;  /* 0x00000021020b7c11 */ /* 0x000fe400080f1c03 */
[----:B------:R-:W-:Y:S01]  /*4b40*/  IADD3 R4, P0, PT, R16, UR6, RZ ;  /* 0x0000000610047c10 */ /* 0x000fe2000ff1e0ff */
[----:B----4-:R-:W-:-:S03]  /*4b50*/  DMUL R8, R6, R8 ;  /* 0x0000000806087228 */ /* 0x010fc60000000000 */
[----:B------:R-:W-:Y:S02]  /*4b60*/  IADD3.X R7, PT, PT, R17, UR7, RZ, P0, !PT ;  /* 0x0000000711077c10 */ /* 0x000fe400087fe4ff */
[----:B------:R-:W-:Y:S02]  /*4b70*/  ISETP.GE.U32.AND P0, PT, R4, UR4, PT ;  /* 0x0000000404007c0c */ /* 0x000fe4000bf06070 */
[----:B------:R0:W-:Y:S02]  /*4b80*/  REDG.E.ADD.F64.RN.STRONG.GPU desc[UR12][R10.64], R8 ;  /* 0x000000080a0079a6 */ /* 0x0001e4000c12ff0c */
[----:B------:R-:W-:-:S13]  /*4b90*/  ISETP.GE.AND.EX P0, PT, R7, UR8, PT, P0 ;  /* 0x0000000807007c0c */ /* 0x000fda000bf06300 */
[----:B0-----:R-:W-:Y:S05]  /*4ba0*/  @!P0 BRA `(.L_x_180) ;  /* 0xffffffe800ac8947 */ /* 0x001fea000383ffff */
[----:B------:R-:W-:Y:S05]  /*4bb0*/  BSYNC B0 ;  /* 0x0000000000007941 */ /* 0x000fea0003800000 */
.L_x_167:
[----:B------:R-:W-:Y:S05]  /*4bc0*/  EXIT ;  /* 0x000000000000794d */ /* 0x000fea0003800000 */
        .weak           $__internal_9_$__cuda_sm20_div_s64
        .type           $__internal_9_$__cuda_sm20_div_s64,@function
        .size           $__internal_9_$__cuda_sm20_div_s64,($__internal_10_$__cuda_sm20_div_u64 - $__internal_9_$__cuda_sm20_div_s64)
$__internal_9_$__cuda_sm20_div_s64:
[-C--:B------:R-:W-:Y:S02]  /*4bd0*/  IADD3 R14, P1, PT, RZ, -R3.reuse, RZ ;  /* 0x80000003ff0e7210 */ /* 0x080fe40007f3e0ff */
[----:B------:R-:W-:Y:S02]  /*4be0*/  ISETP.GE.AND P0, PT, R2, RZ, PT ;  /* 0x000000ff0200720c */ /* 0x000fe40003f06270 */
[-C--:B------:R-:W-:Y:S02]  /*4bf0*/  IADD3.X R9, PT, PT, RZ, ~R2.reuse, RZ, P1, !PT ;  /* 0x80000002ff097210 */ /* 0x080fe40000ffe4ff */
[----:B------:R-:W-:Y:S02]  /*4c00*/  SEL R14, R14, R3, !P0 ;  /* 0x000000030e0e7207 */ /* 0x000fe40004000000 */
[----:B------:R-:W-:Y:S02]  /*4c10*/  SEL R15, R9, R2, !P0 ;  /* 0x00000002090f7207 */ /* 0x000fe40004000000 */
[----:B------:R-:W-:-:S02]  /*4c20*/  ISETP.GE.AND P3, PT, R5, RZ, PT ;  /* 0x000000ff0500720c */ /* 0x000fc40003f66270 */
[----:B------:R-:W0:Y:S08]  /*4c30*/  I2F.U64.RP R6, R14 ;  /* 0x0000000e00067312 */ /* 0x000e300000309000 */
[----:B0-----:R-:W0:Y:S02]  /*4c40*/  MUFU.RCP R18, R6 ;  /* 0x0000000600127308 */ /* 0x001e240000001000 */
[----:B0-----:R-:W-:-:S06]  /*4c50*/  VIADD R18, R18, 0x1ffffffe ;  /* 0x1ffffffe12127836 */ /* 0x001fcc0000000000 */
[----:B------:R-:W0:Y:S02]  /*4c60*/  F2I.U64.TRUNC R26, R18 ;  /* 0x00000012001a7311 */ /* 0x000e24000020d800 */
        /* <DEDUP_REMOVED lines=11> */
[----:B------:R-:W-:-:S04]  /*4d20*/  IADD3 R19, P2, PT, R6, R9, RZ ;  /* 0x0000000906137210 */ /* 0x000fc80007f5e0ff */
[----:B------:R-:W-:Y:S01]  /*4d30*/  IADD3.X R8, PT, PT, R8, R27, RZ, P0, !PT ;  /* 0x0000001b08087210 */ /* 0x000fe200007fe4ff */
[----:B------:R-:W-:-:S03]  /*4d40*/  IMAD.WIDE.U32 R26, R19, R14, RZ ;  /* 0x0000000e131a7225 */ /* 0x000fc600078e00ff */
[----:B------:R-:W-:Y:S01]  /*4d50*/  IADD3.X R9, PT, PT, RZ, RZ, R8, P2, P1 ;  /* 0x000000ffff097210 */ /* 0x000fe200017e2408 */
[----:B------:R-:W-:Y:S01]  /*4d60*/  IMAD R6, R19, R15, R27 ;  /* 0x0000000f13067224 */ /* 0x000fe200078e021b */
[----:B------:R-:W-:-:S03]  /*4d70*/  IADD3 R8, P0, PT, RZ, -R26, RZ ;  /* 0x8000001aff087210 */ /* 0x000fc60007f1e0ff */
[----:B------:R-:W-:Y:S02]  /*4d80*/  IMAD R6, R9, R14, R6 ;  /* 0x0000000e09067224 */ /* 0x000fe400078e0206 */
[----:B------:R-:W-:-:S04]  /*4d90*/  IMAD.HI.U32 R18, R19, R8, RZ ;  /* 0x0000000813127227 */ /* 0x000fc800078e00ff */
[----:B------:R-:W-:-:S04]  /*4da0*/  IMAD.X R6, RZ, RZ, ~R6, P0 ;  /* 0x000000ffff067224 */ /* 0x000fc800000e0e06 */
[----:B------:R-:W-:Y:S01]  /*4db0*/  IMAD.WIDE.U32 R26, P0, R19, R6, R18 ;  /* 0x00000006131a7225 */ /* 0x000fe20007800012 */
[----:B------:R-:W-:-:S03]  /*4dc0*/  IADD3 R19, P4, PT, RZ, -R10, RZ ;  /* 0x8000000aff137210 */ /* 0x000fc60007f9e0ff */
[----:B------:R-:W-:Y:S01]  /*4dd0*/  IMAD R11, R9, R6, RZ ;  /* 0x00000006090b7224 */ /* 0x000fe200078e02ff */
[----:B------:R-:W-:Y:S01]  /*4de0*/  SEL R19, R19, R10, !P3 ;  /* 0x0000000a13137207 */ /* 0x000fe20005800000 */
[----:B------:R-:W-:Y:S01]  /*4df0*/  IMAD.HI.U32 R8, P1, R9, R8, R26 ;  /* 0x0000000809087227 */ /* 0x000fe2000782001a */
[----:B------:R-:W-:-:S03]  /*4e00*/  MOV R27, RZ ;  /* 0x000000ff001b7202 */ /* 0x000fc60000000f00 */
[----:B------:R-:W-:Y:S01]  /*4e10*/  IMAD.HI.U32 R6, R9, R6, RZ ;  /* 0x0000000609067227 */ /* 0x000fe200078e00ff */
[----:B------:R-:W-:Y:S02]  /*4e20*/  IADD3 R10, P2, PT, R11, R8, RZ ;  /* 0x000000080b0a7210 */ /* 0x000fe40007f5e0ff */
[----:B------:R-:W-:Y:S01]  /*4e30*/  IADD3.X R8, PT, PT, RZ, ~R5, RZ, P4, !PT ;  /* 0x80000005ff087210 */ /* 0x000fe200027fe4ff */
[----:B------:R-:W-:Y:S02]  /*4e40*/  IMAD.X R6, R6, 0x1, R9, P0 ;  /* 0x0000000106067824 */ /* 0x000fe400000e0609 */
[----:B------:R-:W-:Y:S01]  /*4e50*/  IMAD.HI.U32 R26, R10, R19, RZ ;  /* 0x000000130a1a7227 */ /* 0x000fe200078e00ff */
[-C--:B------:R-:W-:Y:S02]  /*4e60*/  SEL R9, R8, R5.reuse, !P3 ;  /* 0x0000000508097207 */ /* 0x080fe40005800000 */
[----:B------:R-:W-:Y:S02]  /*4e70*/  IADD3.X R8, PT, PT, RZ, RZ, R6, P2, P1 ;  /* 0x000000ffff087210 */ /* 0x000fe400017e2406 */
[----:B------:R-:W-:Y:S01]  /*4e80*/  LOP3.LUT R5, R2, R5, RZ, 0x3c, !PT ;  /* 0x0000000502057212 */ /* 0x000fe200078e3cff */
[----:B------:R-:W-:-:S04]  /*4e90*/  IMAD.WIDE.U32 R10, R10, R9, R26 ;  /* 0x000000090a0a7225 */ /* 0x000fc800078e001a */
[C---:B------:R-:W-:Y:S02]  /*4ea0*/  IMAD R6, R8.reuse, R9, RZ ;  /* 0x0000000908067224 */ /* 0x040fe400078e02ff */
[----:B------:R-:W-:-:S04]  /*4eb0*/  IMAD.HI.U32 R11, P0, R8, R19, R10 ;  /* 0x00000013080b7227 */ /* 0x000fc8000780000a */
[----:B------:R-:W-:Y:S01]  /*4ec0*/  IMAD.HI.U32 R8, R8, R9, RZ ;  /* 0x0000000908087227 */ /* 0x000fe200078e00ff */
[----:B------:R-:W-:-:S03]  /*4ed0*/  IADD3 R6, P1, PT, R6, R11, RZ ;  /* 0x0000000b06067210 */ /* 0x000fc60007f3e0ff */
[----:B------:R-:W-:Y:S02]  /*4ee0*/  IMAD.X R8, RZ, RZ, R8, P0 ;  /* 0x000000ffff087224 */ /* 0x000fe400000e0608 */
[----:B------:R-:W-:-:S03]  /*4ef0*/  IMAD.WIDE.U32 R10, R6, R14, RZ ;  /* 0x0000000e060a7225 */ /* 0x000fc600078e00ff */
[----:B------:R-:W-:Y:S01]  /*4f00*/  IADD3.X R8, PT, PT, RZ, R8, RZ, P1, !PT ;  /* 0x00000008ff087210 */ /* 0x000fe20000ffe4ff */
[----:B------:R-:W-:Y:S01]  /*4f10*/  IMAD R11, R6, R15, R11 ;  /* 0x0000000f060b7224 */ /* 0x000fe200078e020b */
[----:B------:R-:W-:-:S03]  /*4f20*/  IADD3 R19, P1, PT, -R10, R19, RZ ;  /* 0x000000130a137210 */ /* 0x000fc60007f3e1ff */
[-C--:B------:R-:W-:Y:S01]  /*4f30*/  IMAD R10, R8, R14.reuse, R11 ;  /* 0x0000000e080a7224 */ /* 0x080fe200078e020b */
[-C--:B------:R-:W-:Y:S02]  /*4f40*/  ISETP.GE.U32.AND P0, PT, R19, R14.reuse, PT ;  /* 0x0000000e1300720c */ /* 0x080fe40003f06070 */
[----:B------:R-:W-:Y:S01]  /*4f50*/  IADD3 R11, P2, PT, R6, 0x1, RZ ;  /* 0x00000001060b7810 */ /* 0x000fe20007f5e0ff */
[----:B------:R-:W-:Y:S01]  /*4f60*/  IMAD.X R9, R9, 0x1, ~R10, P1 ;  /* 0x0000000109097824 */ /* 0x000fe200008e0e0a */
[----:B------:R-:W-:-:S03]  /*4f70*/  IADD3 R18, P1, PT, R19, -R14, RZ ;  /* 0x8000000e13127210 */ /* 0x000fc60007f3e0ff */
[----:B------:R-:W-:Y:S01]  /*4f80*/  IMAD.X R21, RZ, RZ, R8, P2 ;  /* 0x000000ffff157224 */ /* 0x000fe200010e0608 */
[CC--:B------:R-:W-:Y:S02]  /*4f90*/  ISETP.GE.U32.AND.EX P0, PT, R9.reuse, R15.reuse, PT, P0 ;  /* 0x0000000f0900720c */ /* 0x0c0fe40003f06100 */
[----:B------:R-:W-:Y:S02]  /*4fa0*/  IADD3.X R10, PT, PT, R9, ~R15, RZ, P1, !PT ;  /* 0x8000000f090a7210 */ /* 0x000fe40000ffe4ff */
[----:B------:R-:W-:Y:S02]  /*4fb0*/  SEL R19, R18, R19, P0 ;  /* 0x0000001312137207 */ /* 0x000fe40000000000 */
[----:B------:R-:W-:Y:S02]  /*4fc0*/  SEL R9, R10, R9, P0 ;  /* 0x000000090a097207 */ /* 0x000fe40000000000 */
[----:B------:R-:W-:Y:S02]  /*4fd0*/  SEL R11, R11, R6, P0 ;  /* 0x000000060b0b7207 */ /* 0x000fe40000000000 */
[----:B------:R-:W-:-:S02]  /*4fe0*/  ISETP.GE.U32.AND P1, PT, R19, R14, PT ;  /* 0x0000000e1300720c */ /* 0x000fc40003f26070 */
[----:B------:R-:W-:Y:S02]  /*4ff0*/  SEL R21, R21, R8, P0 ;  /* 0x0000000815157207 */ /* 0x000fe40000000000 */
[----:B------:R-:W-:Y:S02]  /*5000*/  IADD3 R6, P2, PT, R11, 0x1, RZ ;  /* 0x000000010b067810 */ /* 0x000fe40007f5e0ff */
[----:B------:R-:W-:Y:S02]  /*5010*/  ISETP.GE.U32.AND.EX P0, PT, R9, R15, PT, P1 ;  /* 0x0000000f0900720c */ /* 0x000fe40003f06110 */
[----:B------:R-:W-:Y:S02]  /*5020*/  IADD3.X R8, PT, PT, RZ, R21, RZ, P2, !PT ;  /* 0x00000015ff087210 */ /* 0x000fe400017fe4ff */
[----:B------:R-:W-:Y:S01]  /*5030*/  SEL R6, R6, R11, P0 ;  /* 0x0000000b06067207 */ /* 0x000fe20000000000 */
[----:B------:R-:W-:Y:S01]  /*5040*/  IMAD.MOV.U32 R11, RZ, RZ, 0x0 ;  /* 0x00000000ff0b7424 */ /* 0x000fe200078e00ff */
[----:B------:R-:W-:-:S02]  /*5050*/  SEL R8, R8, R21, P0 ;  /* 0x0000001508087207 */ /* 0x000fc40000000000 */
[----:B------:R-:W-:Y:S02]  /*5060*/  IADD3 R9, P2, PT, RZ, -R6, RZ ;  /* 0x80000006ff097210 */ /* 0x000fe40007f5e0ff */
[----:B------:R-:W-:Y:S02]  /*5070*/  ISETP.NE.U32.AND P0, PT, R3, RZ, PT ;  /* 0x000000ff0300720c */ /* 0x000fe40003f05070 */
[----:B------:R-:W-:Y:S01]  /*5080*/  ISETP.GE.AND P1, PT, R5, RZ, PT ;  /* 0x000000ff0500720c */ /* 0x000fe20003f26270 */
[----:B------:R-:W-:Y:S01]  /*5090*/  IMAD.X R3, RZ, RZ, ~R8, P2 ;  /* 0x000000ffff037224 */ /* 0x000fe200010e0e08 */
[----:B------:R-:W-:Y:S02]  /*50a0*/  MOV R10, R0 ;  /* 0x00000000000a7202 */ /* 0x000fe40000000f00 */
[----:B------:R-:W-:Y:S02]  /*50b0*/  ISETP.NE.AND.EX P0, PT, R2, RZ, PT, P0 ;  /* 0x000000ff0200720c */ /* 0x000fe40003f05300 */
[----:B------:R-:W-:-:S02]  /*50c0*/  SEL R9, R9, R6, !P1 ;  /* 0x0000000609097207 */ /* 0x000fc40004800000 */
[----:B------:R-:W-:Y:S02]  /*50d0*/  SEL R3, R3, R8, !P1 ;  /* 0x0000000803037207 */ /* 0x000fe40004800000 */
[----:B------:R-:W-:Y:S02]  /*50e0*/  SEL R9, R9, 0xffffffff, P0 ;  /* 0xffffffff09097807 */ /* 0x000fe40000000000 */
[----:B------:R-:W-:Y:S01]  /*50f0*/  SEL R2, R3, 0xffffffff, P0 ;  /* 0xffffffff03027807 */ /* 0x000fe20000000000 */
[----:B------:R-:W-:Y:S06]  /*5100*/  RET.REL.NODEC R10 `(_ZN36_GLOBAL__N__7b48fe22_4_k_cu_ff602d6e24caspt2_mltdxp_f64_kernelEiPKiiS1_iPdlllPKdllS2_lllidddd) ;  /* 0xffffffac0abc7950 */ /* 0x000fec0003c3ffff */
        .weak           $__internal_10_$__cuda_sm20_div_u64
        .type           $__internal_10_$__cuda_sm20_div_u64,@function
        .size           $__internal_10_$__cuda_sm20_div_u64,(.L_x_307 - $__internal_10_$__cuda_sm20_div_u64)
$__internal_10_$__cuda_sm20_div_u64:
[----:B------:R-:W-:Y:S01]  /*5110*/  MOV R16, R6 ;  /* 0x0000000600107202 */ /* 0x000fe20000000f00 */
[----:B------:R-:W-:-:S04]  /*5120*/  IMAD.MOV.U32 R17, RZ, RZ, R5 ;  /* 0x000000ffff117224 */ /* 0x000fc800078e0005 */
[----:B------:R-:W0:Y:S08]  /*5130*/  I2F.U64.RP R14, R16 ;  /* 0x00000010000e7312 */ /* 0x000e300000309000 */
[----:B0-----:R-:W0:Y:S02]  /*5140*/  MUFU.RCP R14, R14 ;  /* 0x0000000e000e7308 */ /* 0x001e240000001000 */
[----:B0-----:R-:W-:-:S06]  /*5150*/  IADD3 R2, PT, PT, R14, 0x1ffffffe, RZ ;  /* 0x1ffffffe0e027810 */ /* 0x001fcc0007ffe0ff */
[----:B------:R-:W0:Y:S02]  /*5160*/  F2I.U64.TRUNC R2, R2 ;  /* 0x0000000200027311 */ /* 0x000e24000020d800 */
[----:B0-----:R-:W-:-:S04]  /*5170*/  IMAD.WIDE.U32 R8, R2, R6, RZ ;  /* 0x0000000602087225 */ /* 0x001fc800078e00ff */
[----:B------:R-:W-:Y:S01]  /*5180*/  IMAD R9, R2, R5, R9 ;  /* 0x0000000502097224 */ /* 0x000fe200078e0209 */
[----:B------:R-:W-:-:S03]  /*5190*/  IADD3 R19, P0, PT, RZ, -R8, RZ ;  /* 0x80000008ff137210 */ /* 0x000fc60007f1e0ff */
[----:B------:R-:W-:Y:S02]  /*51a0*/  IMAD R9, R3, R6, R9 ;  /* 0x0000000603097224 */ /* 0x000fe400078e0209 */
[----:B------:R-:W-:-:S04]  /*51b0*/  IMAD.HI.U32 R8, R2, R19, RZ ;  /* 0x0000001302087227 */ /* 0x000fc800078e00ff */
[----:B------:R-:W-:Y:S01]  /*51c0*/  IMAD.X R21, RZ, RZ, ~R9, P0 ;  /* 0x000000ffff157224 */ /* 0x000fe200000e0e09 */
[----:B------:R-:W-:-:S03]  /*51d0*/  MOV R9, R2 ;  /* 0x0000000200097202 */ /* 0x000fc60000000f00 */
[-C--:B------:R-:W-:Y:S02]  /*51e0*/  IMAD R17, R3, R21.reuse, RZ ;  /* 0x0000001503117224 */ /* 0x080fe400078e02ff */
[----:B------:R-:W-:-:S04]  /*51f0*/  IMAD.WIDE.U32 R8, P0, R2, R21, R8 ;  /* 0x0000001502087225 */ /* 0x000fc80007800008 */
[----:B------:R-:W-:-:S04]  /*5200*/  IMAD.HI.U32 R21, R3, R21, RZ ;  /* 0x0000001503157227 */ /* 0x000fc800078e00ff */
[----:B------:R-:W-:-:S05]  /*5210*/  IMAD.HI.U32 R8, P1, R3, R19, R8 ;  /* 0x0000001303087227 */ /* 0x000fca0007820008 */
[----:B------:R-:W-:Y:S01]  /*5220*/  IADD3 R9, P2, PT, R17, R8, RZ ;  /* 0x0000000811097210 */ /* 0x000fe20007f5e0ff */
[----:B------:R-:W-:-:S04]  /*5230*/  IMAD.X R8, R21, 0x1, R3, P0 ;  /* 0x0000000115087824 */ /* 0x000fc800000e0603 */
[----:B------:R-:W-:Y:S01]  /*5240*/  IMAD.WIDE.U32 R2, R9, R6, RZ ;  /* 0x0000000609027225 */ /* 0x000fe200078e00ff */
[----:B------:R-:W-:-:S03]  /*5250*/  IADD3.X R17, PT, PT, RZ, RZ, R8, P2, P1 ;  /* 0x000000ffff117210 */ /* 0x000fc600017e2408 */
[----:B------:R-:W-:Y:S01]  /*5260*/  IMAD R3, R9, R5, R3 ;  /* 0x0000000509037224 */ /* 0x000fe200078e0203 */
[----:B------:R-:W-:-:S03]  /*5270*/  IADD3 R19, P0, PT, RZ, -R2, RZ ;  /* 0x80000002ff137210 */ /* 0x000fc60007f1e0ff */
[----:B------:R-:W-:Y:S02]  /*5280*/  IMAD R3, R17, R6, R3 ;  /* 0x0000000611037224 */ /* 0x000fe400078e0203 */
[----:B------:R-:W-:-:S03]  /*5290*/  IMAD.HI.U32 R8, R9, R19, RZ ;  /* 0x0000001309087227 */ /* 0x000fc600078e00ff */
[----:B------:R-:W-:Y:S01]  /*52a0*/  IADD3.X R2, PT, PT, RZ, ~R3, RZ, P0, !PT ;  /* 0x80000003ff027210 */ /* 0x000fe200007fe4ff */
[----:B------:R-:W-:-:S04]  /*52b0*/  HFMA2 R3, -RZ, RZ, 0, 0 ;  /* 0x00000000ff037431 */ /* 0x000fc800000001ff */
        /* <DEDUP_REMOVED lines=19> */
[----:B------:R-:W-:-:S03]  /*53f0*/  ISETP.GE.U32.AND P0, PT, R19, R6, PT ;  /* 0x000000061300720c */ /* 0x000fc60003f06070 */
[----:B------:R-:W-:Y:S01]  /*5400*/  IMAD.X R14, R11, 0x1, ~R2, P1 ;  /* 0x000000010b0e7824 */ /* 0x000fe200008e0e02 */
[----:B------:R-:W-:Y:S02]  /*5410*/  IADD3 R2, P2, PT, R9, 0x1, RZ ;  /* 0x0000000109027810 */ /* 0x000fe40007f5e0ff */
[----:B------:R-:W-:Y:S02]  /*5420*/  IADD3 R3, P1, PT, -R6, R19, RZ ;  /* 0x0000001306037210 */ /* 0x000fe40007f3e1ff */
[----:B------:R-:W-:Y:S01]  /*5430*/  ISETP.GE.U32.AND.EX P0, PT, R14, R5, PT, P0 ;  /* 0x000000050e00720c */ /* 0x000fe20003f06100 */
[----:B------:R-:W-:Y:S01]  /*5440*/  IMAD.X R8, RZ, RZ, R17, P2 ;  /* 0x000000ffff087224 */ /* 0x000fe200010e0611 */
[----:B------:R-:W-:Y:S02]  /*5450*/  IADD3.X R10, PT, PT, ~R5, R14, RZ, P1, !PT ;  /* 0x0000000e050a7210 */ /* 0x000fe40000ffe5ff */
[----:B------:R-:W-:Y:S02]  /*5460*/  SEL R3, R3, R19, P0 ;  /* 0x0000001303037207 */ /* 0x000fe40000000000 */
[----:B------:R-:W-:-:S02]  /*5470*/  SEL R9, R2, R9, P0 ;  /* 0x0000000902097207 */ /* 0x000fc40000000000 */
[----:B------:R-:W-:Y:S02]  /*5480*/  SEL R10, R10, R14, P0 ;  /* 0x0000000e0a0a7207 */ /* 0x000fe40000000000 */
[----:B------:R-:W-:Y:S02]  /*5490*/  SEL R17, R8, R17, P0 ;  /* 0x0000001108117207 */ /* 0x000fe40000000000 */
[----:B------:R-:W-:Y:S02]  /*54a0*/  ISETP.GE.U32.AND P0, PT, R3, R6, PT ;  /* 0x000000060300720c */ /* 0x000fe40003f06070 */
[----:B------:R-:W-:Y:S02]  /*54b0*/  IADD3 R2, P2, PT, R9, 0x1, RZ ;  /* 0x0000000109027810 */ /* 0x000fe40007f5e0ff */
[----:B------:R-:W-:Y:S02]  /*54c0*/  ISETP.NE.U32.AND P1, PT, R6, RZ, PT ;  /* 0x000000ff0600720c */ /* 0x000fe40003f25070 */
[----:B------:R-:W-:-:S02]  /*54d0*/  ISETP.GE.U32.AND.EX P0, PT, R10, R5, PT, P0 ;  /* 0x000000050a00720c */ /* 0x000fc40003f06100 */
[----:B------:R-:W-:Y:S02]  /*54e0*/  IADD3.X R6, PT, PT, RZ, R17, RZ, P2, !PT ;  /* 0x00000011ff067210 */ /* 0x000fe400017fe4ff */
[----:B------:R-:W-:Y:S02]  /*54f0*/  ISETP.NE.AND.EX P1, PT, R5, RZ, PT, P1 ;  /* 0x000000ff0500720c */ /* 0x000fe40003f25310 */
[----:B------:R-:W-:Y:S01]  /*5500*/  SEL R5, R2, R9, P0 ;  /* 0x0000000902057207 */ /* 0x000fe20000000000 */
[----:B------:R-:W-:Y:S01]  /*5510*/  IMAD.MOV.U32 R2, RZ, RZ, R0 ;  /* 0x000000ffff027224 */ /* 0x000fe200078e0000 */
[----:B------:R-:W-:Y:S02]  /*5520*/  MOV R3, 0x0 ;  /* 0x0000000000037802 */ /* 0x000fe40000000f00 */
[----:B------:R-:W-:Y:S02]  /*5530*/  SEL R6, R6, R17, P0 ;  /* 0x0000001106067207 */ /* 0x000fe40000000000 */
[----:B------:R-:W-:-:S02]  /*5540*/  SEL R5, R5, 0xffffffff, P1 ;  /* 0xffffffff05057807 */ /* 0x000fc40000800000 */
[----:B------:R-:W-:Y:S01]  /*5550*/  SEL R6, R6, 0xffffffff, P1 ;  /* 0xffffffff06067807 */ /* 0x000fe20000800000 */
[----:B------:R-:W-:Y:S06]  /*5560*/  RET.REL.NODEC R2 `(_ZN36_GLOBAL__N__7b48fe22_4_k_cu_ff602d6e24caspt2_mltdxp_f64_kernelEiPKiiS1_iPdlllPKdllS2_lllidddd) ;  /* 0xffffffa802a47950 */ /* 0x000fec0003c3ffff */
.L_x_181:
        /* <DEDUP_REMOVED lines=9> */
.L_x_307:


//--------------------- .text._ZN36_GLOBAL__N__7b48fe22_4_k_cu_ff602d6e24caspt2_mltsca_f64_kernelEiPKiiS1_iPdllPKdllS2_lldddd --------------------------
	.section	.text._ZN36_GLOBAL__N__7b48fe22_4_k_cu_ff602d6e24caspt2_mltsca_f64_kernelEiPKiiS1_iPdllPKdllS2_lldddd,"ax",@progbits
	.align	128
.text._ZN36_GLOBAL__N__7b48fe22_4_k_cu_ff602d6e24caspt2_mltsca_f64_kernelEiPKiiS1_iPdllPKdllS2_lldddd:
        .type           _ZN36_GLOBAL__N__7b48fe22_4_k_cu_ff602d6e24caspt2_mltsca_f64_kernelEiPKiiS1_iPdllPKdllS2_lldddd,@function
        .size           _ZN36_GLOBAL__N__7b48fe22_4_k_cu_ff602d6e24caspt2_mltsca_f64_kernelEiPKiiS1_iPdllPKdllS2_lldddd,(.L_x_310 - _ZN36_GLOBAL__N__7b48fe22_4_k_cu_ff602d6e24caspt2_mltsca_f64_kernelEiPKiiS1_iPdllPKdllS2_lldddd)
        .other          _ZN36_GLOBAL__N__7b48fe22_4_k_cu_ff602d6e24caspt2_mltsca_f64_kernelEiPKiiS1_iPdllPKdllS2_lldddd,@"STO_CUDA_ENTRY STV_DEFAULT"
_ZN36_GLOBAL__N__7b48fe22_4_k_cu_ff602d6e24caspt2_mltsca_f64_kernelEiPKiiS1_iPdllPKdllS2_lldddd:
[----:B------:R-:W-:Y:S01]  /*0000*/  LDC R1, c[0x0][0x37c] ;  /* 0x0000df00ff017b82 */ /* 0x000fe20000000800 */
[----:B------:R-:W0:Y:S01]  /*0010*/  S2R R5, SR_CTAID.X ;  /* 0x0000000000057919 */ /* 0x000e220000002500 */
[----:B------:R-:W1:Y:S01]  /*0020*/  LDCU UR5, c[0x0][0x3a0] ;  /* 0x00007400ff0577ac */ /* 0x000e620008000800 */
[----:B------:R-:W-:Y:S01]  /*0030*/  IMAD.MOV.U32 R3, RZ, RZ, RZ ;  /* 0x000000ffff037224 */ /* 0x000fe200078e00ff */
[----:B------:R-:W0:Y:S01]  /*0040*/  S2R R2, SR_TID.X ;  /* 0x0000000000027919 */ /* 0x000e220000002100 */
[----:B------:R-:W1:Y:S01]  /*0050*/  LDCU UR6, c[0x0][0x390] ;  /* 0x00007200ff0677ac */ /* 0x000e620008000800 */
[----:B------:R-:W0:Y:S01]  /*0060*/  LDCU UR8, c[0x0][0x360] ;  /* 0x00006c00ff0877ac */ /* 0x000e220008000800 */
[----:B------:R-:W2:Y:S01]  /*0070*/  LDCU UR12, c[0x0][0x370] ;  /* 0x00006e00ff0c77ac */ /* 0x000ea20008000800 */
[----:B-1----:R-:W-:Y:S01]  /*0080*/  UIMAD.WIDE UR6, UR5, UR6, URZ ;  /* 0x00000006050672a5 */ /* 0x002fe2000f8e02ff */
[----:B0-----:R-:W-:-:S05]  /*0090*/  IMAD.WIDE.U32 R2, R5, UR8, R2 ;  /* 0x0000000805027c25 */ /* 0x001fca000f8e0002 */
[----:B------:R-:W-:-:S04]  /*00a0*/  ISETP.GE.U32.AND P0, PT, R2, UR6, PT ;  /* 0x0000000602007c0c */ /* 0x000fc8000bf06070 */
[----:B------:R-:W-:-:S13]  /*00b0*/  ISETP.GE.AND.EX P0, PT, R3, UR7, PT, P0 ;  /* 0x0000000703007c0c */ /* 0x000fda000bf06300 */
[----:B--2---:R-:W-:Y:S05]  /*00c0*/  @P0 EXIT ;  /* 0x000000000000094d */ /* 0x004fea0003800000 */
[----:B------:R-:W0:Y:S01]  /*00d0*/  LDCU UR4, c[0x0][0x380] ;  /* 0x00007000ff0477ac */ /* 0x000e220008000800 */
[----:B------:R-:W-:Y:S02]  /*00e0*/  IMAD.MOV.U32 R0, RZ, RZ, R2 ;  /* 0x000000ffff007224 */ /* 0x000fe400078e0002 */
[----:B------:R-:W-:Y:S01]  /*00f0*/  IMAD.MOV.U32 R6, RZ, RZ, R3 ;  /* 0x000000ffff067224 */ /* 0x000fe200078e0003 */
[----:B------:R-:W1:Y:S01]  /*0100*/  LDCU.64 UR10, c[0x0][0x358] ;  /* 0x00006b00ff0a77ac */ /* 0x000e620008000a00 */
[----:B------:R-:W2:Y:S01]  /*0110*/  LDCU UR13, c[0x0][0x3a0] ;  /* 0x00007400ff0d77ac */ /* 0x000ea20008000800 */
[----:B------:R-:W-:Y:S02]  /*0120*/  USHF.R.S32.HI UR5, URZ, 0x1f, UR5 ;  /* 0x0000001fff057899 */ /* 0x000fe40008011405 */
[----:B------:R-:W-:Y:S02]  /*0130*/  UIMAD.WIDE.U32 UR8, UR8, UR12, URZ ;  /* 0x0000000c080872a5 */ /* 0x000fe4000f8e00ff */
[----:B0-----:R-:W-:-:S09]  /*0140*/  UISETP.NE.AND UP0, UPT, UR4, 0x1, UPT ;  /* 0x000000010400788c */ /* 0x001fd2000bf05270 */
[----:B-12---:R-:W-:Y:S05]  /*0150*/  BRA.U !UP0, `(.L_x_182) ;  /* 0x0000001908d87547 */ /* 0x006fea000b800000 */
        /* <DEDUP_REMOVED lines=19> */
[----:B------:R-:W-:-:S07]  /*0290*/  ISETP.NE.U32.AND P2, PT, RZ, UR8, PT ;  /* 0x00000008ff007c0c */ /* 0x000fce000bf45070 */
[----:B0-----:R-:W0:Y:S02]  /*02a0*/  MUFU.RCP R4, R4 ;  /* 0x0000000400047308 */ /* 0x001e240000001000 */
[----:B0-----:R-:W-:-:S06]  /*02b0*/  VIADD R2, R4, 0xffffffe ;  /* 0x0ffffffe04027836 */ /* 0x001fcc0000000000 */
        /* <DEDUP_REMOVED lines=11> */
[----:B------:R-:W-:Y:S01]  /*0370*/  ISETP.GE.U32.AND P1, PT, R3, UR8, PT ;  /* 0x0000000803007c0c */ /* 0x000fe2000bf26070 */
[----:B------:R-:W-:-:S12]  /*0380*/  HFMA2 R3, -RZ, RZ, 0, 0 ;  /* 0x00000000ff037431 */ /* 0x000fd800000001ff */
[----:B------:R-:W-:Y:S01]  /*0390*/  @P1 VIADD R2, R2, 0x1 ;  /* 0x0000000102021836 */ /* 0x000fe20000000000 */
[----:B------:R-:W-:Y:S01]  /*03a0*/  @!P2 LOP3.LUT R2, RZ, UR8, RZ, 0x33, !PT ;  /* 0x00000008ff02ac12 */ /* 0x000fe2000f8e33ff */
[----:B------:R-:W-:Y:S06]  /*03b0*/  BRA `(.L_x_185) ;  /* 0x0000000000287947 */ /* 0x000fec0003800000 */
.L_x_184:
[----:B------:R-:W-:Y:S01]  /*03c0*/  MOV R3, UR9 ;  /* 0x0000000900037c02 */ /* 0x000fe20008000f00 */
[----:B------:R-:W-:Y:S01]  /*03d0*/  IMAD.U32 R15, RZ, RZ, UR9 ;  /* 0x00000009ff0f7e24 */ /* 0x000fe2000f8e00ff */
[----:B------:R-:W-:Y:S01]  /*03e0*/  MOV R8, 0x440 ;  /* 0x0000044000087802 */ /* 0x000fe20000000f00 */
[----:B------:R-:W-:Y:S02]  /*03f0*/  IMAD.U32 R14, RZ, RZ, UR8 ;  /* 0x00000008ff0e7e24 */ /* 0x000fe4000f8e00ff */
[----:B------:R-:W-:Y:S02]  /*0400*/  IMAD.U32 R2, RZ, RZ, UR8 ;  /* 0x00000008ff027e24 */ /* 0x000fe4000f8e00ff */
[----:B------:R-:W-:Y:S02]  /*0410*/  IMAD.MOV.U32 R7, RZ, RZ, R3 ;  /* 0x000000ffff077224 */ /* 0x000fe400078e0003 */
[----:B------:R-:W-:-:S07]  /*0420*/  IMAD.MOV.U32 R15, RZ, RZ, R4 ;  /* 0x000000ffff0f7224 */ /* 0x000fce00078e0004 */
[----:B------:R-:W-:Y:S05]  /*0430*/  CALL.REL.NOINC `($__internal_12_$__cuda_sm20_div_u64) ;  /* 0x0000003800247944 */ /* 0x000fea0003c00000 */
[----:B------:R-:W-:Y:S01]  /*0440*/  IMAD.MOV.U32 R2, RZ, RZ, R4 ;  /* 0x000000ffff027224 */ /* 0x000fe200078e0004 */
[----:B------:R-:W-:-:S07]  /*0450*/  MOV R3, R5 ;  /* 0x0000000500037202 */ /* 0x000fce0000000f00 */
.L_x_185:
[----:B------:R-:W-:Y:S05]  /*0460*/  BSYNC.RECONVERGENT B0 ;  /* 0x0000000000007941 */ /* 0x000fea0003800200 */
.L_x_183:
        /* <DEDUP_REMOVED lines=31> */
.L_x_189:
[----:B------:R-:W-:Y:S01]  /*0660*/  IMAD.MOV.U32 R5, RZ, RZ, R0 ;  /* 0x000000ffff057224 */ /* 0x000fe200078e0000 */
[----:B------:R-:W-:Y:S01]  /*0670*/  MOV R2, 0x6a0 ;  /* 0x000006a000027802 */ /* 0x000fe20000000f00 */
[----:B------:R-:W-:-:S07]  /*0680*/  IMAD.U32 R3, RZ, RZ, UR5 ;  /* 0x00000005ff037e24 */ /* 0x000fce000f8e00ff */
[----:B------:R-:W-:Y:S05]  /*0690*/  CALL.REL.NOINC `($__internal_11_$__cuda_sm20_div_s64) ;  /* 0x00000030005c7944 */ /* 0x000fea0003c00000 */
[----:B------:R-:W-:-:S07]  /*06a0*/  IMAD.MOV.U32 R2, RZ, RZ, R5 ;  /* 0x000000ffff027224 */ /* 0x000fce00078e0005 */
.L_x_190:
[----:B------:R-:W-:Y:S05]  /*06b0*/  BSYNC.RECONVERGENT B1 ;  /* 0x0000000000017941 */ /* 0x000fea0003800200 */
.L_x_188:
[----:B------:R-:W0:Y:S01]  /*06c0*/  LDC R21, c[0x0][0x390] ;  /* 0x0000e400ff157b82 */ /* 0x000e220000000800 */
[----:B------:R-:W1:Y:S01]  /*06d0*/  LDCU UR4, c[0x0][0x3a0] ;  /* 0x00007400ff0477ac */ /* 0x000e620008000800 */
[----:B------:R-:W-:Y:S01]  /*06e0*/  IMAD.MOV R5, RZ, RZ, -R2 ;  /* 0x000000ffff057224 */ /* 0x000fe200078e0a02 */
[----:B------:R-:W2:Y:S05]  /*06f0*/  LDCU.128 UR24, c[0x0][0x3c0] ;  /* 0x00007800ff1877ac */ /* 0x000eaa0008000c00 */
[----:B------:R-:W3:Y:S01]  /*0700*/  LDC.64 R18, c[0x0][0x388] ;  /* 0x0000e200ff127b82 */ /* 0x000ee20000000a00 */
[----:B------:R-:W4:Y:S01]  /*0710*/  LDCU.128 UR28, c[0x0][0x3e0] ;  /* 0x00007c00ff1c77ac */ /* 0x000f220008000c00 */
[----:B------:R-:W5:Y:S06]  /*0720*/  LDCU.128 UR20, c[0x0][0x3d0] ;  /* 0x00007a00ff1477ac */ /* 0x000f6c0008000c00 */
[----:B------:R-:W2:Y:S01]  /*0730*/  LDC.64 R6, c[0x0][0x398] ;  /* 0x0000e600ff067b82 */ /* 0x000ea20000000a00 */
[----:B------:R-:W5:Y:S01]  /*0740*/  LDCU.64 UR16, c[0x0][0x398] ;  /* 0x00007300ff1077ac */ /* 0x000f620008000a00 */
[----:B-1----:R-:W-:Y:S01]  /*0750*/  IMAD R5, R5, UR4, R0 ;  /* 0x0000000405057c24 */ /* 0x002fe2000f8e0200 */
[----:B0-----:R-:W-:-:S05]  /*0760*/  IADD3 R3, PT, PT, R2, R21, RZ ;  /* 0x0000001502037210 */ /* 0x001fca0007ffe0ff */
[----:B---3--:R-:W-:-:S05]  /*0770*/  IMAD.WIDE R18, R3, 0x4, R18 ;  /* 0x0000000403127825 */ /* 0x008fca00078e0212 */
[----:B------:R0:W3:Y:S01]  /*0780*/  LDG.E.CONSTANT R3, desc[UR10][R18.64] ;  /* 0x0000000a12037981 */ /* 0x0000e2000c1e9900 */
[----:B------:R-:W-:Y:S01]  /*0790*/  VIADD R23, R5, UR4 ;  /* 0x0000000405177c36 */ /* 0x000fe20008000000 */
[----:B------:R-:W-:Y:S01]  /*07a0*/  USHF.L.U32 UR14, UR4, 0x2, URZ ;  /* 0x00000002040e7899 */ /* 0x000fe200080006ff */
[----:B------:R-:W-:Y:S01]  /*07b0*/  IMAD.WIDE R14, R21, 0x4, R18 ;  /* 0x00000004150e7825 */ /* 0x000fe200078e0212 */
[----:B------:R-:W-:-:S03]  /*07c0*/  USHF.L.U64.HI UR4, UR4, 0x2, UR5 ;  /* 0x0000000204047899 */ /* 0x000fc60008010205 */
[----:B--2---:R-:W-:Y:S02]  /*07d0*/  IMAD.WIDE R22, R23, 0x4, R6 ;  /* 0x0000000417167825 */ /* 0x004fe400078e0206 */
[----:B------:R1:W2:Y:S01]  /*07e0*/  LDG.E.CONSTANT R6, desc[UR10][R14.64] ;  /* 0x0000000a0e067981 */ /* 0x0002a2000c1e9900 */
[----:B------:R-:W-:-:S03]  /*07f0*/  IADD3 R24, P0, PT, R22, UR14, RZ ;  /* 0x0000000e16187c10 */ /* 0x000fc6000ff1e0ff */
[----:B------:R-:W4:Y:S01]  /*0800*/  LDG.E.CONSTANT R17, desc[UR10][R22.64] ;  /* 0x0000000a16117981 */ /* 0x000f22000c1e9900 */
[----:B------:R-:W-:-:S05]  /*0810*/  IADD3.X R25, PT, PT, R23, UR4, RZ, P0, !PT ;  /* 0x0000000417197c10 */ /* 0x000fca00087fe4ff */
[----:B------:R-:W5:Y:S01]  /*0820*/  LDG.E.CONSTANT R16, desc[UR10][R24.64] ;  /* 0x0000000a18107981 */ /* 0x000f62000c1e9900 */
[----:B0-----:R-:W-:Y:S01]  /*0830*/  IADD3 R18, P0, PT, R24, UR14, RZ ;  /* 0x0000000e18127c10 */ /* 0x001fe2000ff1e0ff */
[----:B------:R-:W-:Y:S01]  /*0840*/  IMAD.WIDE R20, R21, 0x4, R14 ;  /* 0x0000000415147825 */ /* 0x000fe200078e020e */
[----:B------:R-:W0:Y:S02]  /*0850*/  LDCU.64 UR14, c[0x0][0x388] ;  /* 0x00007100ff0e77ac */ /* 0x000e240008000a00 */
[----:B------:R-:W-:Y:S02]  /*0860*/  IADD3.X R19, PT, PT, R25, UR4, RZ, P0, !PT ;  /* 0x0000000419137c10 */ /* 0x000fe400087fe4ff */
[----:B------:R-:W5:Y:S04]  /*0870*/  LDG.E.CONSTANT R0, desc[UR10][R20.64] ;  /* 0x0000000a14007981 */ /* 0x000f68000c1e9900 */
[----:B------:R2:W5:Y:S01]  /*0880*/  LDG.E.CONSTANT R8, desc[UR10][R18.64] ;  /* 0x0000000a12087981 */ /* 0x000562000c1e9900 */
[----:B-1----:R-:W-:-:S04]  /*0890*/  SHF.R.S64 R14, RZ, 0x1e, R2 ;  /* 0x0000001eff0e7819 */ /* 0x002fc80000001002 */
[----:B0-----:R-:W-:-:S04]  /*08a0*/  IADD3 R14, P0, PT, R14, UR14, RZ ;  /* 0x0000000e0e0e7c10 */ /* 0x001fc8000ff1e0ff */
[----:B------:R-:W-:Y:S01]  /*08b0*/  LEA.HI.X.SX32 R15, R2, UR15, 0x2, P0 ;  /* 0x0000000f020f7c11 */ /* 0x000fe200080f16ff */
[----:B------:R-:W0:Y:S04]  /*08c0*/  LDCU.64 UR14, c[0x0][0x3a8] ;  /* 0x00007500ff0e77ac */ /* 0x000e280008000a00 */
[----:B------:R1:W5:Y:S01]  /*08d0*/  LDG.E.CONSTANT R13, desc[UR10][R14.64] ;  /* 0x0000000a0e0d7981 */ /* 0x000362000c1e9900 */
[----:B---3--:R-:W-:-:S05]  /*08e0*/  SHF.R.S32.HI R4, RZ, 0x1f, R3 ;  /* 0x0000001fff047819 */ /* 0x008fca0000011403 */
[----:B------:R-:W-:-:S04]  /*08f0*/  IMAD R4, R4, UR26, RZ ;  /* 0x0000001a04047c24 */ /* 0x000fc8000f8e02ff */
[C---:B------:R-:W-:Y:S01]  /*0900*/  IMAD R7, R3.reuse, UR27, R4 ;  /* 0x0000001b03077c24 */ /* 0x040fe2000f8e0204 */
[----:B--2---:R-:W-:Y:S01]  /*0910*/  SHF.R.S32.HI R18, RZ, 0x1f, R6 ;  /* 0x0000001fff127819 */ /* 0x004fe20000011406 */
[----:B------:R-:W-:Y:S01]  /*0920*/  IMAD.WIDE.U32 R2, R3, UR26, RZ ;  /* 0x0000001a03027c25 */ /* 0x000fe2000f8e00ff */
[----:B------:R-:W-:-:S03]  /*0930*/  SHF.R.S64 R4, RZ, 0x1e, R5 ;  /* 0x0000001eff047819 */ /* 0x000fc60000001005 */
[----:B------:R-:W-:Y:S01]  /*0940*/  IMAD.IADD R3, R3, 0x1, R7 ;  /* 0x0000000103037824 */ /* 0x000fe200078e0207 */
[----:B----4-:R-:W-:Y:S01]  /*0950*/  SHF.R.S32.HI R7, RZ, 0x1f, R17 ;  /* 0x0000001fff077819 */ /* 0x010fe20000011411 */
[----:B------:R-:W-:Y:S01]  /*0960*/  IMAD R19, R18, UR28, RZ ;  /* 0x0000001c12137c24 */ /* 0x000fe2000f8e02ff */
[----:B-----5:R-:W-:-:S03]  /*0970*/  IADD3 R4, P0, PT, R4, UR16, RZ ;  /* 0x0000001004047c10 */ /* 0x020fc6000ff1e0ff */
[----:B------:R-:W-:Y:S02]  /*0980*/  IMAD R18, R7, UR20, RZ ;  /* 0x0000001407127c24 */ /* 0x000fe4000f8e02ff */
[C---:B------:R-:W-:Y:S02]  /*0990*/  IMAD R21, R6.reuse, UR29, R19 ;  /* 0x0000001d06157c24 */ /* 0x040fe4000f8e0213 */
[----:B------:R-:W-:Y:S01]  /*09a0*/  IMAD.WIDE.U32 R6, R6, UR28, RZ ;  /* 0x0000001c06067c25 */ /* 0x000fe2000f8e00ff */
[----:B------:R-:W-:Y:S01]  /*09b0*/  LEA.HI.X.SX32 R5, R5, UR17, 0x2, P0 ;  /* 0x0000001105057c11 */ /* 0x000fe200080f16ff */
[----:B------:R-:W2:Y:S02]  /*09c0*/  LDCU.128 UR16, c[0x0][0x3b0] ;  /* 0x00007600ff1077ac */ /* 0x000ea40008000c00 */
[C---:B------:R-:W-:Y:S01]  /*09d0*/  IMAD R19, R17.reuse, UR21, R18 ;  /* 0x0000001511137c24 */ /* 0x040fe2000f8e0212 */
[----:B------:R-:W-:Y:S01]  /*09e0*/  SHF.R.S32.HI R18, RZ, 0x1f, R16 ;  /* 0x0000001fff127819 */ /* 0x000fe20000011410 */
[----:B------:R-:W-:Y:S01]  /*09f0*/  IMAD.WIDE.U32 R2, R17, UR20, R2 ;  /* 0x0000001411027c25 */ /* 0x000fe2000f8e0002 */
[----:B------:R-:W-:Y:S01]  /*0a00*/  IADD3 R7, PT, PT, R7, R21, RZ ;  /* 0x0000001507077210 */ /* 0x000fe20007ffe0ff */
[----:B------:R-:W3:Y:S02]  /*0a10*/  LDG.E.CONSTANT R4, desc[UR10][R4.64] ;  /* 0x0000000a04047981 */ /* 0x000ee4000c1e9900 */
[----:B-1----:R-:W-:Y:S01]  /*0a20*/  IMAD R15, R18, UR30, RZ ;  /* 0x0000001e120f7c24 */ /* 0x002fe2000f8e02ff */
[----:B------:R-:W-:Y:S01]  /*0a30*/  LEA R14, P0, R2, UR24, 0x3 ;  /* 0x00000018020e7c11 */ /* 0x000fe2000f8018ff */
[----:B------:R-:W-:-:S02]  /*0a40*/  IMAD.IADD R3, R3, 0x1, R19 ;  /* 0x0000000103037824 */ /* 0x000fc400078e0213 */
[C---:B------:R-:W-:Y:S01]  /*0a50*/  IMAD.WIDE.U32 R6, R16.reuse, UR30, R6 ;  /* 0x0000001e10067c25 */ /* 0x040fe2000f8e0006 */
[----:B------:R-:W1:Y:S03]  /*0a60*/  LDC.64 R18, c[0x0][0x3f8] ;  /* 0x0000fe00ff127b82 */ /* 0x000e660000000a00 */
[----:B------:R-:W-:Y:S01]  /*0a70*/  IMAD R17, R16, UR31, R15 ;  /* 0x0000001f10117c24 */ /* 0x000fe2000f8e020f */
[----:B------:R-:W-:Y:S02]  /*0a80*/  LEA.HI.X R15, R2, UR25, R3, 0x3, P0 ;  /* 0x00000019020f7c11 */ /* 0x000fe400080f1c03 */
[C---:B------:R-:W-:Y:S01]  /*0a90*/  LEA R20, P0, R6.reuse, UR22, 0x3 ;  /* 0x0000001606147c11 */ /* 0x040fe2000f8018ff */
[----:B------:R-:W-:Y:S02]  /*0aa0*/  IMAD.IADD R7, R7, 0x1, R17 ;  /* 0x0000000107077824 */ /* 0x000fe400078e0211 */
[----:B------:R4:W5:Y:S01]  /*0ab0*/  LDG.E.64.CONSTANT R2, desc[UR10][R14.64] ;  /* 0x0000000a0e027981 */ /* 0x000962000c1e9b00 */
[----:B------:R-:W0:Y:S02]  /*0ac0*/  LDC.64 R16, c[0x0][0x408] ;  /* 0x00010200ff107b82 */ /* 0x000e240000000a00 */
[----:B------:R-:W-:-:S05]  /*0ad0*/  LEA.HI.X R21, R6, UR23, R7, 0x3, P0 ;  /* 0x0000001706157c11 */ /* 0x000fca00080f1c07 */
[----:B------:R-:W5:Y:S01]  /*0ae0*/  LDG.E.64 R6, desc[UR10][R20.64] ;  /* 0x0000000a14067981 */ /* 0x000f62000c1e1b00 */
[----:B------:R-:W-:Y:S02]  /*0af0*/  LOP3.LUT R0, R0, 0x1, RZ, 0xc0, !PT ;  /* 0x0000000100007812 */ /* 0x000fe400078ec0ff */
[----:B------:R-:W-:Y:S02]  /*0b00*/  LOP3.LUT R8, R8, 0x1, RZ, 0xc0, !PT ;  /* 0x0000000108087812 */ /* 0x000fe400078ec0ff */
[----:B------:R-:W-:Y:S02]  /*0b10*/  ISETP.NE.U32.AND P0, PT, R0, 0x1, PT ;  /* 0x000000010000780c */ /* 0x000fe40003f05070 */
[----:B------:R-:W-:-:S11]  /*0b20*/  ISETP.NE.U32.AND P1, PT, R8, 0x1, PT ;  /* 0x000000010800780c */ /* 0x000fd60003f25070 */
[----:B-1----:R-:W1:Y:S08]  /*0b30*/  @P0 LDC R18, c[0x0][0x3f0] ;  /* 0x0000fc00ff120b82 */ /* 0x002e700000000800 */
[----:B------:R-:W1:Y:S08]  /*0b40*/  @P0 LDC R19, c[0x0][0x3f4] ;  /* 0x0000fd00ff130b82 */ /* 0x000e700000000800 */
[----:B0-----:R-:W1:Y:S08]  /*0b50*/  @P1 LDC R16, c[0x0][0x400] ;  /* 0x00010000ff101b82 */ /* 0x001e700000000800 */
[----:B------:R-:W1:Y:S01]  /*0b60*/  @P1 LDC R17, c[0x0][0x404] ;  /* 0x00010100ff111b82 */ /* 0x000e620000000800 */
[----:B------:R-:W-:-:S05]  /*0b70*/  SHF.R.S32.HI R0, RZ, 0x1f, R13 ;  /* 0x0000001fff007819 */ /* 0x000fca000001140d */
[----:B--2---:R-:W-:Y:S02]  /*0b80*/  IMAD R0, R0, UR16, RZ ;  /* 0x0000001000007c24 */ /* 0x004fe4000f8e02ff */
[----:B----4-:R-:W-:-:S04]  /*0b90*/  IMAD.WIDE.U32 R14, R13, UR16, RZ ;  /* 0x000000100d0e7c25 */ /* 0x010fc8000f8e00ff */
[----:B------:R-:W-:-:S04]  /*0ba0*/  IMAD R5, R13, UR17, R0 ;  /* 0x000000110d057c24 */ /* 0x000fc8000f8e0200 */
[----:B------:R-:W-:Y:S01]  /*0bb0*/  IMAD.IADD R15, R15, 0x1, R5 ;  /* 0x000000010f0f7824 */ /* 0x000fe200078e0205 */
[----:B-1----:R-:W-:Y:S01]  /*0bc0*/  DMUL R16, R18, R16 ;  /* 0x0000001012107228 */ /* 0x002fe20000000000 */
[----:B---3--:R-:W-:-:S05]  /*0bd0*/  SHF.R.S32.HI R0, RZ, 0x1f, R4 ;  /* 0x0000001fff007819 */ /* 0x008fca0000011404 */
[----:B------:R-:W-:-:S04]  /*0be0*/  IMAD R5, R0, UR18, RZ ;  /* 0x0000001200057c24 */ /* 0x000fc8000f8e02ff */
[C---:B------:R-:W-:Y:S02]  /*0bf0*/  IMAD R13, R4.reuse, UR19, R5 ;  /* 0x00000013040d7c24 */ /* 0x040fe4000f8e0205 */
[----:B------:R-:W-:Y:S01]  /*0c00*/  IMAD.WIDE.U32 R4, R4, UR18, R14 ;  /* 0x0000001204047c25 */ /* 0x000fe2000f8e000e */
[----:B-----5:R-:W-:-:S04]  /*0c10*/  DMUL R2, R16, R2 ;  /* 0x0000000210027228 */ /* 0x020fc80000000000 */
[----:B------:R-:W-:Y:S02]  /*0c20*/  IADD3 R5, PT, PT, R5, R13, RZ ;  /* 0x0000000d05057210 */ /* 0x000fe40007ffe0ff */
[C---:B------:R-:W-:Y:S02]  /*0c30*/  LEA R14, P0, R4.reuse, UR14, 0x3 ;  /* 0x0000000e040e7c11 */ /* 0x040fe4000f8018ff */
[----:B------:R-:W-:Y:S02]  /*0c40*/  DMUL R2, R2, R6 ;  /* 0x0000000602027228 */ /* 0x000fe40000000000 */
[----:B------:R-:W-:-:S05]  /*0c50*/  LEA.HI.X R15, R4, UR15, R5, 0x3, P0 ;  /* 0x0000000f040f7c11 */ /* 0x000fca00080f1c05 */
[----:B------:R0:W-:Y:S01]  /*0c60*/  REDG.E.ADD.F64.RN.STRONG.GPU desc[UR10][R14.64], R2 ;  /* 0x000000020e0079a6 */ /* 0x0001e2000c12ff0a */
[----:B------:R-:W-:Y:S02]  /*0c70*/  IMAD.MOV.U32 R6, RZ, RZ, R11 ;  /* 0x000000ffff067224 */ /* 0x000fe400078e000b */
[----:B------:R-:W-:-:S07]  /*0c80*/  IMAD.MOV.U32 R0, RZ, RZ, R12 ;  /* 0x000000ffff007224 */ /* 0x000fce00078e000c */
.L_x_187:
[----:B------:R-:W-:Y:S05]  /*0c90*/  BSYNC.RECONVERGENT B0 ;  /* 0x0000000000007941 */ /* 0x000fea0003800200 */
.L_x_186:
[----:B------:R-:W-:-:S04]  /*0ca0*/  ISETP.NE.U32.AND P0, PT, R9, RZ, PT ;  /* 0x000000ff0900720c */ /* 0x000fc80003f05070 */
[----:B------:R-:W-:-:S13]  /*0cb0*/  ISETP.NE.AND.EX P0, PT, R10, RZ, PT, P0 ;  /* 0x000000ff0a00720c */ /* 0x000fda0003f05300 */
[----:B------:R-:W-:Y:S05]  /*0cc0*/  @!P0 EXIT ;  /* 0x000000000000894d */ /* 0x000fea0003800000 */
[----:B------:R-:W-:Y:S01]  /*0cd0*/  BSSY B0, `(.L_x_191) ;  /* 0x00000fd000007945 */ /* 0x000fe20003800000 */
[----:B------:R-:W-:Y:S01]  /*0ce0*/  IMAD.MOV.U32 R9, RZ, RZ, RZ ;  /* 0x000000ffff097224 */ /* 0x000fe200078e00ff */
[----:B------:R-:W-:Y:S01]  /*0cf0*/  MOV R10, R0 ;  /* 0x00000000000a7202 */ /* 0x000fe20000000f00 */
[----:B------:R-:W1:Y:S01]  /*0d00*/  LDCU UR14, c[0x0][0x3a0] ;  /* 0x00007400ff0e77ac */ /* 0x000e620008000800 */
[----:B------:R-:W2:Y:S01]  /*0d10*/  LDCU.64 UR16, c[0x0][0x388] ;  /* 0x00007100ff1077ac */ /* 0x000ea20008000a00 */
[----:B------:R-:W3:Y:S01]  /*0d20*/  LDCU.64 UR18, c[0x0][0x398] ;  /* 0x00007300ff1277ac */ /* 0x000ee20008000a00 */
[----:B------:R-:W4:Y:S01]  /*0d30*/  LDCU.64 UR36, c[0x0][0x3a8] ;  /* 0x00007500ff2477ac */ /* 0x000f220008000a00 */
[----:B------:R-:W0:Y:S01]  /*0d40*/  LDCU.128 UR24, c[0x0][0x3c0] ;  /* 0x00007800ff1877ac */ /* 0x000e220008000c00 */
[----:B------:R-:W0:Y:S01]  /*0d50*/  LDCU.128 UR32, c[0x0][0x3b0] ;  /* 0x00007600ff2077ac */ /* 0x000e220008000c00 */
[----:B------:R-:W0:Y:S01]  /*0d60*/  LDCU.128 UR28, c[0x0][0x3e0] ;  /* 0x00007c00ff1c77ac */ /* 0x000e220008000c00 */
[----:B------:R-:W0:Y:S02]  /*0d70*/  LDCU.128 UR20, c[0x0][0x3d0] ;  /* 0x00007a00ff1477ac */ /* 0x000e240008000c00 */
.L_x_198:
[----:B0-----:R-:W-:Y:S01]  /*0d80*/  LOP3.LUT R2, R6, UR5, RZ, 0xfc, !PT ;  /* 0x0000000506027c12 */ /* 0x001fe2000f8efcff */
[----:B------:R-:W-:Y:S05]  /*0d90*/  YIELD ;  /* 0x0000000000007946 */ /* 0x000fea0003800000 */
[----:B------:R-:W-:Y:S01]  /*0da0*/  ISETP.NE.U32.AND P0, PT, R2, RZ, PT ;  /* 0x000000ff0200720c */ /* 0x000fe20003f05070 */
[----:B------:R-:W-:-:S12]  /*0db0*/  BSSY.RECONVERGENT B1, `(.L_x_192) ;  /* 0x000001a000017945 */ /* 0x000fd80003800200 */
[----:B------:R-:W-:Y:S05]  /*0dc0*/  @P0 BRA `(.L_x_193) ;  /* 0x00000000004c0947 */ /* 0x000fea0003800000 */
[----:B-1----:R-:W0:Y:S01]  /*0dd0*/  I2F.U32.RP R4, UR14 ;  /* 0x0000000e00047d06 */ /* 0x002e220008209000 */
[----:B------:R-:W-:Y:S01]  /*0de0*/  IMAD.MOV.U32 R2, RZ, RZ, RZ ;  /* 0x000000ffff027224 */ /* 0x000fe200078e00ff */
[----:B------:R-:W-:-:S06]  /*0df0*/  ISETP.NE.U32.AND P2, PT, RZ, UR14, PT ;  /* 0x0000000eff007c0c */ /* 0x000fcc000bf45070 */
[----:B0-----:R-:W0:Y:S02]  /*0e00*/  MUFU.RCP R4, R4 ;  /* 0x0000000400047308 */ /* 0x001e240000001000 */
[----:B0-----:R-:W-:-:S06]  /*0e10*/  VIADD R5, R4, 0xffffffe ;  /* 0x0ffffffe04057836 */ /* 0x001fcc0000000000 */
[----:B------:R-:W0:Y:S02]  /*0e20*/  F2I.FTZ.U32.TRUNC.NTZ R3, R5 ;  /* 0x0000000500037305 */ /* 0x000e24000021f000 */
[----:B0-----:R-:W-:-:S04]  /*0e30*/  IMAD.MOV R7, RZ, RZ, -R3 ;  /* 0x000000ffff077224 */ /* 0x001fc800078e0a03 */
        /* <DEDUP_REMOVED lines=9> */
[----:B------:R-:W-:Y:S01]  /*0ed0*/  @P1 VIADD R18, R18, 0x1 ;  /* 0x0000000112121836 */ /* 0x000fe20000000000 */
[----:B------:R-:W-:Y:S01]  /*0ee0*/  @!P2 LOP3.LUT R18, RZ, UR14, RZ, 0x33, !PT ;  /* 0x0000000eff12ac12 */ /* 0x000fe2000f8e33ff */
[----:B------:R-:W-:Y:S06]  /*0ef0*/  BRA `(.L_x_194) ;  /* 0x0000000000147947 */ /* 0x000fec0003800000 */
.L_x_193:
[----:B------:R-:W-:Y:S01]  /*0f00*/  MOV R5, R0 ;  /* 0x0000000000057202 */ /* 0x000fe20000000f00 */
[----:B------:R-:W-:Y:S01]  /*0f10*/  IMAD.U32 R3, RZ, RZ, UR5 ;  /* 0x00000005ff037e24 */ /* 0x000fe2000f8e00ff */
[----:B------:R-:W-:-:S07]  /*0f20*/  MOV R2, 0xf40 ;  /* 0x00000f4000027802 */ /* 0x000fce0000000f00 */
[----:B-1234-:R-:W-:Y:S05]  /*0f30*/  CALL.REL.NOINC `($__internal_11_$__cuda_sm20_div_s64) ;  /* 0x0000002800347944 */ /* 0x01efea0003c00000 */
[----:B------:R-:W-:-:S07]  /*0f40*/  IMAD.MOV.U32 R18, RZ, RZ, R5 ;  /* 0x000000ffff127224 */ /* 0x000fce00078e0005 */
.L_x_194:
[----:B--234-:R-:W-:Y:S05]  /*0f50*/  BSYNC.RECONVERGENT B1 ;  /* 0x0000000000017941 */ /* 0x01cfea0003800200 */
.L_x_192:
[----:B------:R-:W0:Y:S08]  /*0f60*/  LDC R25, c[0x0][0x390] ;  /* 0x0000e400ff197b82 */ /* 0x000e300000000800 */
[----:B------:R-:W1:Y:S08]  /*0f70*/  LDC.64 R14, c[0x0][0x388] ;  /* 0x0000e200ff0e7b82 */ /* 0x000e700000000a00 */
[----:B------:R-:W2:Y:S08]  /*0f80*/  LDC R7, c[0x0][0x3a0] ;  /* 0x0000e800ff077b82 */ /* 0x000eb00000000800 */
[----:B------:R-:W3:Y:S01]  /*0f90*/  LDC.64 R4, c[0x0][0x398] ;  /* 0x0000e600ff047b82 */ /* 0x000ee20000000a00 */
[----:B0-----:R-:W-:-:S04]  /*0fa0*/  IMAD.IADD R3, R18, 0x1, R25 ;  /* 0x0000000112037824 */ /* 0x001fc800078e0219 */
[----:B-1----:R-:W-:Y:S01]  /*0fb0*/  IMAD.WIDE R14, R3, 0x4, R14 ;  /* 0x00000004030e7825 */ /* 0x002fe200078e020e */
[----:B------:R-:W-:-:S04]  /*0fc0*/  IADD3 R3, PT, PT, -R18, 0x1, RZ ;  /* 0x0000000112037810 */ /* 0x000fc80007ffe1ff */
[----:B------:R0:W4:Y:S01]  /*0fd0*/  LDG.E.CONSTANT R2, desc[UR10][R14.64] ;  /* 0x0000000a0e027981 */ /* 0x000122000c1e9900 */
[----:B------:R-:W-:Y:S01]  /*0fe0*/  IMAD.WIDE R16, R25, 0x4, R14 ;  /* 0x0000000419107825 */ /* 0x000fe200078e020e */
[----:B------:R-:W-:-:S03]  /*0ff0*/  MOV R12, UR5 ;  /* 0x00000005000c7c02 */ /* 0x000fc60008000f00 */
[----:B--2---:R-:W-:Y:S02]  /*1000*/  IMAD R3, R3, R7, R0 ;  /* 0x0000000703037224 */ /* 0x004fe400078e0200 */
[----:B------:R-:W-:Y:S02]  /*1010*/  IMAD.SHL.U32 R11, R7, 0x4, RZ ;  /* 0x00000004070b7824 */ /* 0x000fe400078e00ff */
[----:B---3--:R-:W-:Y:S01]  /*1020*/  IMAD.WIDE R20, R3, 0x4, R4 ;  /* 0x0000000403147825 */ /* 0x008fe200078e0204 */
[----:B------:R-:W-:Y:S01]  /*1030*/  SHF.L.U64.HI R12, R7, 0x2, R12 ;  /* 0x00000002070c7819 */ /* 0x000fe2000001020c */
[----:B------:R1:W2:Y:S01]  /*1040*/  LDG.E.CONSTANT R4, desc[UR10][R16.64] ;  /* 0x0000000a10047981 */ /* 0x0002a2000c1e9900 */
[----:B------:R-:W-:-:S03]  /*1050*/  IADD3 R22, P0, PT, R20, R11, RZ ;  /* 0x0000000b14167210 */ /* 0x000fc60007f1e0ff */
[----:B------:R3:W5:Y:S02]  /*1060*/  LDG.E.CONSTANT R19, desc[UR10][R20.64] ;  /* 0x0000000a14137981 */ /* 0x000764000c1e9900 */
[----:B------:R-:W-:-:S05]  /*1070*/  IMAD.X R23, R21, 0x1, R12, P0 ;  /* 0x0000000115177824 */ /* 0x000fca00000e060c */
[----:B------:R-:W5:Y:S01]  /*1080*/  LDG.E.CONSTANT R3, desc[UR10][R22.64] ;  /* 0x0000000a16037981 */ /* 0x000f62000c1e9900 */
[----:B0-----:R-:W-:Y:S01]  /*1090*/  IADD3 R14, P0, PT, R22, R11, RZ ;  /* 0x0000000b160e7210 */ /* 0x001fe20007f1e0ff */
[----:B------:R-:W-:-:S04]  /*10a0*/  IMAD.WIDE R24, R25, 0x4, R16 ;  /* 0x0000000419187825 */ /* 0x000fc800078e0210 */
[----:B------:R-:W-:Y:S01]  /*10b0*/  IMAD.X R15, R23, 0x1, R12, P0 ;  /* 0x00000001170f7824 */ /* 0x000fe200000e060c */
[----:B------:R-:W5:Y:S04]  /*10c0*/  LDG.E.CONSTANT R8, desc[UR10][R24.64] ;  /* 0x0000000a18087981 */ /* 0x000f68000c1e9900 */
[----:B------:R0:W5:Y:S01]  /*10d0*/  LDG.E.CONSTANT R13, desc[UR10][R14.64] ;  /* 0x0000000a0e0d7981 */ /* 0x000162000c1e9900 */
[----:B------:R-:W-:Y:S01]  /*10e0*/  SHF.R.S64 R5, RZ, 0x1e, R18 ;  /* 0x0000001eff057819 */ /* 0x000fe20000001012 */
[----:B------:R-:W-:Y:S01]  /*10f0*/  UMOV UR4, URZ ;  /* 0x000000ff00047c82 */ /* 0x000fe20008000000 */
[----:B-1----:R-:W-:Y:S01]  /*1100*/  IMAD R17, R18, R7, RZ ;  /* 0x0000000712117224 */ /* 0x002fe200078e02ff */
[----:B------:R-:W-:Y:S02]  /*1110*/  IADD3 R16, P1, PT, R9, -UR4, RZ ;  /* 0x8000000409107c10 */ /* 0x000fe4000ff3e0ff */
[----:B---3--:R-:W-:-:S02]  /*1120*/  IADD3 R20, P0, PT, R5, UR16, RZ ;  /* 0x0000001005147c10 */ /* 0x008fc4000ff1e0ff */
[----:B------:R-:W-:Y:S02]  /*1130*/  IADD3.X R17, PT, PT, R10, ~R17, RZ, P1, !PT ;  /* 0x800000110a117210 */ /* 0x000fe40000ffe4ff */
[----:B------:R-:W-:Y:S02]  /*1140*/  LEA.HI.X.SX32 R21, R18, UR17, 0x2, P0 ;  /* 0x0000001112157c11 */ /* 0x000fe400080f16ff */
[----:B------:R-:W-:-:S03]  /*1150*/  SHF.R.S64 R16, R16, 0x1e, R17 ;  /* 0x0000001e10107819 */ /* 0x000fc60000001011 */
[----:B------:R1:W3:Y:S01]  /*1160*/  LDG.E.CONSTANT R18, desc[UR10][R20.64] ;  /* 0x0000000a14127981 */ /* 0x0002e2000c1e9900 */
[----:B------:R-:W-:-:S04]  /*1170*/  IADD3 R16, P0, PT, R16, UR18, RZ ;  /* 0x0000001210107c10 */ /* 0x000fc8000ff1e0ff */
[----:B------:R-:W-:Y:S02]  /*1180*/  LEA.HI.X.SX32 R17, R17, UR19, 0x2, P0 ;  /* 0x0000001311117c11 */ /* 0x000fe400080f16ff */
[----:B----4-:R-:W-:Y:S01]  /*1190*/  SHF.R.S32.HI R5, RZ, 0x1f, R2 ;  /* 0x0000001fff057819 */ /* 0x010fe20000011402 */
[----:B0-----:R-:W-:-:S04]  /*11a0*/  IMAD.WIDE.U32 R14, R2, UR26, RZ ;  /* 0x0000001a020e7c25 */ /* 0x001fc8000f8e00ff */
[----:B------:R-:W-:-:S04]  /*11b0*/  IMAD R23, R5, UR26, RZ ;  /* 0x0000001a05177c24 */ /* 0x000fc8000f8e02ff */
[----:B------:R-:W-:Y:S01]  /*11c0*/  IMAD R23, R2, UR27, R23 ;  /* 0x0000001b02177c24 */ /* 0x000fe2000f8e0217 */
[----:B--2---:R-:W-:Y:S02]  /*11d0*/  SHF.R.S32.HI R5, RZ, 0x1f, R4 ;  /* 0x0000001fff057819 */ /* 0x004fe40000011404 */
[----:B-----5:R-:W-:-:S03]  /*11e0*/  SHF.R.S32.HI R2, RZ, 0x1f, R19 ;  /* 0x0000001fff027819 */ /* 0x020fc60000011413 */
[----:B------:R-:W-:Y:S02]  /*11f0*/  IMAD R5, R5, UR28, RZ ;  /* 0x0000001c05057c24 */ /* 0x000fe4000f8e02ff */
[----:B------:R-:W-:Y:S02]  /*1200*/  IMAD.IADD R15, R15, 0x1, R23 ;  /* 0x000000010f0f7824 */ /* 0x000fe400078e0217 */
[----:B------:R-:W-:Y:S02]  /*1210*/  IMAD R2, R2, UR20, RZ ;  /* 0x0000001402027c24 */ /* 0x000fe4000f8e02ff */
[C---:B------:R-:W-:Y:S02]  /*1220*/  IMAD R25, R4.reuse, UR29, R5 ;  /* 0x0000001d04197c24 */ /* 0x040fe4000f8e0205 */
[----:B------:R-:W-:Y:S01]  /*1230*/  IMAD R23, R19, UR21, R2 ;  /* 0x0000001513177c24 */ /* 0x000fe2000f8e0202 */
[----:B------:R-:W-:Y:S01]  /*1240*/  SHF.R.S32.HI R2, RZ, 0x1f, R3 ;  /* 0x0000001fff027819 */ /* 0x000fe20000011403 */
[----:B------:R-:W-:-:S04]  /*1250*/  IMAD.WIDE.U32 R4, R4, UR28, RZ ;  /* 0x0000001c04047c25 */ /* 0x000fc8000f8e00ff */
[----:B------:R-:W-:Y:S02]  /*1260*/  IMAD.WIDE.U32 R14, R19, UR20, R14 ;  /* 0x00000014130e7c25 */ /* 0x000fe4000f8e000e */
[----:B------:R0:W2:Y:S02]  /*1270*/  LDG.E.CONSTANT R19, desc[UR10][R16.64] ;  /* 0x0000000a10137981 */ /* 0x0000a4000c1e9900 */
[----:B------:R-:W-:Y:S02]  /*1280*/  IMAD.IADD R5, R5, 0x1, R25 ;  /* 0x0000000105057824 */ /* 0x000fe400078e0219 */
[----:B-1----:R-:W-:Y:S01]  /*1290*/  IMAD R20, R2, UR30, RZ ;  /* 0x0000001e02147c24 */ /* 0x002fe2000f8e02ff */
[----:B------:R-:W-:Y:S01]  /*12a0*/  LEA R2, P0, R14, UR24, 0x3 ;  /* 0x000000180e027c11 */ /* 0x000fe2000f8018ff */
[----:B------:R-:W-:Y:S02]  /*12b0*/  IMAD.IADD R15, R15, 0x1, R23 ;  /* 0x000000010f0f7824 */ /* 0x000fe400078e0217 */
[----:B------:R-:W-:-:S02]  /*12c0*/  IMAD R21, R3, UR31, R20 ;  /* 0x0000001f03157c24 */ /* 0x000fc4000f8e0214 */
[----:B------:R-:W-:Y:S01]  /*12d0*/  IMAD.WIDE.U32 R4, R3, UR30, R4 ;  /* 0x0000001e03047c25 */ /* 0x000fe2000f8e0004 */
[----:B------:R-:W-:Y:S01]  /*12e0*/  LEA.HI.X R3, R14, UR25, R15, 0x3, P0 ;  /* 0x000000190e037c11 */ /* 0x000fe200080f1c0f */
[----:B0-----:R-:W0:Y:S05]  /*12f0*/  LDC.64 R16, c[0x0][0x408] ;  /* 0x00010200ff107b82 */ /* 0x001e2a0000000a00 */
[----:B------:R-:W4:Y:S01]  /*1300*/  LDG.E.64.CONSTANT R2, desc[UR10][R2.64] ;  /* 0x0000000a02027981 */ /* 0x000f22000c1e9b00 */
[----:B------:R-:W-:Y:S02]  /*1310*/  IADD3 R5, PT, PT, R5, R21, RZ ;  /* 0x0000001505057210 */ /* 0x000fe40007ffe0ff */
[----:B------:R-:W-:-:S04]  /*1320*/  LEA R14, P0, R4, UR22, 0x3 ;  /* 0x00000016040e7c11 */ /* 0x000fc8000f8018ff */
[----:B------:R-:W-:Y:S02]  /*1330*/  LEA.HI.X R15, R4, UR23, R5, 0x3, P0 ;  /* 0x00000017040f7c11 */ /* 0x000fe400080f1c05 */
[----:B------:R-:W1:Y:S04]  /*1340*/  LDC.64 R4, c[0x0][0x3f8] ;  /* 0x0000fe00ff047b82 */ /* 0x000e680000000a00 */
[----:B------:R-:W5:Y:S01]  /*1350*/  LDG.E.64 R14, desc[UR10][R14.64] ;  /* 0x0000000a0e0e7981 */ /* 0x000f62000c1e1b00 */
[----:B------:R-:W-:Y:S02]  /*1360*/  LOP3.LUT R8, R8, 0x1, RZ, 0xc0, !PT ;  /* 0x0000000108087812 */ /* 0x000fe400078ec0ff */
[----:B------:R-:W-:Y:S02]  /*1370*/  LOP3.LUT R13, R13, 0x1, RZ, 0xc0, !PT ;  /* 0x000000010d0d7812 */ /* 0x000fe400078ec0ff */
[----:B------:R-:W-:-:S02]  /*1380*/  ISETP.NE.U32.AND P0, PT, R8, 0x1, PT ;  /* 0x000000010800780c */ /* 0x000fc40003f05070 */
[----:B------:R-:W-:Y:S02]  /*1390*/  ISETP.NE.U32.AND P1, PT, R13, 0x1, PT ;  /* 0x000000010d00780c */ /* 0x000fe40003f25070 */
[----:B---3--:R-:W-:-:S09]  /*13a0*/  SHF.R.S32.HI R8, RZ, 0x1f, R18 ;  /* 0x0000001fff087819 */ /* 0x008fd20000011412 */
[----:B-1----:R-:W1:Y:S08]  /*13b0*/  @P0 LDC R4, c[0x0][0x3f0] ;  /* 0x0000fc00ff040b82 */ /* 0x002e700000000800 */
[----:B------:R-:W1:Y:S08]  /*13c0*/  @P0 LDC R5, c[0x0][0x3f4] ;  /* 0x0000fd00ff050b82 */ /* 0x000e700000000800 */
[----:B0-----:R-:W1:Y:S08]  /*13d0*/  @P1 LDC R16, c[0x0][0x400] ;  /* 0x00010000ff101b82 */ /* 0x001e700000000800 */
[----:B------:R-:W1:Y:S01]  /*13e0*/  @P1 LDC R17, c[0x0][0x404] ;  /* 0x00010100ff111b82 */ /* 0x000e620000000800 */
[----:B------:R-:W-:-:S02]  /*13f0*/  IMAD R13, R8, UR32, RZ ;  /* 0x00000020080d7c24 */ /* 0x000fc4000f8e02ff */
[----:B------:R-:W-:-:S04]  /*1400*/  IMAD.WIDE.U32 R20, R18, UR32, RZ ;  /* 0x0000002012147c25 */ /* 0x000fc8000f8e00ff */
[----:B------:R-:W-:-:S04]  /*1410*/  IMAD R13, R18, UR33, R13 ;  /* 0x00000021120d7c24 */ /* 0x000fc8000f8e020d */
[----:B------:R-:W-:Y:S01]  /*1420*/  IMAD.IADD R21, R21, 0x1, R13 ;  /* 0x0000000115157824 */ /* 0x000fe200078e020d */
[----:B-1----:R-:W-:Y:S01]  /*1430*/  DMUL R16, R4, R16 ;  /* 0x0000001004107228 */ /* 0x002fe20000000000 */
[----:B------:R-:W-:Y:S01]  /*1440*/  BSSY.RECONVERGENT B1, `(.L_x_195) ;  /* 0x0000027000017945 */ /* 0x000fe20003800200 */
[----:B--2---:R-:W-:Y:S01]  /*1450*/  SHF.R.S32.HI R8, RZ, 0x1f, R19 ;  /* 0x0000001fff087819 */ /* 0x004fe20000011413 */
[----:B------:R-:W-:-:S04]  /*1460*/  IMAD.WIDE.U32 R4, R19, UR34, R20 ;  /* 0x0000002213047c25 */ /* 0x000fc8000f8e0014 */
[----:B------:R-:W-:-:S04]  /*1470*/  IMAD R8, R8, UR34, RZ ;  /* 0x0000002208087c24 */ /* 0x000fc8000f8e02ff */
[----:B------:R-:W-:-:S04]  /*1480*/  IMAD R19, R19, UR35, R8 ;  /* 0x0000002313137c24 */ /* 0x000fc8000f8e0208 */
[----:B------:R-:W-:Y:S01]  /*1490*/  IMAD.IADD R5, R5, 0x1, R19 ;  /* 0x0000000105057824 */ /* 0x000fe200078e0213 */
[----:B----4-:R-:W-:Y:S01]  /*14a0*/  DMUL R2, R16, R2 ;  /* 0x0000000210027228 */ /* 0x010fe20000000000 */
[----:B------:R-:W-:-:S04]  /*14b0*/  LEA R16, P0, R4, UR36, 0x3 ;  /* 0x0000002404107c11 */ /* 0x000fc8000f8018ff */
[----:B------:R-:W-:Y:S02]  /*14c0*/  LEA.HI.X R17, R4, UR37, R5, 0x3, P0 ;  /* 0x0000002504117c11 */ /* 0x000fe400080f1c05 */
[----:B------:R-:W-:-:S04]  /*14d0*/  IADD3 R13, P0, PT, R0, UR8, RZ ;  /* 0x00000008000d7c10 */ /* 0x000fc8000ff1e0ff */
[----:B------:R-:W-:-:S04]  /*14e0*/  IADD3.X R6, PT, PT, R6, UR9, RZ, P0, !PT ;  /* 0x0000000906067c10 */ /* 0x000fc800087fe4ff */
[----:B------:R-:W-:-:S04]  /*14f0*/  LOP3.LUT R4, R6, UR5, RZ, 0xfc, !PT ;  /* 0x0000000506047c12 */ /* 0x000fc8000f8efcff */
[----:B------:R-:W-:Y:S01]  /*1500*/  ISETP.NE.U32.AND P0, PT, R4, RZ, PT ;  /* 0x000000ff0400720c */ /* 0x000fe20003f05070 */
[----:B-----5:R-:W-:-:S07]  /*1510*/  DMUL R2, R2, R14 ;  /* 0x0000000e02027228 */ /* 0x020fce0000000000 */
[----:B------:R0:W-:Y:S05]  /*1520*/  REDG.E.ADD.F64.RN.STRONG.GPU desc[UR10][R16.64], R2 ;  /* 0x00000002100079a6 */ /* 0x0001ea000c12ff0a */
[----:B------:R-:W-:Y:S05]  /*1530*/  @P0 BRA `(.L_x_196) ;  /* 0x00000000004c0947 */ /* 0x000fea0003800000 */
[----:B------:R-:W1:Y:S01]  /*1540*/  I2F.U32.RP R4, R7 ;  /* 0x0000000700047306 */ /* 0x000e620000209000 */
[----:B------:R-:W-:-:S07]  /*1550*/  ISETP.NE.U32.AND P2, PT, R7, RZ, PT ;  /* 0x000000ff0700720c */ /* 0x000fce0003f45070 */
[----:B-1----:R-:W0:Y:S02]  /*1560*/  MUFU.RCP R4, R4 ;  /* 0x0000000400047308 */ /* 0x002e240000001000 */
[----:B0-----:R-:W-:-:S06]  /*1570*/  VIADD R3, R4, 0xffffffe ;  /* 0x0ffffffe04037836 */ /* 0x001fcc0000000000 */
[----:B------:R-:W0:Y:S02]  /*1580*/  F2I.FTZ.U32.TRUNC.NTZ R3, R3 ;  /* 0x0000000300037305 */ /* 0x000e24000021f000 */
[----:B0-----:R-:W-:-:S05]  /*1590*/  IADD3 R2, PT, PT, RZ, -R3, RZ ;  /* 0x80000003ff027210 */ /* 0x001fca0007ffe0ff */
[----:B------:R-:W-:Y:S02]  /*15a0*/  IMAD R5, R2, R7, RZ ;  /* 0x0000000702057224 */ /* 0x000fe400078e02ff */
[----:B------:R-:W-:-:S04]  /*15b0*/  IMAD.MOV.U32 R2, RZ, RZ, RZ ;  /* 0x000000ffff027224 */ /* 0x000fc800078e00ff */
        /* <DEDUP_REMOVED lines=9> */
[----:B------:R-:W-:Y:S01]  /*1650*/  @!P2 LOP3.LUT R5, RZ, R7, RZ, 0x33, !PT ;  /* 0x00000007ff05a212 */ /* 0x000fe200078e33ff */
[----:B------:R-:W-:Y:S06]  /*1660*/  BRA `(.L_x_197) ;  /* 0x0000000000107947 */ /* 0x000fec0003800000 */
.L_x_196:
[----:B------:R-:W-:Y:S01]  /*1670*/  IMAD.MOV.U32 R5, RZ, RZ, R13 ;  /* 0x000000ffff057224 */ /* 0x000fe200078e000d */
[----:B0-----:R-:W-:Y:S01]  /*1680*/  MOV R2, 0x16b0 ;  /* 0x000016b000027802 */ /* 0x001fe20000000f00 */
[----:B------:R-:W-:-:S07]  /*1690*/  IMAD.U32 R3, RZ, RZ, UR5 ;  /* 0x00000005ff037e24 */ /* 0x000fce000f8e00ff */
[----:B------:R-:W-:Y:S05]  /*16a0*/  CALL.REL.NOINC `($__internal_11_$__cuda_sm20_div_s64) ;  /* 0x0000002000587944 */ /* 0x000fea0003c00000 */
.L_x_197:
[----:B------:R-:W-:Y:S05]  /*16b0*/  BSYNC.RECONVERGENT B1 ;  /* 0x0000000000017941 */ /* 0x000fea0003800200 */
.L_x_195:
[----:B------:R-:W0:Y:S01]  /*16c0*/  LDC R7, c[0x0][0x390] ;  /* 0x0000e400ff077b82 */ /* 0x000e220000000800 */
[----:B------:R-:W-:-:S07]  /*16d0*/  IADD3 R2, PT, PT, -R5, 0x1, RZ ;  /* 0x0000000105027810 */ /* 0x000fce0007ffe1ff */
[----:B------:R-:W1:Y:S08]  /*16e0*/  LDC.64 R20, c[0x0][0x388] ;  /* 0x0000e200ff147b82 */ /* 0x000e700000000a00 */
[----:B------:R-:W2:Y:S01]  /*16f0*/  LDC R17, c[0x0][0x360] ;  /* 0x0000d800ff117b82 */ /* 0x000ea20000000800 */
[----:B0-----:R-:W-:-:S07]  /*1700*/  IADD3 R3, PT, PT, R5, R7, RZ ;  /* 0x0000000705037210 */ /* 0x001fce0007ffe0ff */
[----:B------:R-:W0:Y:S01]  /*1710*/  LDC.64 R14, c[0x0][0x398] ;  /* 0x0000e600ff0e7b82 */ /* 0x000e220000000a00 */
[----:B-1----:R-:W-:-:S05]  /*1720*/  IMAD.WIDE R20, R3, 0x4, R20 ;  /* 0x0000000403147825 */ /* 0x002fca00078e0214 */
[----:B------:R1:W3:Y:S01]  /*1730*/  LDG.E.CONSTANT R18, desc[UR10][R20.64] ;  /* 0x0000000a14127981 */ /* 0x0002e2000c1e9900 */
[----:B--2---:R-:W-:-:S04]  /*1740*/  IMAD R3, R17, UR12, R0 ;  /* 0x0000000c11037c24 */ /* 0x004fc8000f8e0200 */
[----:B------:R-:W-:Y:S02]  /*1750*/  IMAD R25, R2, UR14, R3 ;  /* 0x0000000e02197c24 */ /* 0x000fe4000f8e0203 */
[----:B------:R-:W-:-:S05]  /*1760*/  IMAD.WIDE R2, R7, 0x4, R20 ;  /* 0x0000000407027825 */ /* 0x000fca00078e0214 */
[----:B------:R2:W4:Y:S01]  /*1770*/  LDG.E.CONSTANT R4, desc[UR10][R2.64] ;  /* 0x0000000a02047981 */ /* 0x000522000c1e9900 */
[----:B0-----:R-:W-:-:S03]  /*1780*/  IMAD.WIDE R24, R25, 0x4, R14 ;  /* 0x0000000419187825 */ /* 0x001fc600078e020e */
[----:B------:R-:W-:Y:S02]  /*1790*/  IADD3 R16, P0, PT, R24, R11, RZ ;  /* 0x0000000b18107210 */ /* 0x000fe40007f1e0ff */
[----:B------:R-:W5:Y:S03]  /*17a0*/  LDG.E.CONSTANT R8, desc[UR10][R24.64] ;  /* 0x0000000a18087981 */ /* 0x000f66000c1e9900 */
[----:B------:R-:W-:-:S05]  /*17b0*/  IMAD.X R17, R25, 0x1, R12, P0 ;  /* 0x0000000119117824 */ /* 0x000fca00000e060c */
[----:B------:R0:W5:Y:S01]  /*17c0*/  LDG.E.CONSTANT R0, desc[UR10][R16.64] ;  /* 0x0000000a10007981 */ /* 0x000162000c1e9900 */
[----:B------:R-:W-:Y:S01]  /*17d0*/  IADD3 R14, P0, PT, R16, R11, RZ ;  /* 0x0000000b100e7210 */ /* 0x000fe20007f1e0ff */
[----:B------:R-:W-:-:S04]  /*17e0*/  IMAD.WIDE R22, R7, 0x4, R2 ;  /* 0x0000000407167825 */ /* 0x000fc800078e0202 */
[----:B------:R-:W-:Y:S01]  /*17f0*/  IMAD.X R15, R17, 0x1, R12, P0 ;  /* 0x00000001110f7824 */ /* 0x000fe200000e060c */
[----:B------:R-:W5:Y:S04]  /*1800*/  LDG.E.CONSTANT R7, desc[UR10][R22.64] ;  /* 0x0000000a16077981 */ /* 0x000f68000c1e9900 */
[----:B------:R5:W5:Y:S01]  /*1810*/  LDG.E.CONSTANT R11, desc[UR10][R14.64] ;  /* 0x0000000a0e0b7981 */ /* 0x000b62000c1e9900 */
[----:B-1----:R-:W-:Y:S01]  /*1820*/  SHF.R.S64 R20, RZ, 0x1e, R5 ;  /* 0x0000001eff147819 */ /* 0x002fe20000001005 */
[----:B------:R-:W-:Y:S01]  /*1830*/  UMOV UR4, URZ ;  /* 0x000000ff00047c82 */ /* 0x000fe20008000000 */
[----:B--2---:R-:W-:Y:S01]  /*1840*/  IMAD R3, R5, UR14, RZ ;  /* 0x0000000e05037c24 */ /* 0x004fe2000f8e02ff */
[----:B0-----:R-:W-:Y:S02]  /*1850*/  IADD3 R16, P1, P2, RZ, -UR4, R9 ;  /* 0x80000004ff107c10 */ /* 0x001fe4000fa3e009 */
[----:B------:R-:W-:-:S02]  /*1860*/  IADD3 R20, P0, PT, R20, UR16, RZ ;  /* 0x0000001014147c10 */ /* 0x000fc4000ff1e0ff */
[----:B------:R-:W-:Y:S02]  /*1870*/  IADD3.X R3, PT, PT, ~R3, UR8, R10, P1, P2 ;  /* 0x0000000803037c10 */ /* 0x000fe40008fe450a */
[----:B------:R-:W-:Y:S02]  /*1880*/  LEA.HI.X.SX32 R21, R5, UR17, 0x2, P0 ;  /* 0x0000001105157c11 */ /* 0x000fe400080f16ff */
[----:B------:R-:W-:-:S03]  /*1890*/  SHF.R.S64 R16, R16, 0x1e, R3 ;  /* 0x0000001e10107819 */ /* 0x000fc60000001003 */
[----:B------:R0:W2:Y:S01]  /*18a0*/  LDG.E.CONSTANT R12, desc[UR10][R20.64] ;  /* 0x0000000a140c7981 */ /* 0x0000a2000c1e9900 */
[----:B---3--:R-:W-:-:S05]  /*18b0*/  SHF.R.S32.HI R2, RZ, 0x1f, R18 ;  /* 0x0000001fff027819 */ /* 0x008fca0000011412 */
[----:B------:R-:W-:Y:S01]  /*18c0*/  IMAD R5, R2, UR26, RZ ;  /* 0x0000001a02057c24 */ /* 0x000fe2000f8e02ff */
[----:B----4-:R-:W-:-:S05]  /*18d0*/  SHF.R.S32.HI R2, RZ, 0x1f, R4 ;  /* 0x0000001fff027819 */ /* 0x010fca0000011404 */
[----:B------:R-:W-:Y:S01]  /*18e0*/  IMAD R19, R2, UR28, RZ ;  /* 0x0000001c02137c24 */ /* 0x000fe2000f8e02ff */
[----:B------:R-:W-:-:S04]  /*18f0*/  IADD3 R2, P0, PT, R16, UR18, RZ ;  /* 0x0000001210027c10 */ /* 0x000fc8000ff1e0ff */
[----:B------:R-:W-:Y:S01]  /*1900*/  LEA.HI.X.SX32 R3, R3, UR19, 0x2, P0 ;  /* 0x0000001303037c11 */ /* 0x000fe200080f16ff */
[C---:B------:R-:W-:Y:S01]  /*1910*/  IMAD R17, R18.reuse, UR27, R5 ;  /* 0x0000001b12117c24 */ /* 0x040fe2000f8e0205 */
[----:B-----5:R-:W-:Y:S01]  /*1920*/  SHF.R.S32.HI R5, RZ, 0x1f, R8 ;  /* 0x0000001fff057819 */ /* 0x020fe20000011408 */
[----:B------:R-:W-:Y:S02]  /*1930*/  IMAD.WIDE.U32 R14, R18, UR26, RZ ;  /* 0x0000001a120e7c25 */ /* 0x000fe4000f8e00ff */
[----:B------:R1:W3:Y:S02]  /*1940*/  LDG.E.CONSTANT R2, desc[UR10][R2.64] ;  /* 0x0000000a02027981 */ /* 0x0002e4000c1e9900 */
[----:B------:R-:W-:Y:S02]  /*1950*/  IMAD.IADD R15, R15, 0x1, R17 ;  /* 0x000000010f0f7824 */ /* 0x000fe400078e0211 */
[----:B------:R-:W-:Y:S02]  /*1960*/  IMAD R17, R5, UR20, RZ ;  /* 0x0000001405117c24 */ /* 0x000fe4000f8e02ff */
[C---:B------:R-:W-:Y:S01]  /*1970*/  IMAD R19, R4.reuse, UR29, R19 ;  /* 0x0000001d04137c24 */ /* 0x040fe2000f8e0213 */
[----:B------:R-:W-:Y:S01]  /*1980*/  SHF.R.S32.HI R16, RZ, 0x1f, R0 ;  /* 0x0000001fff107819 */ /* 0x000fe20000011400 */
[----:B------:R-:W-:-:S04]  /*1990*/  IMAD.WIDE.U32 R4, R4, UR28, RZ ;  /* 0x0000001c04047c25 */ /* 0x000fc8000f8e00ff */
[C---:B------:R-:W-:Y:S02]  /*19a0*/  IMAD R17, R8.reuse, UR21, R17 ;  /* 0x0000001508117c24 */ /* 0x040fe4000f8e0211 */
[----:B------:R-:W-:Y:S01]  /*19b0*/  IMAD.WIDE.U32 R14, R8, UR20, R14 ;  /* 0x00000014080e7c25 */ /* 0x000fe2000f8e000e */
[----:B------:R-:W-:-:S03]  /*19c0*/  IADD3 R5, PT, PT, R5, R19, RZ ;  /* 0x0000001305057210 */ /* 0x000fc60007ffe0ff */
[----:B------:R-:W-:Y:S01]  /*19d0*/  IMAD R19, R16, UR30, RZ ;  /* 0x0000001e10137c24 */ /* 0x000fe2000f8e02ff */
[----:B0-----:R-:W-:Y:S01]  /*19e0*/  LEA R20, P0, R14, UR24, 0x3 ;  /* 0x000000180e147c11 */ /* 0x001fe2000f8018ff */
[----:B------:R-:W-:Y:S02]  /*19f0*/  IMAD.IADD R15, R15, 0x1, R17 ;  /* 0x000000010f0f7824 */ /* 0x000fe400078e0211 */
[C---:B------:R-:W-:Y:S02]  /*1a00*/  IMAD R19, R0.reuse, UR31, R19 ;  /* 0x0000001f00137c24 */ /* 0x040fe4000f8e0213 */
[----:B------:R-:W-:Y:S01]  /*1a10*/  IMAD.WIDE.U32 R16, R0, UR30, R4 ;  /* 0x0000001e00107c25 */ /* 0x000fe2000f8e0004 */
[----:B------:R-:W-:-:S03]  /*1a20*/  LEA.HI.X R21, R14, UR25, R15, 0x3, P0 ;  /* 0x000000190e157c11 */ /* 0x000fc600080f1c0f */
[----:B------:R-:W-:Y:S01]  /*1a30*/  IMAD.IADD R15, R17, 0x1, R19 ;  /* 0x00000001110f7824 */ /* 0x000fe200078e0213 */
[C---:B------:R-:W-:Y:S01]  /*1a40*/  LEA R14, P0, R16.reuse, UR22, 0x3 ;  /* 0x00000016100e7c11 */ /* 0x040fe2000f8018ff */
[----:B------:R0:W4:Y:S01]  /*1a50*/  LDG.E.64.CONSTANT R4, desc[UR10][R20.64] ;  /* 0x0000000a14047981 */ /* 0x000122000c1e9b00 */
[----:B------:R-:W5:Y:S02]  /*1a60*/  LDC.64 R18, c[0x0][0x3f8] ;  /* 0x0000fe00ff127b82 */ /* 0x000f640000000a00 */
[----:B------:R-:W-:-:S06]  /*1a70*/  LEA.HI.X R15, R16, UR23, R15, 0x3, P0 ;  /* 0x00000017100f7c11 */ /* 0x000fcc00080f1c0f */
[----:B------:R-:W4:Y:S01]  /*1a80*/  LDG.E.64 R14, desc[UR10][R14.64] ;  /* 0x0000000a0e0e7981 */ /* 0x000f22000c1e1b00 */
[----:B------:R-:W1:Y:S01]  /*1a90*/  LDC.64 R16, c[0x0][0x408] ;  /* 0x00010200ff107b82 */ /* 0x000e620000000a00 */
[----:B------:R-:W-:Y:S02]  /*1aa0*/  LOP3.LUT R7, R7, 0x1, RZ, 0xc0, !PT ;  /* 0x0000000107077812 */ /* 0x000fe400078ec0ff */
[----:B------:R-:W-:Y:S02]  /*1ab0*/  LOP3.LUT R11, R11, 0x1, RZ, 0xc0, !PT ;  /* 0x000000010b0b7812 */ /* 0x000fe400078ec0ff */
[----:B------:R-:W-:Y:S02]  /*1ac0*/  ISETP.NE.U32.AND P0, PT, R7, 0x1, PT ;  /* 0x000000010700780c */ /* 0x000fe40003f05070 */
[----:B------:R-:W-:Y:S02]  /*1ad0*/  ISETP.NE.U32.AND P1, PT, R11, 0x1, PT ;  /* 0x000000010b00780c */ /* 0x000fe40003f25070 */
[----:B--2---:R-:W-:-:S09]  /*1ae0*/  SHF.R.S32.HI R0, RZ, 0x1f, R12 ;  /* 0x0000001fff007819 */ /* 0x004fd2000001140c */
[----:B-----5:R-:W2:Y:S08]  /*1af0*/  @P0 LDC R18, c[0x0][0x3f0] ;  /* 0x0000fc00ff120b82 */ /* 0x020eb00000000800 */
[----:B------:R-:W2:Y:S08]  /*1b00*/  @P0 LDC R19, c[0x0][0x3f4] ;  /* 0x0000fd00ff130b82 */ /* 0x000eb00000000800 */
[----:B-1----:R-:W2:Y:S08]  /*1b10*/  @P1 LDC R16, c[0x0][0x400] ;  /* 0x00010000ff101b82 */ /* 0x002eb00000000800 */
[----:B------:R-:W2:Y:S01]  /*1b20*/  @P1 LDC R17, c[0x0][0x404] ;  /* 0x00010100ff111b82 */ /* 0x000ea20000000800 */
[----:B------:R-:W-:-:S02]  /*1b30*/  IMAD R3, R0, UR32, RZ ;  /* 0x0000002000037c24 */ /* 0x000fc4000f8e02ff */
[----:B0-----:R-:W-:-:S04]  /*1b40*/  IMAD.WIDE.U32 R20, R12, UR32, RZ ;  /* 0x000000200c147c25 */ /* 0x001fc8000f8e00ff */
[----:B------:R-:W-:-:S04]  /*1b50*/  IMAD R3, R12, UR33, R3 ;  /* 0x000000210c037c24 */ /* 0x000fc8000f8e0203 */
[----:B------:R-:W-:Y:S01]  /*1b60*/  IMAD.IADD R21, R21, 0x1, R3 ;  /* 0x0000000115157824 */ /* 0x000fe200078e0203 */
[----:B--2---:R-:W-:Y:S01]  /*1b70*/  DMUL R18, R18, R16 ;  /* 0x0000001012127228 */ /* 0x004fe20000000000 */
[----:B------:R-:W-:Y:S01]  /*1b80*/  IADD3 R9, P1, PT, RZ, R9, RZ ;  /* 0x00000009ff097210 */ /* 0x000fe20007f3e0ff */
[----:B------:R-:W-:-:S04]  /*1b90*/  IMAD.U32 R7, RZ, RZ, UR8 ;  /* 0x00000008ff077e24 */ /* 0x000fc8000f8e00ff */
[----:B------:R-:W-:Y:S01]  /*1ba0*/  IMAD.U32.X R10, R7, 0x2, R10, P1 ;  /* 0x00000002070a7824 */ /* 0x000fe200008e040a */
[----:B---3--:R-:W-:Y:S01]  /*1bb0*/  SHF.R.S32.HI R0, RZ, 0x1f, R2 ;  /* 0x0000001fff007819 */ /* 0x008fe20000011402 */
[----:B------:R-:W-:-:S04]  /*1bc0*/  IMAD.WIDE.U32 R16, R2, UR34, R20 ;  /* 0x0000002202107c25 */ /* 0x000fc8000f8e0014 */
[----:B------:R-:W-:-:S04]  /*1bd0*/  IMAD R3, R0, UR34, RZ ;  /* 0x0000002200037c24 */ /* 0x000fc8000f8e02ff */
[----:B------:R-:W-:Y:S01]  /*1be0*/  IMAD R3, R2, UR35, R3 ;  /* 0x0000002302037c24 */ /* 0x000fe2000f8e0203 */
[----:B------:R-:W-:-:S04]  /*1bf0*/  LEA R2, P0, R16, UR36, 0x3 ;  /* 0x0000002410027c11 */ /* 0x000fc8000f8018ff */
[----:B------:R-:W-:-:S04]  /*1c00*/  IADD3 R3, PT, PT, R17, R3, RZ ;  /* 0x0000000311037210 */ /* 0x000fc80007ffe0ff */
[----:B------:R-:W-:Y:S02]  /*1c10*/  LEA.HI.X R3, R16, UR37, R3, 0x3, P0 ;  /* 0x0000002510037c11 */ /* 0x000fe400080f1c03 */
[----:B------:R-:W-:-:S04]  /*1c20*/  IADD3 R0, P0, PT, R13, UR8, RZ ;  /* 0x000000080d007c10 */ /* 0x000fc8000ff1e0ff */
[----:B------:R-:W-:Y:S02]  /*1c30*/  IADD3.X R6, PT, PT, R6, UR9, RZ, P0, !PT ;  /* 0x0000000906067c10 */ /* 0x000fe400087fe4ff */
[----:B------:R-:W-:Y:S01]  /*1c40*/  ISETP.GE.U32.AND P0, PT, R0, UR6, PT ;  /* 0x0000000600007c0c */ /* 0x000fe2000bf06070 */
[----:B----4-:R-:W-:-:S03]  /*1c50*/  DMUL R4, R18, R4 ;  /* 0x0000000412047228 */ /* 0x010fc60000000000 */
[----:B------:R-:W-:-:S05]  /*1c60*/  ISETP.GE.AND.EX P0, PT, R6, UR7, PT, P0 ;  /* 0x0000000706007c0c */ /* 0x000fca000bf06300 */
[----:B------:R-:W-:-:S07]  /*1c70*/  DMUL R4, R4, R14 ;  /* 0x0000000e04047228 */ /* 0x000fce0000000000 */
[----:B------:R0:W-:Y:S01]  /*1c80*/  REDG.E.ADD.F64.RN.STRONG.GPU desc[UR10][R2.64], R4 ;  /* 0x00000004020079a6 */ /* 0x0001e2000c12ff0a */
[----:B------:R-:W-:Y:S05]  /*1c90*/  @!P0 BRA `(.L_x_198) ;  /* 0xfffffff000388947 */ /* 0x000fea000383ffff */
[----:B------:R-:W-:Y:S05]  /*1ca0*/  BSYNC B0 ;  /* 0x0000000000007941 */ /* 0x000fea0003800000 */
.L_x_191:
[----:B------:R-:W-:Y:S05]  /*1cb0*/  EXIT ;  /* 0x000000000000794d */ /* 0x000fea0003800000 */
.L_x_182:
[----:B------:R-:W-:Y:S01]  /*1cc0*/  IADD3 R9, P0, PT, R0, UR8, RZ ;  /* 0x0000000800097c10 */ /* 0x000fe2000ff1e0ff */
[----:B------:R-:W-:Y:S01]  /*1cd0*/  IMAD.U32 R3, RZ, RZ, UR7 ;  /* 0x00000007ff037e24 */ /* 0x000fe2000f8e00ff */
[----:B------:R-:W-:Y:S02]  /*1ce0*/  BSSY.RECONVERGENT B0, `(.L_x_199) ;  /* 0x000002c000007945 */ /* 0x000fe40003800200 */
        /* <DEDUP_REMOVED lines=14> */
[----:B------:R-:W-:Y:S01]  /*1dd0*/  IMAD.MOV.U32 R2, RZ, RZ, RZ ;  /* 0x000000ffff027224 */ /* 0x000fe200078e00ff */
        /* <DEDUP_REMOVED lines=13> */
[----:B------:R-:W-:Y:S01]  /*1eb0*/  ISETP.GE.U32.AND P1, PT, R3, UR8, PT ;  /* 0x0000000803007c0c */ /* 0x000fe2000bf26070 */
[----:B------:R-:W-:-:S12]  /*1ec0*/  IMAD.MOV.U32 R3, RZ, RZ, RZ ;  /* 0x000000ffff037224 */ /* 0x000fd800078e00ff */
[----:B------:R-:W-:Y:S01]  /*1ed0*/  @P1 VIADD R2, R2, 0x1 ;  /* 0x0000000102021836 */ /* 0x000fe20000000000 */
[----:B------:R-:W-:Y:S01]  /*1ee0*/  @!P2 LOP3.LUT R2, RZ, UR8, RZ, 0x33, !PT ;  /* 0x00000008ff02ac12 */ /* 0x000fe2000f8e33ff */
[----:B------:R-:W-:Y:S06]  /*1ef0*/  BRA `(.L_x_201) ;  /* 0x0000000000287947 */ /* 0x000fec0003800000 */
.L_x_200:
[----:B------:R-:W-:Y:S01]  /*1f00*/  IMAD.U32 R3, RZ, RZ, UR9 ;  /* 0x00000009ff037e24 */ /* 0x000fe2000f8e00ff */
[----:B------:R-:W-:Y:S01]  /*1f10*/  MOV R14, UR8 ;  /* 0x00000008000e7c02 */ /* 0x000fe20008000f00 */
[----:B------:R-:W-:Y:S01]  /*1f20*/  IMAD.U32 R15, RZ, RZ, UR9 ;  /* 0x00000009ff0f7e24 */ /* 0x000fe2000f8e00ff */
[----:B------:R-:W-:Y:S01]  /*1f30*/  MOV R8, 0x1f80 ;  /* 0x00001f8000087802 */ /* 0x000fe20000000f00 */
[----:B------:R-:W-:Y:S01]  /*1f40*/  IMAD.U32 R2, RZ, RZ, UR8 ;  /* 0x00000008ff027e24 */ /* 0x000fe2000f8e00ff */
[----:B------:R-:W-:Y:S01]  /*1f50*/  MOV R7, R3 ;  /* 0x0000000300077202 */ /* 0x000fe20000000f00 */
[----:B------:R-:W-:-:S07]  /*1f60*/  IMAD.MOV.U32 R15, RZ, RZ, R4 ;  /* 0x000000ffff0f7224 */ /* 0x000fce00078e0004 */
[----:B------:R-:W-:Y:S05]  /*1f70*/  CALL.REL.NOINC `($__internal_12_$__cuda_sm20_div_u64) ;  /* 0x0000001c00547944 */ /* 0x000fea0003c00000 */
[----:B------:R-:W-:Y:S02]  /*1f80*/  IMAD.MOV.U32 R2, RZ, RZ, R4 ;  /* 0x000000ffff027224 */ /* 0x000fe400078e0004 */
[----:B------:R-:W-:-:S07]  /*1f90*/  IMAD.MOV.U32 R3, RZ, RZ, R5 ;  /* 0x000000ffff037224 */ /* 0x000fce00078e0005 */
.L_x_201:
[----:B------:R-:W-:Y:S05]  /*1fa0*/  BSYNC.RECONVERGENT B0 ;  /* 0x0000000000007941 */ /* 0x000fea0003800200 */
.L_x_199:
[----:B------:R-:W-:Y:S01]  /*1fb0*/  IADD3 R11, P1, PT, R2, R12, RZ ;  /* 0x0000000c020b7210 */ /* 0x000fe20007f3e0ff */
[----:B------:R-:W-:Y:S03]  /*1fc0*/  BSSY.RECONVERGENT B0, `(.L_x_202) ;  /* 0x0000081000007945 */ /* 0x000fe60003800200 */
[----:B------:R-:W-:Y:S02]  /*1fd0*/  LOP3.LUT R2, R11, 0x1, RZ, 0xc0, !PT ;  /* 0x000000010b027812 */ /* 0x000fe400078ec0ff */
[----:B------:R-:W-:Y:S02]  /*1fe0*/  IADD3.X R12, PT, PT, RZ, R3, RZ, P1, !PT ;  /* 0x00000003ff0c7210 */ /* 0x000fe40000ffe4ff */
        /* <DEDUP_REMOVED lines=27> */
.L_x_205:
[----:B------:R-:W-:Y:S01]  /*21a0*/  MOV R5, R0 ;  /* 0x0000000000057202 */ /* 0x000fe20000000f00 */
[----:B------:R-:W-:Y:S01]  /*21b0*/  IMAD.U32 R3, RZ, RZ, UR5 ;  /* 0x00000005ff037e24 */ /* 0x000fe2000f8e00ff */
[----:B------:R-:W-:-:S07]  /*21c0*/  MOV R2, 0x21e0 ;  /* 0x000021e000027802 */ /* 0x000fce0000000f00 */
[----:B------:R-:W-:Y:S05]  /*21d0*/  CALL.REL.NOINC `($__internal_11_$__cuda_sm20_div_s64) ;  /* 0x00000014008c7944 */ /* 0x000fea0003c00000 */
[----:B------:R-:W-:-:S07]  /*21e0*/  IMAD.MOV.U32 R2, RZ, RZ, R5 ;  /* 0x000000ffff027224 */ /* 0x000fce00078e0005 */
.L_x_206:
[----:B------:R-:W-:Y:S05]  /*21f0*/  BSYNC.RECONVERGENT B1 ;  /* 0x0000000000017941 */ /* 0x000fea0003800200 */
.L_x_204:
[----:B------:R-:W0:Y:S01]  /*2200*/  LDC R13, c[0x0][0x390] ;  /* 0x0000e400ff0d7b82 */ /* 0x000e220000000800 */
[----:B------:R-:W1:Y:S01]  /*2210*/  LDCU UR4, c[0x0][0x3a0] ;  /* 0x00007400ff0477ac */ /* 0x000e620008000800 */
[----:B------:R-:W-:Y:S02]  /*2220*/  IADD3 R5, PT, PT, -R2, RZ, RZ ;  /* 0x000000ff02057210 */ /* 0x000fe40007ffe1ff */
[----:B------:R-:W-:Y:S01]  /*2230*/  SHF.R.S64 R14, RZ, 0x1e, R2 ;  /* 0x0000001eff0e7819 */ /* 0x000fe20000001002 */
[----:B------:R-:W2:Y:S03]  /*2240*/  LDCU.64 UR14, c[0x0][0x388] ;  /* 0x00007100ff0e77ac */ /* 0x000ea60008000a00 */
[----:B------:R-:W3:Y:S01]  /*2250*/  LDC.64 R6, c[0x0][0x388] ;  /* 0x0000e200ff067b82 */ /* 0x000ee20000000a00 */
[----:B------:R-:W4:Y:S01]  /*2260*/  LDCU.64 UR16, c[0x0][0x398] ;  /* 0x00007300ff1077ac */ /* 0x000f220008000a00 */
[----:B------:R-:W5:Y:S06]  /*2270*/  LDCU.128 UR20, c[0x0][0x3c0] ;  /* 0x00007800ff1477ac */ /* 0x000f6c0008000c00 */
[----:B------:R-:W4:Y:S01]  /*2280*/  LDC.64 R18, c[0x0][0x398] ;  /* 0x0000e600ff127b82 */ /* 0x000f220000000a00 */
[----:B------:R-:W5:Y:S01]  /*2290*/  LDCU.128 UR24, c[0x0][0x3b0] ;  /* 0x00007600ff1877ac */ /* 0x000f620008000c00 */
[----:B-1----:R-:W-:-:S02]  /*22a0*/  IMAD R0, R5, UR4, R0 ;  /* 0x0000000405007c24 */ /* 0x002fc4000f8e0200 */
[----:B0-----:R-:W-:Y:S01]  /*22b0*/  IMAD.IADD R3, R2, 0x1, R13 ;  /* 0x0000000102037824 */ /* 0x001fe200078e020d */
[----:B--2---:R-:W-:-:S03]  /*22c0*/  IADD3 R14, P0, PT, R14, UR14, RZ ;  /* 0x0000000e0e0e7c10 */ /* 0x004fc6000ff1e0ff */
[----:B---3--:R-:W-:-:S05]  /*22d0*/  IMAD.WIDE R6, R3, 0x4, R6 ;  /* 0x0000000403067825 */ /* 0x008fca00078e0206 */
[----:B------:R0:W2:Y:S01]  /*22e0*/  LDG.E.CONSTANT R8, desc[UR10][R6.64] ;  /* 0x0000000a06087981 */ /* 0x0000a2000c1e9900 */
[----:B------:R-:W-:Y:S01]  /*22f0*/  VIADD R3, R0, UR4 ;  /* 0x0000000400037c36 */ /* 0x000fe20008000000 */
[----:B------:R-:W-:Y:S02]  /*2300*/  LEA.HI.X.SX32 R15, R2, UR15, 0x2, P0 ;  /* 0x0000000f020f7c11 */ /* 0x000fe400080f16ff */
[----:B------:R-:W-:Y:S01]  /*2310*/  SHF.R.S64 R24, RZ, 0x1e, R0 ;  /* 0x0000001eff187819 */ /* 0x000fe20000001000 */
[----:B----4-:R-:W-:Y:S02]  /*2320*/  IMAD.WIDE R18, R3, 0x4, R18 ;  /* 0x0000000403127825 */ /* 0x010fe400078e0212 */
[----:B------:R-:W3:Y:S01]  /*2330*/  LDG.E.CONSTANT R14, desc[UR10][R14.64] ;  /* 0x0000000a0e0e7981 */ /* 0x000ee2000c1e9900 */
[----:B------:R-:W-:-:S03]  /*2340*/  IADD3 R24, P0, PT, R24, UR16, RZ ;  /* 0x0000001018187c10 */ /* 0x000fc6000ff1e0ff */
[----:B------:R1:W4:Y:S01]  /*2350*/  LDG.E.CONSTANT R16, desc[UR10][R18.64] ;  /* 0x0000000a12107981 */ /* 0x000322000c1e9900 */
[----:B------:R-:W-:Y:S01]  /*2360*/  LEA.HI.X.SX32 R25, R0, UR17, 0x2, P0 ;  /* 0x0000001100197c11 */ /* 0x000fe200080f16ff */
[----:B------:R-:W-:Y:S01]  /*2370*/  USHF.L.U32 UR14, UR4, 0x2, URZ ;  /* 0x00000002040e7899 */ /* 0x000fe200080006ff */
[C---:B0-----:R-:W-:Y:S01]  /*2380*/  IMAD.WIDE R6, R13.reuse, 0x4, R6 ;  /* 0x000000040d067825 */ /* 0x041fe200078e0206 */
[----:B------:R-:W0:Y:S02]  /*2390*/  LDCU.128 UR16, c[0x0][0x3d0] ;  /* 0x00007a00ff1077ac */ /* 0x000e240008000c00 */
[----:B------:R-:W4:Y:S01]  /*23a0*/  LDG.E.CONSTANT R5, desc[UR10][R24.64] ;  /* 0x0000000a18057981 */ /* 0x000f22000c1e9900 */
[----:B------:R-:W-:Y:S01]  /*23b0*/  USHF.L.U64.HI UR4, UR4, 0x2, UR5 ;  /* 0x0000000204047899 */ /* 0x000fe20008010205 */
[----:B------:R-:W-:Y:S01]  /*23c0*/  IADD3 R2, P0, PT, R18, UR14, RZ ;  /* 0x0000000e12027c10 */ /* 0x000fe2000ff1e0ff */
[----:B------:R-:W-:Y:S02]  /*23d0*/  IMAD.WIDE R20, R13, 0x4, R6 ;  /* 0x000000040d147825 */ /* 0x000fe400078e0206 */
[----:B------:R-:W4:Y:S02]  /*23e0*/  LDG.E.CONSTANT R6, desc[UR10][R6.64] ;  /* 0x0000000a06067981 */ /* 0x000f24000c1e9900 */
[----:B------:R-:W-:-:S02]  /*23f0*/  IADD3.X R3, PT, PT, R19, UR4, RZ, P0, !PT ;  /* 0x0000000413037c10 */ /* 0x000fc400087fe4ff */
[----:B------:R-:W-:Y:S01]  /*2400*/  IADD3 R22, P0, PT, R2, UR14, RZ ;  /* 0x0000000e02167c10 */ /* 0x000fe2000ff1e0ff */
[----:B------:R0:W4:Y:S01]  /*2410*/  LDG.E.CONSTANT R4, desc[UR10][R20.64] ;  /* 0x0000000a14047981 */ /* 0x000122000c1e9900 */
[----:B------:R-:W0:Y:S02]  /*2420*/  LDCU.64 UR14, c[0x0][0x3a8] ;  /* 0x00007500ff0e77ac */ /* 0x000e240008000a00 */
[----:B------:R-:W-:Y:S01]  /*2430*/  IADD3.X R23, PT, PT, R3, UR4, RZ, P0, !PT ;  /* 0x0000000403177c10 */ /* 0x000fe200087fe4ff */
[----:B------:R-:W4:Y:S04]  /*2440*/  LDG.E.CONSTANT R2, desc[UR10][R2.64] ;  /* 0x0000000a02027981 */ /* 0x000f28000c1e9900 */
[----:B------:R0:W4:Y:S01]  /*2450*/  LDG.E.CONSTANT R0, desc[UR10][R22.64] ;  /* 0x0000000a16007981 */ /* 0x000122000c1e9900 */
[----:B--2---:R-:W-:-:S05]  /*2460*/  SHF.R.S32.HI R13, RZ, 0x1f, R8 ;  /* 0x0000001fff0d7819 */ /* 0x004fca0000011408 */
[----:B-----5:R-:W-:Y:S02]  /*2470*/  IMAD R13, R13, UR22, RZ ;  /* 0x000000160d0d7c24 */ /* 0x020fe4000f8e02ff */
[----:B-1----:R-:W-:-:S04]  /*2480*/  IMAD.WIDE.U32 R18, R8, UR22, RZ ;  /* 0x0000001608127c25 */ /* 0x002fc8000f8e00ff */
[----:B------:R-:W-:Y:S01]  /*2490*/  IMAD R15, R8, UR23, R13 ;  /* 0x00000017080f7c24 */ /* 0x000fe2000f8e020d */
[----:B---3--:R-:W-:Y:S02]  /*24a0*/  SHF.R.S32.HI R13, RZ, 0x1f, R14 ;  /* 0x0000001fff0d7819 */ /* 0x008fe4000001140e */
[----:B----4-:R-:W-:Y:S01]  /*24b0*/  SHF.R.S32.HI R8, RZ, 0x1f, R16 ;  /* 0x0000001fff087819 */ /* 0x010fe20000011410 */
[----:B------:R-:W-:Y:S02]  /*24c0*/  IMAD.IADD R19, R19, 0x1, R15 ;  /* 0x0000000113137824 */ /* 0x000fe400078e020f */
[----:B------:R-:W-:Y:S02]  /*24d0*/  IMAD R15, R13, UR24, RZ ;  /* 0x000000180d0f7c24 */ /* 0x000fe4000f8e02ff */
[----:B0-----:R-:W-:Y:S01]  /*24e0*/  IMAD R13, R8, UR16, RZ ;  /* 0x00000010080d7c24 */ /* 0x001fe2000f8e02ff */
[----:B------:R-:W-:Y:S01]  /*24f0*/  SHF.R.S32.HI R8, RZ, 0x1f, R5 ;  /* 0x0000001fff087819 */ /* 0x000fe20000011405 */
[----:B------:R-:W-:-:S02]  /*2500*/  IMAD R21, R14, UR25, R15 ;  /* 0x000000190e157c24 */ /* 0x000fc4000f8e020f */
[----:B------:R-:W-:-:S04]  /*2510*/  IMAD.WIDE.U32 R14, R14, UR24, RZ ;  /* 0x000000180e0e7c25 */ /* 0x000fc8000f8e00ff */
[C---:B------:R-:W-:Y:S02]  /*2520*/  IMAD R13, R16.reuse, UR17, R13 ;  /* 0x00000011100d7c24 */ /* 0x040fe4000f8e020d */
[----:B------:R-:W-:-:S04]  /*2530*/  IMAD.WIDE.U32 R16, R16, UR16, R18 ;  /* 0x0000001010107c25 */ /* 0x000fc8000f8e0012 */
[----:B------:R-:W-:Y:S02]  /*2540*/  IMAD.IADD R15, R15, 0x1, R21 ;  /* 0x000000010f0f7824 */ /* 0x000fe400078e0215 */
[----:B------:R-:W-:Y:S01]  /*2550*/  IMAD R8, R8, UR26, RZ ;  /* 0x0000001a08087c24 */ /* 0x000fe2000f8e02ff */
[C---:B------:R-:W-:Y:S02]  /*2560*/  LEA R22, P0, R16.reuse, UR20, 0x3 ;  /* 0x0000001410167c11 */ /* 0x040fe4000f8018ff */
[----:B------:R-:W-:Y:S01]  /*2570*/  IADD3 R7, PT, PT, R17, R13, RZ ;  /* 0x0000000d11077210 */ /* 0x000fe20007ffe0ff */
[C---:B------:R-:W-:Y:S01]  /*2580*/  IMAD R13, R5.reuse, UR27, R8 ;  /* 0x0000001b050d7c24 */ /* 0x040fe2000f8e0208 */
[----:B------:R-:W0:Y:S01]  /*2590*/  LDC.64 R20, c[0x0][0x3f8] ;  /* 0x0000fe00ff147b82 */ /* 0x000e220000000a00 */
[----:B------:R-:W-:Y:S01]  /*25a0*/  IMAD.WIDE.U32 R18, R5, UR26, R14 ;  /* 0x0000001a05127c25 */ /* 0x000fe2000f8e000e */
[----:B------:R-:W-:Y:S01]  /*25b0*/  LEA.HI.X R23, R16, UR21, R7, 0x3, P0 ;  /* 0x0000001510177c11 */ /* 0x000fe200080f1c07 */
[----:B------:R-:W1:Y:S02]  /*25c0*/  LDCU.128 UR20, c[0x0][0x3e0] ;  /* 0x00007c00ff1477ac */ /* 0x000e640008000c00 */
[----:B------:R-:W-:Y:S01]  /*25d0*/  IMAD.IADD R5, R19, 0x1, R13 ;  /* 0x0000000113057824 */ /* 0x000fe200078e020d */
[C---:B------:R-:W-:Y:S01]  /*25e0*/  LEA R16, P0, R18.reuse, UR14, 0x3 ;  /* 0x0000000e12107c11 */ /* 0x040fe2000f8018ff */
[----:B------:R-:W2:Y:S03]  /*25f0*/  LDG.E.64.CONSTANT R14, desc[UR10][R22.64] ;  /* 0x0000000a160e7981 */ /* 0x000ea6000c1e9b00 */
[----:B------:R-:W-:-:S02]  /*2600*/  LEA.HI.X R17, R18, UR15, R5, 0x3, P0 ;  /* 0x0000000f12117c11 */ /* 0x000fc400080f1c05 */
[----:B------:R-:W3:Y:S04]  /*2610*/  LDC.64 R18, c[0x0][0x408] ;  /* 0x00010200ff127b82 */ /* 0x000ee80000000a00 */
[----:B------:R-:W4:Y:S01]  /*2620*/  LDG.E.64 R16, desc[UR10][R16.64] ;  /* 0x0000000a10107981 */ /* 0x000f22000c1e1b00 */
[----:B------:R-:W-:Y:S02]  /*2630*/  LOP3.LUT R4, R4, 0x1, RZ, 0xc0, !PT ;  /* 0x0000000104047812 */ /* 0x000fe400078ec0ff */
[----:B------:R-:W-:Y:S02]  /*2640*/  LOP3.LUT R0, R0, 0x1, RZ, 0xc0, !PT ;  /* 0x0000000100007812 */ /* 0x000fe400078ec0ff */
[----:B------:R-:W-:Y:S02]  /*2650*/  ISETP.NE.U32.AND P0, PT, R4, 0x1, PT ;  /* 0x000000010400780c */ /* 0x000fe40003f05070 */
[----:B------:R-:W-:-:S11]  /*2660*/  ISETP.NE.U32.AND P1, PT, R0, 0x1, PT ;  /* 0x000000010000780c */ /* 0x000fd60003f25070 */
[----:B0-----:R-:W0:Y:S08]  /*2670*/  @P0 LDC R20, c[0x0][0x3f0] ;  /* 0x0000fc00ff140b82 */ /* 0x001e300000000800 */
[----:B------:R-:W0:Y:S08]  /*2680*/  @P0 LDC R21, c[0x0][0x3f4] ;  /* 0x0000fd00ff150b82 */ /* 0x000e300000000800 */
[----:B---3--:R-:W0:Y:S08]  /*2690*/  @P1 LDC R18, c[0x0][0x400] ;  /* 0x00010000ff121b82 */ /* 0x008e300000000800 */
[----:B------:R-:W0:Y:S01]  /*26a0*/  @P1 LDC R19, c[0x0][0x404] ;  /* 0x00010100ff131b82 */ /* 0x000e220000000800 */
[----:B------:R-:W-:-:S05]  /*26b0*/  SHF.R.S32.HI R0, RZ, 0x1f, R6 ;  /* 0x0000001fff007819 */ /* 0x000fca0000011406 */
[----:B-1----:R-:W-:Y:S01]  /*26c0*/  IMAD R3, R0, UR20, RZ ;  /* 0x0000001400037c24 */ /* 0x002fe2000f8e02ff */
[----:B------:R-:W-:-:S03]  /*26d0*/  SHF.R.S32.HI R0, RZ, 0x1f, R2 ;  /* 0x0000001fff007819 */ /* 0x000fc60000011402 */
[C---:B------:R-:W-:Y:S02]  /*26e0*/  IMAD R3, R6.reuse, UR21, R3 ;  /* 0x0000001506037c24 */ /* 0x040fe4000f8e0203 */
[----:B------:R-:W-:-:S04]  /*26f0*/  IMAD.WIDE.U32 R6, R6, UR20, RZ ;  /* 0x0000001406067c25 */ /* 0x000fc8000f8e00ff */
[----:B------:R-:W-:Y:S02]  /*2700*/  IMAD.IADD R7, R7, 0x1, R3 ;  /* 0x0000000107077824 */ /* 0x000fe400078e0203 */
[----:B------:R-:W-:Y:S01]  /*2710*/  IMAD R3, R0, UR22, RZ ;  /* 0x0000001600037c24 */ /* 0x000fe2000f8e02ff */
[----:B0-----:R-:W-:Y:S01]  /*2720*/  DMUL R4, R20, R18 ;  /* 0x0000001214047228 */ /* 0x001fe20000000000 */
[----:B------:R-:W-:-:S04]  /*2730*/  IMAD.WIDE.U32 R6, R2, UR22, R6 ;  /* 0x0000001602067c25 */ /* 0x000fc8000f8e0006 */
[----:B------:R-:W-:Y:S01]  /*2740*/  IMAD R3, R2, UR23, R3 ;  /* 0x0000001702037c24 */ /* 0x000fe2000f8e0203 */
[----:B------:R-:W-:-:S03]  /*2750*/  LEA R2, P0, R6, UR18, 0x3 ;  /* 0x0000001206027c11 */ /* 0x000fc6000f8018ff */
[----:B------:R-:W-:-:S05]  /*2760*/  IMAD.IADD R3, R7, 0x1, R3 ;  /* 0x0000000107037824 */ /* 0x000fca00078e0203 */
[----:B------:R-:W-:Y:S01]  /*2770*/  LEA.HI.X R3, R6, UR19, R3, 0x3, P0 ;  /* 0x0000001306037c11 */ /* 0x000fe200080f1c03 */
[----:B--2---:R-:W-:-:S08]  /*2780*/  DMUL R4, R4, R14 ;  /* 0x0000000e04047228 */ /* 0x004fd00000000000 */
[----:B----4-:R-:W-:-:S07]  /*2790*/  DMUL R4, R4, R16 ;  /* 0x0000001004047228 */ /* 0x010fce0000000000 */
[----:B------:R0:W-:Y:S01]  /*27a0*/  REDG.E.ADD.F64.RN.STRONG.GPU desc[UR10][R2.64], R4 ;  /* 0x00000004020079a6 */ /* 0x0001e2000c12ff0a */
[----:B------:R-:W-:Y:S01]  /*27b0*/  MOV R6, R10 ;  /* 0x0000000a00067202 */ /* 0x000fe20000000f00 */
[----:B------:R-:W-:-:S07]  /*27c0*/  IMAD.MOV.U32 R0, RZ, RZ, R9 ;  /* 0x000000ffff007224 */ /* 0x000fce00078e0009 */
.L_x_203:
[----:B------:R-:W-:Y:S05]  /*27d0*/  BSYNC.RECONVERGENT B0 ;  /* 0x0000000000007941 */ /* 0x000fea0003800200 */
.L_x_202:
[----:B------:R-:W-:-:S04]  /*27e0*/  ISETP.NE.U32.AND P0, PT, R11, RZ, PT ;  /* 0x000000ff0b00720c */ /* 0x000fc80003f05070 */
[----:B------:R-:W-:-:S13]  /*27f0*/  ISETP.NE.AND.EX P0, PT, R12, RZ, PT, P0 ;  /* 0x000000ff0c00720c */ /* 0x000fda0003f05300 */
[----:B------:R-:W-:Y:S05]  /*2800*/  @!P0 EXIT ;  /* 0x000000000000894d */ /* 0x000fea0003800000 */
[----:B------:R-:W-:Y:S01]  /*2810*/  BSSY B0, `(.L_x_207) ;  /* 0x00000fe000007945 */ /* 0x000fe20003800000 */
[----:B------:R-:W-:Y:S01]  /*2820*/  IMAD.MOV.U32 R13, RZ, RZ, RZ ;  /* 0x000000ffff0d7224 */ /* 0x000fe200078e00ff */
[----:B------:R-:W1:Y:S01]  /*2830*/  LDCU UR16, c[0x0][0x3a0] ;  /* 0x00007400ff1077ac */ /* 0x000e620008000800 */
[----:B------:R-:W-:Y:S01]  /*2840*/  IMAD.MOV.U32 R12, RZ, RZ, R0 ;  /* 0x000000ffff0c7224 */ /* 0x000fe200078e0000 */
[----:B------:R-:W2:Y:S01]  /*2850*/  LDCU.64 UR14, c[0x0][0x388] ;  /* 0x00007100ff0e77ac */ /* 0x000ea20008000a00 */
[----:B------:R-:W3:Y:S01]  /*2860*/  LDCU.64 UR18, c[0x0][0x398] ;  /* 0x00007300ff1277ac */ /* 0x000ee20008000a00 */
[----:B------:R-:W4:Y:S01]  /*2870*/  LDCU.64 UR32, c[0x0][0x3a8] ;  /* 0x00007500ff2077ac */ /* 0x000f220008000a00 */
[----:B------:R-:W0:Y:S01]  /*2880*/  LDCU.128 UR24, c[0x0][0x3c0] ;  /* 0x00007800ff1877ac */ /* 0x000e220008000c00 */
[----:B------:R-:W0:Y:S01]  /*2890*/  LDCU.128 UR28, c[0x0][0x3b0] ;  /* 0x00007600ff1c77ac */ /* 0x000e220008000c00 */
[----:B------:R-:W0:Y:S01]  /*28a0*/  LDCU.128 UR36, c[0x0][0x3e0] ;  /* 0x00007c00ff2477ac */ /* 0x000e220008000c00 */
[----:B------:R-:W0:Y:S02]  /*28b0*/  LDCU.128 UR20, c[0x0][0x3d0] ;  /* 0x00007a00ff1477ac */ /* 0x000e240008000c00 */
.L_x_214:
        /* <DEDUP_REMOVED lines=24> */
.L_x_209:
[----:B------:R-:W-:Y:S01]  /*2a40*/  IMAD.MOV.U32 R5, RZ, RZ, R0 ;  /* 0x000000ffff057224 */ /* 0x000fe200078e0000 */
[----:B------:R-:W-:Y:S02]  /*2a50*/  MOV R3, UR5 ;  /* 0x0000000500037c02 */ /* 0x000fe40008000f00 */
[----:B------:R-:W-:-:S07]  /*2a60*/  MOV R2, 0x2a80 ;  /* 0x00002a8000027802 */ /* 0x000fce0000000f00 */
[----:B-1234-:R-:W-:Y:S05]  /*2a70*/  CALL.REL.NOINC `($__internal_11_$__cuda_sm20_div_s64) ;  /* 0x0000000c00647944 */ /* 0x01efea0003c00000 */
[----:B------:R-:W-:-:S07]  /*2a80*/  IMAD.MOV.U32 R2, RZ, RZ, R5 ;  /* 0x000000ffff027224 */ /* 0x000fce00078e0005 */
.L_x_210:
[----:B--234-:R-:W-:Y:S05]  /*2a90*/  BSYNC.RECONVERGENT B1 ;  /* 0x0000000000017941 */ /* 0x01cfea0003800200 */
.L_x_208:
[----:B------:R-:W0:Y:S01]  /*2aa0*/  LDC R23, c[0x0][0x390] ;  /* 0x0000e400ff177b82 */ /* 0x000e220000000800 */
[----:B------:R-:W-:Y:S01]  /*2ab0*/  IADD3 R8, PT, PT, -R2, 0x1, RZ ;  /* 0x0000000102087810 */ /* 0x000fe20007ffe1ff */
[----:B------:R-:W-:Y:S01]  /*2ac0*/  UMOV UR4, URZ ;  /* 0x000000ff00047c82 */ /* 0x000fe20008000000 */
[----:B------:R-:W-:Y:S02]  /*2ad0*/  SHF.R.S64 R16, RZ, 0x1e, R2 ;  /* 0x0000001eff107819 */ /* 0x000fe40000001002 */
[----:B------:R-:W-:Y:S02]  /*2ae0*/  IADD3 R24, P1, PT, R13, -UR4, RZ ;  /* 0x800000040d187c10 */ /* 0x000fe4000ff3e0ff */
[----:B------:R-:W-:Y:S01]  /*2af0*/  IADD3 R16, P0, PT, R16, UR14, RZ ;  /* 0x0000000e10107c10 */ /* 0x000fe2000ff1e0ff */
[----:B------:R-:W1:Y:S08]  /*2b00*/  LDC.64 R20, c[0x0][0x388] ;  /* 0x0000e200ff147b82 */ /* 0x000e700000000a00 */
[----:B------:R-:W2:Y:S08]  /*2b10*/  LDC R7, c[0x0][0x3a0] ;  /* 0x0000e800ff077b82 */ /* 0x000eb00000000800 */
[----:B------:R-:W3:Y:S01]  /*2b20*/  LDC.64 R4, c[0x0][0x398] ;  /* 0x0000e600ff047b82 */ /* 0x000ee20000000a00 */
[----:B0-----:R-:W-:-:S04]  /*2b30*/  IMAD.IADD R3, R2, 0x1, R23 ;  /* 0x0000000102037824 */ /* 0x001fc800078e0217 */
[----:B-1----:R-:W-:Y:S01]  /*2b40*/  IMAD.WIDE R20, R3, 0x4, R20 ;  /* 0x0000000403147825 */ /* 0x002fe200078e0214 */
[----:B------:R-:W-:-:S03]  /*2b50*/  LEA.HI.X.SX32 R17, R2, UR15, 0x2, P0 ;  /* 0x0000000f02117c11 */ /* 0x000fc600080f16ff */
[-C--:B--2---:R-:W-:Y:S02]  /*2b60*/  IMAD R3, R8, R7.reuse, R0 ;  /* 0x0000000708037224 */ /* 0x084fe400078e0200 */
[----:B------:R-:W-:Y:S01]  /*2b70*/  IMAD R9, R2, R7, RZ ;  /* 0x0000000702097224 */ /* 0x000fe200078e02ff */
[----:B------:R0:W2:Y:S04]  /*2b80*/  LDG.E.CONSTANT R8, desc[UR10][R20.64] ;  /* 0x0000000a14087981 */ /* 0x0000a8000c1e9900 */
[----:B------:R-:W4:Y:S01]  /*2b90*/  LDG.E.CONSTANT R2, desc[UR10][R16.64] ;  /* 0x0000000a10027981 */ /* 0x000f22000c1e9900 */
[----:B---3--:R-:W-:-:S04]  /*2ba0*/  IMAD.WIDE R4, R3, 0x4, R4 ;  /* 0x0000000403047825 */ /* 0x008fc800078e0204 */
[----:B------:R-:W-:Y:S01]  /*2bb0*/  IMAD.X R3, R12, 0x1, ~R9, P1 ;  /* 0x000000010c037824 */ /* 0x000fe200008e0e09 */
[----:B------:R1:W3:Y:S04]  /*2bc0*/  LDG.E.CONSTANT R19, desc[UR10][R4.64] ;  /* 0x0000000a04137981 */ /* 0x0002e8000c1e9900 */
[----:B------:R-:W-:-:S04]  /*2bd0*/  SHF.R.S64 R24, R24, 0x1e, R3 ;  /* 0x0000001e18187819 */ /* 0x000fc80000001003 */
[----:B------:R-:W-:-:S04]  /*2be0*/  IADD3 R24, P0, PT, R24, UR18, RZ ;  /* 0x0000001218187c10 */ /* 0x000fc8000ff1e0ff */
[----:B------:R-:W-:-:S05]  /*2bf0*/  LEA.HI.X.SX32 R25, R3, UR19, 0x2, P0 ;  /* 0x0000001303197c11 */ /* 0x000fca00080f16ff */
[----:B------:R5:W3:Y:S01]  /*2c00*/  LDG.E.CONSTANT R3, desc[UR10][R24.64] ;  /* 0x0000000a18037981 */ /* 0x000ae2000c1e9900 */
[----:B------:R-:W-:Y:S01]  /*2c10*/  IMAD.SHL.U32 R11, R7, 0x4, RZ ;  /* 0x00000004070b7824 */ /* 0x000fe200078e00ff */
[----:B------:R-:W-:-:S04]  /*2c20*/  MOV R10, UR5 ;  /* 0x00000005000a7c02 */ /* 0x000fc80008000f00 */
[----:B------:R-:W-:Y:S02]  /*2c30*/  SHF.L.U64.HI R10, R7, 0x2, R10 ;  /* 0x00000002070a7819 */ /* 0x000fe4000001020a */
[----:B------:R-:W-:Y:S01]  /*2c40*/  IADD3 R14, P0, PT, R4, R11, RZ ;  /* 0x0000000b040e7210 */ /* 0x000fe20007f1e0ff */
[----:B0-----:R-:W-:-:S04]  /*2c50*/  IMAD.WIDE R20, R23, 0x4, R20 ;  /* 0x0000000417147825 */ /* 0x001fc800078e0214 */
[----:B------:R-:W-:Y:S01]  /*2c60*/  IMAD.X R15, R5, 0x1, R10, P0 ;  /* 0x00000001050f7824 */ /* 0x000fe200000e060a */
[----:B-1----:R-:W-:Y:S01]  /*2c70*/  IADD3 R4, P0, PT, R14, R11, RZ ;  /* 0x0000000b0e047210 */ /* 0x002fe20007f1e0ff */
[----:B------:R-:W-:-:S04]  /*2c80*/  IMAD.WIDE R22, R23, 0x4, R20 ;  /* 0x0000000417167825 */ /* 0x000fc800078e0214 */
[----:B------:R-:W-:Y:S01]  /*2c90*/  IMAD.X R5, R15, 0x1, R10, P0 ;  /* 0x000000010f057824 */ /* 0x000fe200000e060a */
[----:B------:R-:W3:Y:S04]  /*2ca0*/  LDG.E.CONSTANT R16, desc[UR10][R22.64] ;  /* 0x0000000a16107981 */ /* 0x000ee8000c1e9900 */
[----:B------:R0:W3:Y:S01]  /*2cb0*/  LDG.E.CONSTANT R17, desc[UR10][R4.64] ;  /* 0x0000000a04117981 */ /* 0x0000e2000c1e9900 */
[----:B--2---:R-:W-:-:S05]  /*2cc0*/  SHF.R.S32.HI R9, RZ, 0x1f, R8 ;  /* 0x0000001fff097819 */ /* 0x004fca0000011408 */
[----:B------:R-:W-:Y:S01]  /*2cd0*/  IMAD R9, R9, UR26, RZ ;  /* 0x0000001a09097c24 */ /* 0x000fe2000f8e02ff */
[----:B----4-:R-:W-:-:S03]  /*2ce0*/  SHF.R.S32.HI R18, RZ, 0x1f, R2 ;  /* 0x0000001fff127819 */ /* 0x010fc60000011402 */
[C---:B-----5:R-:W-:Y:S01]  /*2cf0*/  IMAD R25, R8.reuse, UR27, R9 ;  /* 0x0000001b08197c24 */ /* 0x060fe2000f8e0209 */
[----:B---3--:R-:W-:Y:S01]  /*2d00*/  SHF.R.S32.HI R24, RZ, 0x1f, R19 ;  /* 0x0000001fff187819 */ /* 0x008fe20000011413 */
[----:B------:R-:W-:-:S04]  /*2d10*/  IMAD.WIDE.U32 R8, R8, UR26, RZ ;  /* 0x0000001a08087c25 */ /* 0x000fc8000f8e00ff */
[----:B------:R-:W-:Y:S01]  /*2d20*/  IMAD R27, R18, UR28, RZ ;  /* 0x0000001c121b7c24 */ /* 0x000fe2000f8e02ff */
[----:B------:R-:W-:Y:S01]  /*2d30*/  IADD3 R9, PT, PT, R9, R25, RZ ;  /* 0x0000001909097210 */ /* 0x000fe20007ffe0ff */
[----:B------:R1:W2:Y:S01]  /*2d40*/  LDG.E.CONSTANT R18, desc[UR10][R20.64] ;  /* 0x0000000a14127981 */ /* 0x0002a2000c1e9900 */
[----:B------:R-:W-:Y:S02]  /*2d50*/  IMAD R24, R24, UR20, RZ ;  /* 0x0000001418187c24 */ /* 0x000fe4000f8e02ff */
[C---:B------:R-:W-:Y:S02]  /*2d60*/  IMAD R27, R2.reuse, UR29, R27 ;  /* 0x0000001d021b7c24 */ /* 0x040fe4000f8e021b */
[----:B0-----:R-:W-:-:S04]  /*2d70*/  IMAD.WIDE.U32 R4, R2, UR28, RZ ;  /* 0x0000001c02047c25 */ /* 0x001fc8000f8e00ff */
[C---:B------:R-:W-:Y:S01]  /*2d80*/  IMAD R23, R19.reuse, UR21, R24 ;  /* 0x0000001513177c24 */ /* 0x040fe2000f8e0218 */
[----:B------:R-:W-:Y:S01]  /*2d90*/  SHF.R.S32.HI R2, RZ, 0x1f, R3 ;  /* 0x0000001fff027819 */ /* 0x000fe20000011403 */
[----:B------:R-:W-:Y:S02]  /*2da0*/  IMAD.WIDE.U32 R8, R19, UR20, R8 ;  /* 0x0000001413087c25 */ /* 0x000fe4000f8e0008 */
[----:B------:R0:W3:Y:S02]  /*2db0*/  LDG.E.CONSTANT R19, desc[UR10][R14.64] ;  /* 0x0000000a0e137981 */ /* 0x0000e4000c1e9900 */
[----:B------:R-:W-:Y:S02]  /*2dc0*/  IMAD.IADD R5, R5, 0x1, R27 ;  /* 0x0000000105057824 */ /* 0x000fe400078e021b */
[----:B-1----:R-:W-:Y:S01]  /*2dd0*/  IMAD R20, R2, UR30, RZ ;  /* 0x0000001e02147c24 */ /* 0x002fe2000f8e02ff */
[----:B------:R-:W-:Y:S01]  /*2de0*/  LEA R2, P0, R8, UR24, 0x3 ;  /* 0x0000001808027c11 */ /* 0x000fe2000f8018ff */
[----:B------:R-:W-:-:S02]  /*2df0*/  IMAD.IADD R9, R9, 0x1, R23 ;  /* 0x0000000109097824 */ /* 0x000fc400078e0217 */
[C---:B------:R-:W-:Y:S01]  /*2e00*/  IMAD.WIDE.U32 R4, R3.reuse, UR30, R4 ;  /* 0x0000001e03047c25 */ /* 0x040fe2000f8e0004 */
[----:B0-----:R-:W0:Y:S03]  /*2e10*/  LDC.64 R14, c[0x0][0x408] ;  /* 0x00010200ff0e7b82 */ /* 0x001e260000000a00 */
[----:B------:R-:W-:Y:S01]  /*2e20*/  IMAD R21, R3, UR31, R20 ;  /* 0x0000001f03157c24 */ /* 0x000fe2000f8e0214 */
[----:B------:R-:W-:Y:S02]  /*2e30*/  LEA.HI.X R3, R8, UR25, R9, 0x3, P0 ;  /* 0x0000001908037c11 */ /* 0x000fe400080f1c09 */
[----:B------:R-:W-:Y:S01]  /*2e40*/  LEA R8, P0, R4, UR32, 0x3 ;  /* 0x0000002004087c11 */ /* 0x000fe2000f8018ff */
[----:B------:R-:W-:-:S03]  /*2e50*/  IMAD.IADD R5, R5, 0x1, R21 ;  /* 0x0000000105057824 */ /* 0x000fc600078e0215 */
[----:B------:R-:W4:Y:S02]  /*2e60*/  LDG.E.64.CONSTANT R2, desc[UR10][R2.64] ;  /* 0x0000000a02027981 */ /* 0x000f24000c1e9b00 */
[----:B------:R-:W-:Y:S02]  /*2e70*/  LEA.HI.X R9, R4, UR33, R5, 0x3, P0 ;  /* 0x0000002104097c11 */ /* 0x000fe400080f1c05 */
[----:B------:R-:W1:Y:S04]  /*2e80*/  LDC.64 R4, c[0x0][0x3f8] ;  /* 0x0000fe00ff047b82 */ /* 0x000e680000000a00 */
[----:B------:R-:W5:Y:S01]  /*2e90*/  LDG.E.64 R8, desc[UR10][R8.64] ;  /* 0x0000000a08087981 */ /* 0x000f62000c1e1b00 */
[----:B------:R-:W-:Y:S02]  /*2ea0*/  LOP3.LUT R16, R16, 0x1, RZ, 0xc0, !PT ;  /* 0x0000000110107812 */ /* 0x000fe400078ec0ff */
[----:B------:R-:W-:-:S02]  /*2eb0*/  LOP3.LUT R17, R17, 0x1, RZ, 0xc0, !PT ;  /* 0x0000000111117812 */ /* 0x000fc400078ec0ff */
[----:B------:R-:W-:Y:S02]  /*2ec0*/  ISETP.NE.U32.AND P0, PT, R16, 0x1, PT ;  /* 0x000000011000780c */ /* 0x000fe40003f05070 */
[----:B------:R-:W-:-:S11]  /*2ed0*/  ISETP.NE.U32.AND P1, PT, R17, 0x1, PT ;  /* 0x000000011100780c */ /* 0x000fd60003f25070 */
[----:B-1----:R-:W1:Y:S08]  /*2ee0*/  @P0 LDC R4, c[0x0][0x3f0] ;  /* 0x0000fc00ff040b82 */ /* 0x002e700000000800 */
[----:B------:R-:W1:Y:S08]  /*2ef0*/  @P0 LDC R5, c[0x0][0x3f4] ;  /* 0x0000fd00ff050b82 */ /* 0x000e700000000800 */
[----:B0-----:R-:W1:Y:S08]  /*2f00*/  @P1 LDC R14, c[0x0][0x400] ;  /* 0x00010000ff0e1b82 */ /* 0x001e700000000800 */
[----:B------:R-:W1:Y:S02]  /*2f10*/  @P1 LDC R15, c[0x0][0x404] ;  /* 0x00010100ff0f1b82 */ /* 0x000e640000000800 */
[----:B-1----:R-:W-:Y:S01]  /*2f20*/  DMUL R4, R4, R14 ;  /* 0x0000000e04047228 */ /* 0x002fe20000000000 */
[----:B------:R-:W-:Y:S01]  /*2f30*/  BSSY.RECONVERGENT B1, `(.L_x_211) ;  /* 0x000002d000017945 */ /* 0x000fe20003800200 */
[----:B--2---:R-:W-:-:S05]  /*2f40*/  SHF.R.S32.HI R16, RZ, 0x1f, R18 ;  /* 0x0000001fff107819 */ /* 0x004fca0000011412 */
[----:B------:R-:W-:-:S04]  /*2f50*/  IMAD R17, R16, UR36, RZ ;  /* 0x0000002410117c24 */ /* 0x000fc8000f8e02ff */
[C---:B------:R-:W-:Y:S02]  /*2f60*/  IMAD R21, R18.reuse, UR37, R17 ;  /* 0x0000002512157c24 */ /* 0x040fe4000f8e0211 */
[----:B------:R-:W-:Y:S01]  /*2f70*/  IMAD.WIDE.U32 R16, R18, UR36, RZ ;  /* 0x0000002412107c25 */ /* 0x000fe2000f8e00ff */
[----:B---3--:R-:W-:-:S04]  /*2f80*/  SHF.R.S32.HI R18, RZ, 0x1f, R19 ;  /* 0x0000001fff127819 */ /* 0x008fc80000011413 */
[----:B------:R-:W-:Y:S01]  /*2f90*/  IADD3 R17, PT, PT, R17, R21, RZ ;  /* 0x0000001511117210 */ /* 0x000fe20007ffe0ff */
[----:B------:R-:W-:Y:S02]  /*2fa0*/  IMAD R18, R18, UR38, RZ ;  /* 0x0000002612127c24 */ /* 0x000fe4000f8e02ff */
[----:B------:R-:W-:-:S04]  /*2fb0*/  IMAD.WIDE.U32 R14, R19, UR38, R16 ;  /* 0x00000026130e7c25 */ /* 0x000fc8000f8e0010 */
[----:B------:R-:W-:Y:S01]  /*2fc0*/  IMAD R21, R19, UR39, R18 ;  /* 0x0000002713157c24 */ /* 0x000fe2000f8e0212 */
[----:B----4-:R-:W-:-:S03]  /*2fd0*/  DMUL R2, R4, R2 ;  /* 0x0000000204027228 */ /* 0x010fc60000000000 */
[----:B------:R-:W-:Y:S01]  /*2fe0*/  IMAD.IADD R5, R15, 0x1, R21 ;  /* 0x000000010f057824 */ /* 0x000fe200078e0215 */
[----:B------:R-:W-:-:S04]  /*2ff0*/  LEA R4, P0, R14, UR22, 0x3 ;  /* 0x000000160e047c11 */ /* 0x000fc8000f8018ff */
[----:B------:R-:W-:Y:S01]  /*3000*/  LEA.HI.X R5, R14, UR23, R5, 0x3, P0 ;  /* 0x000000170e057c11 */ /* 0x000fe200080f1c05 */
[----:B-----5:R-:W-:Y:S01]  /*3010*/  DMUL R2, R2, R8 ;  /* 0x0000000802027228 */ /* 0x020fe20000000000 */
[----:B------:R-:W-:-:S04]  /*3020*/  IADD3 R9, P0, PT, R0, UR8, RZ ;  /* 0x0000000800097c10 */ /* 0x000fc8000ff1e0ff */
[----:B------:R-:W-:Y:S02]  /*3030*/  IADD3.X R6, PT, PT, R6, UR9, RZ, P0, !PT ;  /* 0x0000000906067c10 */ /* 0x000fe400087fe4ff */
[----:B------:R0:W-:Y:S02]  /*3040*/  REDG.E.ADD.F64.RN.STRONG.GPU desc[UR10][R4.64], R2 ;  /* 0x00000002040079a6 */ /* 0x0001e4000c12ff0a */
[----:B------:R-:W-:-:S04]  /*3050*/  LOP3.LUT R8, R6, UR5, RZ, 0xfc, !PT ;  /* 0x0000000506087c12 */ /* 0x000fc8000f8efcff */
[----:B------:R-:W-:-:S13]  /*3060*/  ISETP.NE.U32.AND P0, PT, R8, RZ, PT ;  /* 0x000000ff0800720c */ /* 0x000fda0003f05070 */
[----:B0-----:R-:W-:Y:S05]  /*3070*/  @P0 BRA `(.L_x_212) ;  /* 0x00000000004c0947 */ /* 0x001fea0003800000 */
[----:B------:R-:W0:Y:S01]  /*3080*/  I2F.U32.RP R5, R7 ;  /* 0x0000000700057306 */ /* 0x000e220000209000 */
[----:B------:R-:W-:-:S07]  /*3090*/  ISETP.NE.U32.AND P2, PT, R7, RZ, PT ;  /* 0x000000ff0700720c */ /* 0x000fce0003f45070 */
[----:B0-----:R-:W0:Y:S02]  /*30a0*/  MUFU.RCP R5, R5 ;  /* 0x0000000500057308 */ /* 0x001e240000001000 */
[----:B0-----:R-:W-:-:S06]  /*30b0*/  VIADD R3, R5, 0xffffffe ;  /* 0x0ffffffe05037836 */ /* 0x001fcc0000000000 */
[----:B------:R-:W0:Y:S02]  /*30c0*/  F2I.FTZ.U32.TRUNC.NTZ R3, R3 ;  /* 0x0000000300037305 */ /* 0x000e24000021f000 */
[----:B0-----:R-:W-:-:S04]  /*30d0*/  IMAD.MOV R2, RZ, RZ, -R3 ;  /* 0x000000ffff027224 */ /* 0x001fc800078e0a03 */
[----:B------:R-:W-:Y:S01]  /*30e0*/  IMAD R15, R2, R7, RZ ;  /* 0x00000007020f7224 */ /* 0x000fe200078e02ff */
[----:B------:R-:W-:-:S05]  /*30f0*/  MOV R2, RZ ;  /* 0x000000ff00027202 */ /* 0x000fca0000000f00 */
        /* <DEDUP_REMOVED lines=8> */
[----:B------:R-:W-:Y:S02]  /*3180*/  @P1 IADD3 R2, PT, PT, R2, 0x1, RZ ;  /* 0x0000000102021810 */ /* 0x000fe40007ffe0ff */
[----:B------:R-:W-:Y:S01]  /*3190*/  @!P2 LOP3.LUT R2, RZ, R7, RZ, 0x33, !PT ;  /* 0x00000007ff02a212 */ /* 0x000fe200078e33ff */
[----:B------:R-:W-:Y:S06]  /*31a0*/  BRA `(.L_x_213) ;  /* 0x0000000000147947 */ /* 0x000fec0003800000 */
.L_x_212:
[----:B------:R-:W-:Y:S01]  /*31b0*/  IMAD.MOV.U32 R5, RZ, RZ, R9 ;  /* 0x000000ffff057224 */ /* 0x000fe200078e0009 */
[----:B------:R-:W-:Y:S01]  /*31c0*/  MOV R2, 0x31f0 ;  /* 0x000031f000027802 */ /* 0x000fe20000000f00 */
[----:B------:R-:W-:-:S07]  /*31d0*/  IMAD.U32 R3, RZ, RZ, UR5 ;  /* 0x00000005ff037e24 */ /* 0x000fce000f8e00ff */
[----:B------:R-:W-:Y:S05]  /*31e0*/  CALL.REL.NOINC `($__internal_11_$__cuda_sm20_div_s64) ;  /* 0x0000000400887944 */ /* 0x000fea0003c00000 */
[----:B------:R-:W-:-:S07]  /*31f0*/  IMAD.MOV.U32 R2, RZ, RZ, R5 ;  /* 0x000000ffff027224 */ /* 0x000fce00078e0005 */
.L_x_213:
[----:B------:R-:W-:Y:S05]  /*3200*/  BSYNC.RECONVERGENT B1 ;  /* 0x0000000000017941 */ /* 0x000fea0003800200 */
.L_x_211:
[----:B------:R-:W0:Y:S01]  /*3210*/  LDC R7, c[0x0][0x390] ;  /* 0x0000e400ff077b82 */ /* 0x000e220000000800 */
[----:B------:R-:W-:Y:S01]  /*3220*/  SHF.R.S64 R22, RZ, 0x1e, R2 ;  /* 0x0000001eff167819 */ /* 0x000fe20000001002 */
[----:B------:R-:W-:Y:S01]  /*3230*/  UMOV UR4, URZ ;  /* 0x000000ff00047c82 */ /* 0x000fe20008000000 */
[----:B------:R-:W-:Y:S01]  /*3240*/  IMAD R17, R2, UR16, RZ ;  /* 0x0000001002117c24 */ /* 0x000fe2000f8e02ff */
[----:B------:R-:W-:Y:S02]  /*3250*/  IADD3 R24, P1, P2, RZ, -UR4, R13 ;  /* 0x80000004ff187c10 */ /* 0x000fe4000fa3e00d */
[----:B------:R-:W-:Y:S02]  /*3260*/  IADD3 R22, P0, PT, R22, UR14, RZ ;  /* 0x0000000e16167c10 */ /* 0x000fe4000ff1e0ff */
[----:B------:R-:W1:Y:S08]  /*3270*/  LDC.64 R4, c[0x0][0x388] ;  /* 0x0000e200ff047b82 */ /* 0x000e700000000a00 */
[----:B------:R-:W2:Y:S08]  /*3280*/  LDC R15, c[0x0][0x360] ;  /* 0x0000d800ff0f7b82 */ /* 0x000eb00000000800 */
[----:B------:R-:W3:Y:S01]  /*3290*/  LDC.64 R20, c[0x0][0x398] ;  /* 0x0000e600ff147b82 */ /* 0x000ee20000000a00 */
[----:B0-----:R-:W-:-:S05]  /*32a0*/  IADD3 R3, PT, PT, R2, R7, RZ ;  /* 0x0000000702037210 */ /* 0x001fca0007ffe0ff */
[----:B-1----:R-:W-:Y:S01]  /*32b0*/  IMAD.WIDE R4, R3, 0x4, R4 ;  /* 0x0000000403047825 */ /* 0x002fe200078e0204 */
[----:B------:R-:W-:-:S04]  /*32c0*/  LEA.HI.X.SX32 R23, R2, UR15, 0x2, P0 ;  /* 0x0000000f02177c11 */ /* 0x000fc800080f16ff */
[----:B------:R0:W4:Y:S01]  /*32d0*/  LDG.E.CONSTANT R18, desc[UR10][R4.64] ;  /* 0x0000000a04127981 */ /* 0x000122000c1e9900 */
[----:B--2---:R-:W-:Y:S01]  /*32e0*/  IMAD R15, R15, UR12, R0 ;  /* 0x0000000c0f0f7c24 */ /* 0x004fe2000f8e0200 */
[----:B------:R-:W-:Y:S02]  /*32f0*/  IADD3 R0, PT, PT, -R2, 0x1, RZ ;  /* 0x0000000102007810 */ /* 0x000fe40007ffe1ff */
[----:B------:R-:W-:-:S03]  /*3300*/  IADD3.X R17, PT, PT, ~R17, UR8, R12, P1, P2 ;  /* 0x0000000811117c10 */ /* 0x000fc60008fe450c */
[----:B------:R-:W-:Y:S01]  /*3310*/  IMAD R3, R0, UR16, R15 ;  /* 0x0000001000037c24 */ /* 0x000fe2000f8e020f */
[----:B------:R-:W-:Y:S01]  /*3320*/  SHF.R.S64 R24, R24, 0x1e, R17 ;  /* 0x0000001e18187819 */ /* 0x000fe20000001011 */
[----:B------:R1:W2:Y:S02]  /*3330*/  LDG.E.CONSTANT R15, desc[UR10][R22.64] ;  /* 0x0000000a160f7981 */ /* 0x0002a4000c1e9900 */
[----:B---3--:R-:W-:Y:S01]  /*3340*/  IMAD.WIDE R20, R3, 0x4, R20 ;  /* 0x0000000403147825 */ /* 0x008fe200078e0214 */
[----:B------:R-:W-:-:S04]  /*3350*/  IADD3 R24, P0, PT, R24, UR18, RZ ;  /* 0x0000001218187c10 */ /* 0x000fc8000ff1e0ff */
[----:B------:R-:W3:Y:S01]  /*3360*/  LDG.E.CONSTANT R14, desc[UR10][R20.64] ;  /* 0x0000000a140e7981 */ /* 0x000ee2000c1e9900 */
[----:B------:R-:W-:-:S05]  /*3370*/  LEA.HI.X.SX32 R25, R17, UR19, 0x2, P0 ;  /* 0x0000001311197c11 */ /* 0x000fca00080f16ff */
[----:B------:R-:W5:Y:S01]  /*3380*/  LDG.E.CONSTANT R0, desc[UR10][R24.64] ;  /* 0x0000000a18007981 */ /* 0x000f62000c1e9900 */
[----:B------:R-:W-:Y:S01]  /*3390*/  IADD3 R2, P0, PT, R20, R11, RZ ;  /* 0x0000000b14027210 */ /* 0x000fe20007f1e0ff */
[----:B0-----:R-:W-:-:S04]  /*33a0*/  IMAD.WIDE R4, R7, 0x4, R4 ;  /* 0x0000000407047825 */ /* 0x001fc800078e0204 */
[----:B------:R-:W-:Y:S01]  /*33b0*/  IMAD.X R3, R21, 0x1, R10, P0 ;  /* 0x0000000115037824 */ /* 0x000fe200000e060a */
[----:B------:R-:W-:Y:S01]  /*33c0*/  IADD3 R16, P0, PT, R2, R11, RZ ;  /* 0x0000000b02107210 */ /* 0x000fe20007f1e0ff */
[----:B-1----:R-:W-:Y:S02]  /*33d0*/  IMAD.WIDE R22, R7, 0x4, R4 ;  /* 0x0000000407167825 */ /* 0x002fe400078e0204 */
[----:B------:R-:W5:Y:S02]  /*33e0*/  LDG.E.CONSTANT R4, desc[UR10][R4.64] ;  /* 0x0000000a04047981 */ /* 0x000f64000c1e9900 */
[----:B------:R-:W-:Y:S02]  /*33f0*/  IMAD.X R17, R3, 0x1, R10, P0 ;  /* 0x0000000103117824 */ /* 0x000fe400000e060a */
[----:B------:R-:W5:Y:S04]  /*3400*/  LDG.E.CONSTANT R7, desc[UR10][R22.64] ;  /* 0x0000000a16077981 */ /* 0x000f68000c1e9900 */
[----:B------:R5:W5:Y:S04]  /*3410*/  LDG.E.CONSTANT R8, desc[UR10][R16.64] ;  /* 0x0000000a10087981 */ /* 0x000b68000c1e9900 */
[----:B------:R0:W5:Y:S01]  /*3420*/  LDG.E.CONSTANT R2, desc[UR10][R2.64] ;  /* 0x0000000a02027981 */ /* 0x000162000c1e9900 */
[----:B----4-:R-:W-:-:S05]  /*3430*/  SHF.R.S32.HI R10, RZ, 0x1f, R18 ;  /* 0x0000001fff0a7819 */ /* 0x010fca0000011412 */
[----:B------:R-:W-:Y:S01]  /*3440*/  IMAD R11, R10, UR26, RZ ;  /* 0x0000001a0a0b7c24 */ /* 0x000fe2000f8e02ff */
[----:B--2---:R-:W-:-:S03]  /*3450*/  SHF.R.S32.HI R10, RZ, 0x1f, R15 ;  /* 0x0000001fff0a7819 */ /* 0x004fc6000001140f */
[C---:B------:R-:W-:Y:S02]  /*3460*/  IMAD R11, R18.reuse, UR27, R11 ;  /* 0x0000001b120b7c24 */ /* 0x040fe4000f8e020b */
[----:B------:R-:W-:-:S04]  /*3470*/  IMAD.WIDE.U32 R18, R18, UR26, RZ ;  /* 0x0000001a12127c25 */ /* 0x000fc8000f8e00ff */
[----:B------:R-:W-:Y:S01]  /*3480*/  IMAD R10, R10, UR28, RZ ;  /* 0x0000001c0a0a7c24 */ /* 0x000fe2000f8e02ff */
[----:B---3--:R-:W-:Y:S01]  /*3490*/  SHF.R.S32.HI R20, RZ, 0x1f, R14 ;  /* 0x0000001fff147819 */ /* 0x008fe2000001140e */
[----:B------:R-:W-:Y:S02]  /*34a0*/  IMAD.IADD R19, R19, 0x1, R11 ;  /* 0x0000000113137824 */ /* 0x000fe400078e020b */
[C---:B------:R-:W-:Y:S02]  /*34b0*/  IMAD R21, R15.reuse, UR29, R10 ;  /* 0x0000001d0f157c24 */ /* 0x040fe4000f8e020a */
[----:B------:R-:W-:Y:S01]  /*34c0*/  IMAD.WIDE.U32 R10, R15, UR28, RZ ;  /* 0x0000001c0f0a7c25 */ /* 0x000fe2000f8e00ff */
[----:B-----5:R-:W-:-:S03]  /*34d0*/  SHF.R.S32.HI R16, RZ, 0x1f, R0 ;  /* 0x0000001fff107819 */ /* 0x020fc60000011400 */
[----:B------:R-:W-:Y:S01]  /*34e0*/  IMAD R15, R20, UR20, RZ ;  /* 0x00000014140f7c24 */ /* 0x000fe2000f8e02ff */
[----:B------:R-:W-:-:S03]  /*34f0*/  IADD3 R11, PT, PT, R11, R21, RZ ;  /* 0x000000150b0b7210 */ /* 0x000fc60007ffe0ff */
[C---:B------:R-:W-:Y:S02]  /*3500*/  IMAD R17, R14.reuse, UR21, R15 ;  /* 0x000000150e117c24 */ /* 0x040fe4000f8e020f */
[----:B------:R-:W-:-:S04]  /*3510*/  IMAD.WIDE.U32 R14, R14, UR20, R18 ;  /* 0x000000140e0e7c25 */ /* 0x000fc8000f8e0012 */
[----:B------:R-:W-:Y:S01]  /*3520*/  IMAD R19, R16, UR30, RZ ;  /* 0x0000001e10137c24 */ /* 0x000fe2000f8e02ff */
[----:B------:R-:W-:Y:S01]  /*3530*/  LEA R20, P0, R14, UR24, 0x3 ;  /* 0x000000180e147c11 */ /* 0x000fe2000f8018ff */
[----:B------:R-:W-:Y:S02]  /*3540*/  IMAD.IADD R5, R15, 0x1, R17 ;  /* 0x000000010f057824 */ /* 0x000fe400078e0211 */
[----:B------:R-:W-:-:S04]  /*3550*/  IMAD.WIDE.U32 R16, R0, UR30, R10 ;  /* 0x0000001e00107c25 */ /* 0x000fc8000f8e000a */
[----:B------:R-:W-:Y:S01]  /*3560*/  IMAD R19, R0, UR31, R19 ;  /* 0x0000001f00137c24 */ /* 0x000fe2000f8e0213 */
[----:B------:R-:W-:Y:S02]  /*3570*/  LEA.HI.X R21, R14, UR25, R5, 0x3, P0 ;  /* 0x000000190e157c11 */ /* 0x000fe400080f1c05 */
[C---:B------:R-:W-:Y:S01]  /*3580*/  LEA R14, P0, R16.reuse, UR32, 0x3 ;  /* 0x00000020100e7c11 */ /* 0x040fe2000f8018ff */
[----:B------:R-:W-:Y:S02]  /*3590*/  IMAD.IADD R5, R17, 0x1, R19 ;  /* 0x0000000111057824 */ /* 0x000fe400078e0213 */
[----:B------:R-:W2:Y:S01]  /*35a0*/  LDG.E.64.CONSTANT R10, desc[UR10][R20.64] ;  /* 0x0000000a140a7981 */ /* 0x000ea2000c1e9b00 */
[----:B------:R-:W1:Y:S02]  /*35b0*/  LDC.64 R18, c[0x0][0x3f8] ;  /* 0x0000fe00ff127b82 */ /* 0x000e640000000a00 */
[----:B------:R-:W-:-:S06]  /*35c0*/  LEA.HI.X R15, R16, UR33, R5, 0x3, P0 ;  /* 0x00000021100f7c11 */ /* 0x000fcc00080f1c05 */
[----:B------:R-:W3:Y:S01]  /*35d0*/  LDG.E.64 R14, desc[UR10][R14.64] ;  /* 0x0000000a0e0e7981 */ /* 0x000ee2000c1e1b00 */
[----:B------:R-:W4:Y:S01]  /*35e0*/  LDC.64 R16, c[0x0][0x408] ;  /* 0x00010200ff107b82 */ /* 0x000f220000000a00 */
[----:B------:R-:W-:Y:S02]  /*35f0*/  LOP3.LUT R7, R7, 0x1, RZ, 0xc0, !PT ;  /* 0x0000000107077812 */ /* 0x000fe400078ec0ff */
[----:B------:R-:W-:Y:S02]  /*3600*/  LOP3.LUT R8, R8, 0x1, RZ, 0xc0, !PT ;  /* 0x0000000108087812 */ /* 0x000fe400078ec0ff */
[----:B------:R-:W-:Y:S02]  /*3610*/  ISETP.NE.U32.AND P0, PT, R7, 0x1, PT ;  /* 0x000000010700780c */ /* 0x000fe40003f05070 */
[----:B------:R-:W-:Y:S02]  /*3620*/  ISETP.NE.U32.AND P1, PT, R8, 0x1, PT ;  /* 0x000000010800780c */ /* 0x000fe40003f25070 */
[----:B------:R-:W-:-:S05]  /*3630*/  SHF.R.S32.HI R0, RZ, 0x1f, R4 ;  /* 0x0000001fff007819 */ /* 0x000fca0000011404 */
[----:B0-----:R-:W-:-:S04]  /*3640*/  IMAD R3, R0, UR36, RZ ;  /* 0x0000002400037c24 */ /* 0x001fc8000f8e02ff */
[----:B-1----:R-:W0:Y:S01]  /*3650*/  @P0 LDC R18, c[0x0][0x3f0] ;  /* 0x0000fc00ff120b82 */ /* 0x002e220000000800 */
[C---:B------:R-:W-:Y:S01]  /*3660*/  IMAD R3, R4.reuse, UR37, R3 ;  /* 0x0000002504037c24 */ /* 0x040fe2000f8e0203 */
[----:B------:R-:W-:Y:S01]  /*3670*/  SHF.R.S32.HI R0, RZ, 0x1f, R2 ;  /* 0x0000001fff007819 */ /* 0x000fe20000011402 */
[----:B------:R-:W-:-:S05]  /*3680*/  IMAD.WIDE.U32 R4, R4, UR36, RZ ;  /* 0x0000002404047c25 */ /* 0x000fca000f8e00ff */
[----:B------:R-:W0:Y:S08]  /*3690*/  @P0 LDC R19, c[0x0][0x3f4] ;  /* 0x0000fd00ff130b82 */ /* 0x000e300000000800 */
[----:B----4-:R-:W0:Y:S08]  /*36a0*/  @P1 LDC R16, c[0x0][0x400] ;  /* 0x00010000ff101b82 */ /* 0x010e300000000800 */
[----:B------:R-:W0:Y:S01]  /*36b0*/  @P1 LDC R17, c[0x0][0x404] ;  /* 0x00010100ff111b82 */ /* 0x000e220000000800 */
[----:B------:R-:W-:Y:S01]  /*36c0*/  IADD3 R5, PT, PT, R5, R3, RZ ;  /* 0x0000000305057210 */ /* 0x000fe20007ffe0ff */
[----:B------:R-:W-:-:S04]  /*36d0*/  IMAD R3, R0, UR38, RZ ;  /* 0x0000002600037c24 */ /* 0x000fc8000f8e02ff */
[C---:B------:R-:W-:Y:S02]  /*36e0*/  IMAD R7, R2.reuse, UR39, R3 ;  /* 0x0000002702077c24 */ /* 0x040fe4000f8e0203 */
[----:B------:R-:W-:-:S04]  /*36f0*/  IMAD.WIDE.U32 R2, R2, UR38, R4 ;  /* 0x0000002602027c25 */ /* 0x000fc8000f8e0004 */
[----:B------:R-:W-:Y:S01]  /*3700*/  IMAD.IADD R3, R3, 0x1, R7 ;  /* 0x0000000103037824 */ /* 0x000fe200078e0207 */
[----:B------:R-:W-:-:S04]  /*3710*/  LEA R4, P0, R2, UR22, 0x3 ;  /* 0x0000001602047c11 */ /* 0x000fc8000f8018ff */
[----:B------:R-:W-:Y:S02]  /*3720*/  LEA.HI.X R5, R2, UR23, R3, 0x3, P0 ;  /* 0x0000001702057c11 */ /* 0x000fe400080f1c03 */
[----:B------:R-:W-:Y:S01]  /*3730*/  IADD3 R0, P0, PT, R9, UR8, RZ ;  /* 0x0000000809007c10 */ /* 0x000fe2000ff1e0ff */
[----:B0-----:R-:W-:-:S03]  /*3740*/  DMUL R16, R18, R16 ;  /* 0x0000001012107228 */ /* 0x001fc60000000000 */
[----:B------:R-:W-:Y:S02]  /*3750*/  IADD3.X R6, PT, PT, R6, UR9, RZ, P0, !PT ;  /* 0x0000000906067c10 */ /* 0x000fe400087fe4ff */
[----:B------:R-:W-:-:S04]  /*3760*/  ISETP.GE.U32.AND P0, PT, R0, UR6, PT ;  /* 0x0000000600007c0c */ /* 0x000fc8000bf06070 */
[----:B------:R-:W-:Y:S01]  /*3770*/  ISETP.GE.AND.EX P0, PT, R6, UR7, PT, P0 ;  /* 0x0000000706007c0c */ /* 0x000fe2000bf06300 */
[----:B------:R-:W-:Y:S01]  /*3780*/  IMAD.U32 R3, RZ, RZ, UR8 ;  /* 0x00000008ff037e24 */ /* 0x000fe2000f8e00ff */
[----:B------:R-:W-:-:S04]  /*3790*/  IADD3 R13, P1, PT, RZ, R13, RZ ;  /* 0x0000000dff0d7210 */ /* 0x000fc80007f3e0ff */
[----:B------:R-:W-:Y:S01]  /*37a0*/  LEA.X R12, R3, R12, 0x1, P1 ;  /* 0x0000000c030c7211 */ /* 0x000fe200008e0cff */
[----:B--2---:R-:W-:-:S08]  /*37b0*/  DMUL R10, R16, R10 ;  /* 0x0000000a100a7228 */ /* 0x004fd00000000000 */
[----:B---3--:R-:W-:-:S07]  /*37c0*/  DMUL R10, R10, R14 ;  /* 0x0000000e0a0a7228 */ /* 0x008fce0000000000 */
[----:B------:R0:W-:Y:S01]  /*37d0*/  REDG.E.ADD.F64.RN.STRONG.GPU desc[UR10][R4.64], R10 ;  /* 0x0000000a040079a6 */ /* 0x0001e2000c12ff0a */
[----:B------:R-:W-:Y:S05]  /*37e0*/  @!P0 BRA `(.L_x_214) ;  /* 0xfffffff000348947 */ /* 0x000fea000383ffff */
[----:B------:R-:W-:Y:S05]  /*37f0*/  BSYNC B0 ;  /* 0x0000000000007941 */ /* 0x000fea0003800000 */
.L_x_207:
[----:B------:R-:W-:Y:S05]  /*3800*/  EXIT ;  /* 0x000000000000794d */ /* 0x000fea0003800000 */
        .weak           $__internal_11_$__cuda_sm20_div_s64
        .type           $__internal_11_$__cuda_sm20_div_s64,@function
        .size           $__internal_11_$__cuda_sm20_div_s64,($__internal_12_$__cuda_sm20_div_u64 - $__internal_11_$__cuda_sm20_div_s64)
$__internal_11_$__cuda_sm20_div_s64:
        /* <DEDUP_REMOVED lines=21> */
[----:B------:R-:W-:Y:S02]  /*3960*/  IADD3 R21, P2, PT, R4, R17, RZ ;  /* 0x0000001104157210 */ /* 0x000fe40007f5e0ff */
[-C--:B------:R-:W-:Y:S01]  /*3970*/  IADD3 R4, P4, PT, RZ, -R5.reuse, RZ ;  /* 0x80000005ff047210 */ /* 0x080fe20007f9e0ff */
[----:B------:R-:W-:Y:S02]  /*3980*/  IMAD.X R7, R7, 0x1, R19, P0 ;  /* 0x0000000107077824 */ /* 0x000fe400000e0613 */
[C---:B------:R-:W-:Y:S01]  /*3990*/  IMAD.WIDE.U32 R18, R21.reuse, R14, RZ ;  /* 0x0000000e15127225 */ /* 0x040fe200078e00ff */
[----:B------:R-:W-:Y:S02]  /*39a0*/  SEL R4, R4, R5, !P3 ;  /* 0x0000000504047207 */ /* 0x000fe40005800000 */
[----:B------:R-:W-:Y:S01]  /*39b0*/  IADD3.X R17, PT, PT, RZ, RZ, R7, P2, P1 ;  /* 0x000000ffff117210 */ /* 0x000fe200017e2407 */
[----:B------:R-:W-:Y:S01]  /*39c0*/  IMAD R8, R21, R15, R19 ;  /* 0x0000000f15087224 */ /* 0x000fe200078e0213 */
[----:B------:R-:W-:Y:S01]  /*39d0*/  IADD3 R16, P0, PT, RZ, -R18, RZ ;  /* 0x80000012ff107210 */ /* 0x000fe20007f1e0ff */
[----:B------:R-:W-:-:S02]  /*39e0*/  IMAD.X R5, RZ, RZ, ~R6, P4 ;  /* 0x000000ffff057224 */ /* 0x000fc400020e0e06 */
[----:B------:R-:W-:Y:S02]  /*39f0*/  IMAD R8, R17, R14, R8 ;  /* 0x0000000e11087224 */ /* 0x000fe400078e0208 */
[----:B------:R-:W-:Y:S01]  /*3a00*/  IMAD.HI.U32 R20, R21, R16, RZ ;  /* 0x0000001015147227 */ /* 0x000fe200078e00ff */
[----:B------:R-:W-:Y:S02]  /*3a10*/  SEL R5, R5, R6, !P3 ;  /* 0x0000000605057207 */ /* 0x000fe40005800000 */
[----:B------:R-:W-:-:S05]  /*3a20*/  IADD3.X R8, PT, PT, RZ, ~R8, RZ, P0, !PT ;  /* 0x80000008ff087210 */ /* 0x000fca00007fe4ff */
[----:B------:R-:W-:-:S04]  /*3a30*/  IMAD.WIDE.U32 R20, P0, R21, R8, R20 ;  /* 0x0000000815147225 */ /* 0x000fc80007800014 */
[C---:B------:R-:W-:Y:S02]  /*3a40*/  IMAD R7, R17.reuse, R8, RZ ;  /* 0x0000000811077224 */ /* 0x040fe400078e02ff */
[----:B------:R-:W-:-:S04]  /*3a50*/  IMAD.HI.U32 R16, P1, R17, R16, R20 ;  /* 0x0000001011107227 */ /* 0x000fc80007820014 */
[----:B------:R-:W-:Y:S01]  /*3a60*/  IMAD.HI.U32 R8, R17, R8, RZ ;  /* 0x0000000811087227 */ /* 0x000fe200078e00ff */
[----:B------:R-:W-:-:S03]  /*3a70*/  IADD3 R7, P2, PT, R7, R16, RZ ;  /* 0x0000001007077210 */ /* 0x000fc60007f5e0ff */
[----:B------:R-:W-:Y:S01]  /*3a80*/  IMAD.X R8, R8, 0x1, R17, P0 ;  /* 0x0000000108087824 */ /* 0x000fe200000e0611 */
[----:B------:R-:W-:Y:S01]  /*3a90*/  MOV R17, RZ ;  /* 0x000000ff00117202 */ /* 0x000fe20000000f00 */
        /* <DEDUP_REMOVED lines=10> */
[C---:B------:R-:W-:Y:S01]  /*3b40*/  IMAD R19, R7.reuse, R15, R17 ;  /* 0x0000000f07137224 */ /* 0x040fe200078e0211 */
[----:B------:R-:W-:Y:S01]  /*3b50*/  IADD3 R17, P1, PT, -R16, R4, RZ ;  /* 0x0000000410117210 */ /* 0x000fe20007f3e1ff */
[----:B------:R-:W-:Y:S02]  /*3b60*/  VIADD R16, R7, 0x1 ;  /* 0x0000000107107836 */ /* 0x000fe40000000000 */
[-C--:B------:R-:W-:Y:S01]  /*3b70*/  IMAD R8, R8, R14.reuse, R19 ;  /* 0x0000000e08087224 */ /* 0x080fe200078e0213 */
[----:B------:R-:W-:-:S04]  /*3b80*/  ISETP.GE.U32.AND P0, PT, R17, R14, PT ;  /* 0x0000000e1100720c */ /* 0x000fc80003f06070 */
[----:B------:R-:W-:Y:S02]  /*3b90*/  IADD3.X R5, PT, PT, ~R8, R5, RZ, P1, !PT ;  /* 0x0000000508057210 */ /* 0x000fe40000ffe5ff */
[----:B------:R-:W-:Y:S02]  /*3ba0*/  IADD3 R4, P1, PT, R17, -R14, RZ ;  /* 0x8000000e11047210 */ /* 0x000fe40007f3e0ff */
[----:B------:R-:W-:-:S03]  /*3bb0*/  ISETP.GE.U32.AND.EX P0, PT, R5, R15, PT, P0 ;  /* 0x0000000f0500720c */ /* 0x000fc60003f06100 */
[----:B------:R-:W-:Y:S01]  /*3bc0*/  IMAD.X R8, R5, 0x1, ~R15, P1 ;  /* 0x0000000105087824 */ /* 0x000fe200008e0e0f */
[----:B------:R-:W-:Y:S02]  /*3bd0*/  SEL R17, R4, R17, P0 ;  /* 0x0000001104117207 */ /* 0x000fe40000000000 */
[----:B------:R-:W-:Y:S02]  /*3be0*/  SEL R16, R16, R7, P0 ;  /* 0x0000000710107207 */ /* 0x000fe40000000000 */
[----:B------:R-:W-:Y:S02]  /*3bf0*/  SEL R5, R8, R5, P0 ;  /* 0x0000000508057207 */ /* 0x000fe40000000000 */
[----:B------:R-:W-:Y:S02]  /*3c00*/  ISETP.GE.U32.AND P0, PT, R17, R14, PT ;  /* 0x0000000e1100720c */ /* 0x000fe40003f06070 */
[----:B------:R-:W-:Y:S02]  /*3c10*/  IADD3 R7, PT, PT, R16, 0x1, RZ ;  /* 0x0000000110077810 */ /* 0x000fe40007ffe0ff */
[----:B------:R-:W-:-:S02]  /*3c20*/  ISETP.GE.U32.AND.EX P0, PT, R5, R15, PT, P0 ;  /* 0x0000000f0500720c */ /* 0x000fc40003f06100 */
[----:B------:R-:W-:Y:S02]  /*3c30*/  LOP3.LUT R4, R3, R6, RZ, 0x3c, !PT ;  /* 0x0000000603047212 */ /* 0x000fe400078e3cff */
[----:B------:R-:W-:Y:S02]  /*3c40*/  SEL R7, R7, R16, P0 ;  /* 0x0000001007077207 */ /* 0x000fe40000000000 */
[----:B------:R-:W-:Y:S02]  /*3c50*/  ISETP.NE.U32.AND P0, PT, RZ, UR13, PT ;  /* 0x0000000dff007c0c */ /* 0x000fe4000bf05070 */
[----:B------:R-:W-:Y:S01]  /*3c60*/  ISETP.GE.AND P1, PT, R4, RZ, PT ;  /* 0x000000ff0400720c */ /* 0x000fe20003f26270 */
[----:B------:R-:W-:Y:S01]  /*3c70*/  IMAD.MOV R4, RZ, RZ, -R7 ;  /* 0x000000ffff047224 */ /* 0x000fe200078e0a07 */
[----:B------:R-:W-:Y:S01]  /*3c80*/  ISETP.NE.AND.EX P0, PT, R3, RZ, PT, P0 ;  /* 0x000000ff0300720c */ /* 0x000fe20003f05300 */
[----:B------:R-:W-:-:S03]  /*3c90*/  IMAD.MOV.U32 R3, RZ, RZ, 0x0 ;  /* 0x00000000ff037424 */ /* 0x000fc600078e00ff */
[----:B------:R-:W-:-:S04]  /*3ca0*/  SEL R5, R4, R7, !P1 ;  /* 0x0000000704057207 */ /* 0x000fc80004800000 */
[----:B------:R-:W-:Y:S01]  /*3cb0*/  SEL R5, R5, 0xffffffff, P0 ;  /* 0xffffffff05057807 */ /* 0x000fe20000000000 */
[----:B------:R-:W-:Y:S06]  /*3cc0*/  RET.REL.NODEC R2 `(_ZN36_GLOBAL__N__7b48fe22_4_k_cu_ff602d6e24caspt2_mltsca_f64_kernelEiPKiiS1_iPdllPKdllS2_lldddd) ;  /* 0xffffffc002cc7950 */ /* 0x000fec0003c3ffff */
        .weak           $__internal_12_$__cuda_sm20_div_u64
        .type           $__internal_12_$__cuda_sm20_div_u64,@function
        .size           $__internal_12_$__cuda_sm20_div_u64,(.L_x_310 - $__internal_12_$__cuda_sm20_div_u64)
$__internal_12_$__cuda_sm20_div_u64:
[----:B------:R-:W-:Y:S01]  /*3cd0*/  MOV R16, R14 ;  /* 0x0000000e00107202 */ /* 0x000fe20000000f00 */
[----:B------:R-:W-:-:S05]  /*3ce0*/  IMAD.MOV.U32 R17, RZ, RZ, R7 ;  /* 0x000000ffff117224 */ /* 0x000fca00078e0007 */
        /* <DEDUP_REMOVED lines=8> */
[----:B------:R-:W-:-:S03]  /*3d70*/  IMAD.HI.U32 R4, R2, R19, RZ ;  /* 0x0000001302047227 */ /* 0x000fc600078e00ff */
[----:B------:R-:W-:Y:S01]  /*3d80*/  IADD3.X R21, PT, PT, RZ, ~R5, RZ, P0, !PT ;  /* 0x80000005ff157210 */ /* 0x000fe200007fe4ff */
[----:B------:R-:W-:-:S04]  /*3d90*/  IMAD.MOV.U32 R5, RZ, RZ, R2 ;  /* 0x000000ffff057224 */ /* 0x000fc800078e0002 */
        /* <DEDUP_REMOVED lines=33> */
[----:B------:R-:W-:-:S04]  /*3fb0*/  IMAD R2, R17, R14, R3 ;  /* 0x0000000e11027224 */ /* 0x000fc800078e0203 */
        /* <DEDUP_REMOVED lines=9> */
[----:B------:R-:W-:Y:S02]  /*4050*/  IADD3 R4, P2, PT, R3, 0x1, RZ ;  /* 0x0000000103047810 */ /* 0x000fe40007f5e0ff */
[----:B------:R-:W-:Y:S02]  /*4060*/  SEL R16, R16, R18, P0 ;  /* 0x0000001210107207 */ /* 0x000fe40000000000 */
[----:B------:R-:W-:Y:S01]  /*4070*/  ISETP.GE.U32.AND P0, PT, R13, R14, PT ;  /* 0x0000000e0d00720c */ /* 0x000fe20003f06070 */
[----:B------:R-:W-:Y:S01]  /*4080*/  IMAD.X R5, RZ, RZ, R2, P2 ;  /* 0x000000ffff057224 */ /* 0x000fe200010e0602 */
[----:B------:R-:W-:Y:S02]  /*4090*/  ISETP.NE.U32.AND P1, PT, R14, RZ, PT ;  /* 0x000000ff0e00720c */ /* 0x000fe40003f25070 */
[----:B------:R-:W-:-:S02]  /*40a0*/  ISETP.GE.U32.AND.EX P0, PT, R16, R7, PT, P0 ;  /* 0x000000071000720c */ /* 0x000fc40003f06100 */
[----:B------:R-:W-:Y:S02]  /*40b0*/  ISETP.NE.AND.EX P1, PT, R7, RZ, PT, P1 ;  /* 0x000000ff0700720c */ /* 0x000fe40003f25310 */
[----:B------:R-:W-:Y:S01]  /*40c0*/  SEL R4, R4, R3, P0 ;  /* 0x0000000304047207 */ /* 0x000fe20000000000 */
[----:B------:R-:W-:Y:S01]  /*40d0*/  IMAD.MOV.U32 R3, RZ, RZ, 0x0 ;  /* 0x00000000ff037424 */ /* 0x000fe200078e00ff */
[----:B------:R-:W-:Y:S02]  /*40e0*/  SEL R5, R5, R2, P0 ;  /* 0x0000000205057207 */ /* 0x000fe40000000000 */
[----:B------:R-:W-:Y:S02]  /*40f0*/  MOV R2, R8 ;  /* 0x0000000800027202 */ /* 0x000fe40000000f00 */
[----:B------:R-:W-:Y:S02]  /*4100*/  SEL R4, R4, 0xffffffff, P1 ;  /* 0xffffffff04047807 */ /* 0x000fe40000800000 */
[----:B------:R-:W-:Y:S01]  /*4110*/  SEL R5, R5, 0xffffffff, P1 ;  /* 0xffffffff05057807 */ /* 0x000fe20000800000 */
[----:B------:R-:W-:Y:S06]  /*4120*/  RET.REL.NODEC R2 `(_ZN36_GLOBAL__N__7b48fe22_4_k_cu_ff602d6e24caspt2_mltsca_f64_kernelEiPKiiS1_iPdllPKdllS2_lldddd) ;  /* 0xffffffbc02b47950 */ /* 0x000fec0003c3ffff */
.L_x_215:
        /* <DEDUP_REMOVED lines=13> */
.L_x_310:


//--------------------- .text._ZN36_GLOBAL__N__7b48fe22_4_k_cu_ff602d6e34caspt2_apply_precond_sr_f64_kernelEPKdllS1_S1_iiddddPdll --------------------------
	.section	.text._ZN36_GLOBAL__N__7b48fe22_4_k_cu_ff602d6e34caspt2_apply_precond_sr_f64_kernelEPKdllS1_S1_iiddddPdll,"ax",@progbits
	.align	128
.text._ZN36_GLOBAL__N__7b48fe22_4_k_cu_ff602d6e34caspt2_apply_precond_sr_f64_kernelEPKdllS1_S1_iiddddPdll:
        .type           _ZN36_GLOBAL__N__7b48fe22_4_k_cu_ff602d6e34caspt2_apply_precond_sr_f64_kernelEPKdllS1_S1_iiddddPdll,@function
        .size           _ZN36_GLOBAL__N__7b48fe22_4_k_cu_ff602d6e34caspt2_apply_precond_sr_f64_kernelEPKdllS1_S1_iiddddPdll,(.L_x_313 - _ZN36_GLOBAL__N__7b48fe22_4_k_cu_ff602d6e34caspt2_apply_precond_sr_f64_kernelEPKdllS1_S1_iiddddPdll)
        .other          _ZN36_GLOBAL__N__7b48fe22_4_k_cu_ff602d6e34caspt2_apply_precond_sr_f64_kernelEPKdllS1_S1_iiddddPdll,@"STO_CUDA_ENTRY STV_DEFAULT"
_ZN36_GLOBAL__N__7b48fe22_4_k_cu_ff602d6e34caspt2_apply_precond_sr_f64_kernelEPKdllS1_S1_iiddddPdll:
[----:B------:R-:W-:Y:S01]  /*0000*/  LDC R1, c[0x0][0x37c] ;  /* 0x0000df00ff017b82 */ /* 0x000fe20000000800 */
[----:B------:R-:W0:Y:S01]  /*0010*/  S2R R9, SR_CTAID.X ;  /* 0x0000000000097919 */ /* 0x000e220000002500 */
[----:B------:R-:W1:Y:S01]  /*0020*/  LDCU.64 UR6, c[0x0][0x3a8] ;  /* 0x00007500ff0677ac */ /* 0x000e620008000a00 */
[----:B------:R-:W-:Y:S01]  /*0030*/  IMAD.MOV.U32 R3, RZ, RZ, RZ ;  /* 0x000000ffff037224 */ /* 0x000fe200078e00ff */
[----:B------:R-:W0:Y:S01]  /*0040*/  S2R R2, SR_TID.X ;  /* 0x0000000000027919 */ /* 0x000e220000002100 */
[----:B------:R-:W0:Y:S01]  /*0050*/  LDCU UR8, c[0x0][0x360] ;  /* 0x00006c00ff0877ac */ /* 0x000e220008000800 */
[----:B------:R-:W2:Y:S01]  /*0060*/  LDCU UR9, c[0x0][0x370] ;  /* 0x00006e00ff0977ac */ /* 0x000ea20008000800 */
[----:B-1----:R-:W-:Y:S01]  /*0070*/  UIMAD.WIDE UR6, UR7, UR6, URZ ;  /* 0x00000006070672a5 */ /* 0x002fe2000f8e02ff */
[----:B0-----:R-:W-:Y:S01]  /*0080*/  IMAD.WIDE.U32 R8, R9, UR8, R2 ;  /* 0x0000000809087c25 */ /* 0x001fe2000f8e0002 */
[----:B--2---:R-:W-:-:S04]  /*0090*/  UIMAD.WIDE.U32 UR8, UR8, UR9, URZ ;  /* 0x00000009080872a5 */ /* 0x004fc8000f8e00ff */
[----:B------:R-:W-:-:S04]  /*00a0*/  ISETP.GE.U32.AND P0, PT, R8, UR6, PT ;  /* 0x0000000608007c0c */ /* 0x000fc8000bf06070 */
[----:B------:R-:W-:-:S13]  /*00b0*/  ISETP.GE.AND.EX P0, PT, R9, UR7, PT, P0 ;  /* 0x0000000709007c0c */ /* 0x000fda000bf06300 */
[----:B------:R-:W-:Y:S05]  /*00c0*/  @P0 EXIT ;  /* 0x000000000000094d */ /* 0x000fea0003800000 */
[----:B------:R-:W-:Y:S01]  /*00d0*/  IMAD.MOV.U32 R24, RZ, RZ, R8 ;  /* 0x000000ffff187224 */ /* 0x000fe200078e0008 */
[----:B------:R-:W-:Y:S01]  /*00e0*/  BSSY.RECONVERGENT B0, `(.L_x_216) ;  /* 0x0000029000007945 */ /* 0x000fe20003800200 */
[----:B------:R-:W-:-:S03]  /*00f0*/  IMAD.U32 R3, RZ, RZ, UR7 ;  /* 0x00000007ff037e24 */ /* 0x000fc6000f8e00ff */
[----:B------:R-:W-:-:S04]  /*0100*/  IADD3 R5, P0, PT, R24, UR8, RZ ;  /* 0x0000000818057c10 */ /* 0x000fc8000ff1e0ff */
[----:B------:R-:W-:Y:S02]  /*0110*/  IADD3.X R6, PT, PT, R9, UR9, RZ, P0, !PT ;  /* 0x0000000909067c10 */ /* 0x000fe400087fe4ff */
[C---:B------:R-:W-:Y:S02]  /*0120*/  ISETP.LT.U32.AND P1, PT, R5.reuse, UR6, PT ;  /* 0x0000000605007c0c */ /* 0x040fe4000bf21070 */
[----:B------:R-:W-:Y:S02]  /*0130*/  ISETP.GE.U32.AND P0, PT, R5, UR6, PT ;  /* 0x0000000605007c0c */ /* 0x000fe4000bf06070 */
[----:B------:R-:W-:Y:S02]  /*0140*/  ISETP.GT.U32.AND.EX P1, PT, R3, R6, PT, P1 ;  /* 0x000000060300720c */ /* 0x000fe40003f24110 */
[----:B------:R-:W-:Y:S02]  /*0150*/  ISETP.GE.U32.AND.EX P0, PT, R6, UR7, PT, P0 ;  /* 0x0000000706007c0c */ /* 0x000fe4000bf06100 */
[----:B------:R-:W-:-:S02]  /*0160*/  SEL R2, R5, UR6, !P1 ;  /* 0x0000000605027c07 */ /* 0x000fc4000c800000 */
        /* <DEDUP_REMOVED lines=11> */
[----:B0-----:R-:W-:Y:S02]  /*0220*/  VIADD R10, R3, 0xffffffe ;  /* 0x0ffffffe030a7836 */ /* 0x001fe40000000000 */
[----:B------:R-:W-:-:S04]  /*0230*/  IMAD.MOV.U32 R3, RZ, RZ, RZ ;  /* 0x000000ffff037224 */ /* 0x000fc800078e00ff */
[----:B------:R0:W1:Y:S02]  /*0240*/  F2I.FTZ.U32.TRUNC.NTZ R11, R10 ;  /* 0x0000000a000b7305 */ /* 0x000064000021f000 */
[----:B0-----:R-:W-:Y:S02]  /*0250*/  IMAD.MOV.U32 R10, RZ, RZ, RZ ;  /* 0x000000ffff0a7224 */ /* 0x001fe400078e00ff */
[----:B-1----:R-:W-:-:S04]  /*0260*/  IMAD R7, R7, R11, RZ ;  /* 0x0000000b07077224 */ /* 0x002fc800078e02ff */
        /* <DEDUP_REMOVED lines=9> */
[----:B------:R-:W-:-:S05]  /*0300*/  @!P2 LOP3.LUT R11, RZ, UR8, RZ, 0x33, !PT ;  /* 0x00000008ff0bac12 */ /* 0x000fca000f8e33ff */
[----:B------:R-:W-:Y:S01]  /*0310*/  IMAD.MOV.U32 R2, RZ, RZ, R11 ;  /* 0x000000ffff027224 */ /* 0x000fe200078e000b */
[----:B------:R-:W-:Y:S06]  /*0320*/  BRA `(.L_x_218) ;  /* 0x0000000000107947 */ /* 0x000fec0003800000 */
.L_x_217:
[----:B------:R-:W-:-:S07]  /*0330*/  MOV R4, 0x350 ;  /* 0x0000035000047802 */ /* 0x000fce0000000f00 */
[----:B------:R-:W-:Y:S05]  /*0340*/  CALL.REL.NOINC `($__internal_15_$__cuda_sm20_div_u64) ;  /* 0x00000024003c7944 */ /* 0x000fea0003c00000 */
[----:B------:R-:W-:Y:S01]  /*0350*/  IMAD.MOV.U32 R2, RZ, RZ, R7 ;  /* 0x000000ffff027224 */ /* 0x000fe200078e0007 */
[----:B------:R-:W-:-:S07]  /*0360*/  MOV R3, R8 ;  /* 0x0000000800037202 */ /* 0x000fce0000000f00 */
.L_x_218:
[----:B------:R-:W-:Y:S05]  /*0370*/  BSYNC.RECONVERGENT B0 ;  /* 0x0000000000007941 */ /* 0x000fea0003800200 */
.L_x_216:
[----:B------:R-:W0:Y:S01]  /*0380*/  LDC.64 R10, c[0x0][0x3b8] ;  /* 0x0000ee00ff0a7b82 */ /* 0x000e220000000a00 */
[----:B------:R-:W-:Y:S01]  /*0390*/  IADD3 R7, P1, PT, R2, R0, RZ ;  /* 0x0000000002077210 */ /* 0x000fe20007f3e0ff */
[----:B------:R-:W1:Y:S01]  /*03a0*/  LDCU UR4, c[0x0][0x3ac] ;  /* 0x00007580ff0477ac */ /* 0x000e620008000800 */
[----:B------:R-:W-:Y:S02]  /*03b0*/  BSSY.RECONVERGENT B1, `(.L_x_219) ;  /* 0x0000092000017945 */ /* 0x000fe40003800200 */
[----:B------:R-:W-:Y:S01]  /*03c0*/  LOP3.LUT R0, R7, 0x1, RZ, 0xc0, !PT ;  /* 0x0000000107007812 */ /* 0x000fe200078ec0ff */
[----:B------:R-:W2:Y:S01]  /*03d0*/  LDCU.64 UR20, c[0x0][0x358] ;  /* 0x00006b00ff1477ac */ /* 0x000ea20008000a00 */
[----:B------:R-:W-:Y:S02]  /*03e0*/  IMAD.X R8, RZ, RZ, R3, P1 ;  /* 0x000000ffff087224 */ /* 0x000fe400008e0603 */
[----:B------:R-:W-:Y:S01]  /*03f0*/  ISETP.NE.U32.AND P0, PT, R0, 0x1, PT ;  /* 0x000000010000780c */ /* 0x000fe20003f05070 */
[----:B------:R-:W3:Y:S03]  /*0400*/  LDCU UR5, c[0x0][0x3ac] ;  /* 0x00007580ff0577ac */ /* 0x000ee60008000800 */
[----:B------:R-:W-:Y:S01]  /*0410*/  ISETP.NE.U32.AND.EX P0, PT, RZ, RZ, PT, P0 ;  /* 0x000000ffff00720c */ /* 0x000fe20003f05100 */
[----:B-1----:R-:W-:Y:S01]  /*0420*/  USHF.R.S32.HI UR22, URZ, 0x1f, UR4 ;  /* 0x0000001fff167899 */ /* 0x002fe20008011404 */
[----:B0-----:R-:W-:-:S10]  /*0430*/  DMUL R10, R10, R10 ;  /* 0x0000000a0a0a7228 */ /* 0x001fd40000000000 */
[----:B------:R-:W-:Y:S02]  /*0440*/  R2UR UR10, R10 ;  /* 0x000000000a0a72ca */ /* 0x000fe400000e0000 */
[----:B------:R-:W-:Y:S01]  /*0450*/  R2UR UR11, R11 ;  /* 0x000000000b0b72ca */ /* 0x000fe200000e0000 */
[----:B--23--:R-:W-:-:S14]  /*0460*/  @!P0 BRA `(.L_x_220) ;  /* 0x0000000800188947 */ /* 0x00cfdc0003800000 */
        /* <DEDUP_REMOVED lines=23> */
.L_x_222:
[----:B------:R-:W-:Y:S01]  /*05e0*/  IMAD.U32 R4, RZ, RZ, UR22 ;  /* 0x00000016ff047e24 */ /* 0x000fe2000f8e00ff */
[----:B------:R-:W-:-:S07]  /*05f0*/  MOV R0, 0x610 ;  /* 0x0000061000007802 */ /* 0x000fce0000000f00 */
[----:B------:R-:W-:Y:S05]  /*0600*/  CALL.REL.NOINC `($__internal_14_$__cuda_sm20_div_s64) ;  /* 0x0000001c00587944 */ /* 0x000fea0003c00000 */
[----:B------:R-:W-:-:S07]  /*0610*/  IMAD.MOV.U32 R9, RZ, RZ, R25 ;  /* 0x000000ffff097224 */ /* 0x000fce00078e0019 */
.L_x_223:
[----:B------:R-:W-:Y:S05]  /*0620*/  BSYNC.RECONVERGENT B0 ;  /* 0x0000000000007941 */ /* 0x000fea0003800200 */
.L_x_221:
[----:B------:R-:W0:Y:S01]  /*0630*/  LDCU UR16, c[0x0][0x3ac] ;  /* 0x00007580ff1077ac */ /* 0x000e220008000800 */
[--C-:B------:R-:W-:Y:S01]  /*0640*/  IMAD.MOV R23, RZ, RZ, -R9.reuse ;  /* 0x000000ffff177224 */ /* 0x100fe200078e0a09 */
[----:B------:R-:W-:Y:S01]  /*0650*/  SHF.R.S64 R10, RZ, 0x1d, R9 ;  /* 0x0000001dff0a7819 */ /* 0x000fe20000001009 */
[----:B------:R-:W1:Y:S01]  /*0660*/  LDCU.64 UR14, c[0x0][0x3a0] ;  /* 0x00007400ff0e77ac */ /* 0x000e620008000a00 */
[----:B------:R-:W2:Y:S01]  /*0670*/  LDCU.64 UR12, c[0x0][0x398] ;  /* 0x00007300ff0c77ac */ /* 0x000ea20008000a00 */
[----:B0-----:R-:W-:-:S05]  /*0680*/  IMAD R23, R23, UR16, R24 ;  /* 0x0000001017177c24 */ /* 0x001fca000f8e0218 */
[----:B------:R-:W-:Y:S02]  /*0690*/  SHF.R.S64 R2, RZ, 0x1d, R23 ;  /* 0x0000001dff027819 */ /* 0x000fe40000001017 */
[----:B--2---:R-:W-:Y:S02]  /*06a0*/  IADD3 R10, P0, PT, R10, UR12, RZ ;  /* 0x0000000c0a0a7c10 */ /* 0x004fe4000ff1e0ff */
[----:B-1----:R-:W-:Y:S02]  /*06b0*/  IADD3 R2, P1, PT, R2, UR14, RZ ;  /* 0x0000000e02027c10 */ /* 0x002fe4000ff3e0ff */
[----:B------:R-:W-:Y:S01]  /*06c0*/  LEA.HI.X.SX32 R11, R9, UR13, 0x3, P0 ;  /* 0x0000000d090b7c11 */ /* 0x000fe200080f1eff */
[----:B------:R-:W0:Y:S01]  /*06d0*/  LDCU.64 UR12, c[0x0][0x3c8] ;  /* 0x00007900ff0c77ac */ /* 0x000e220008000a00 */
[----:B------:R-:W-:-:S03]  /*06e0*/  LEA.HI.X.SX32 R3, R23, UR15, 0x3, P1 ;  /* 0x0000000f17037c11 */ /* 0x000fc600088f1eff */
[----:B------:R-:W2:Y:S01]  /*06f0*/  LDG.E.64.CONSTANT R24, desc[UR20][R10.64] ;  /* 0x000000140a187981 */ /* 0x000ea2000c1e9b00 */
[----:B------:R-:W1:Y:S03]  /*0700*/  LDCU.64 UR14, c[0x0][0x3b8] ;  /* 0x00007700ff0e77ac */ /* 0x000e660008000a00 */
[----:B------:R-:W2:Y:S01]  /*0710*/  LDG.E.64.CONSTANT R2, desc[UR20][R2.64] ;  /* 0x0000001402027981 */ /* 0x000ea2000c1e9b00 */
[----:B------:R-:W-:Y:S01]  /*0720*/  BSSY.RECONVERGENT B2, `(.L_x_224) ;  /* 0x0000020000027945 */ /* 0x000fe20003800200 */
[----:B--2---:R-:W-:-:S08]  /*0730*/  DADD R24, R24, R2 ;  /* 0x0000000018187229 */ /* 0x004fd00000000002 */
[----:B0-----:R-:W-:-:S06]  /*0740*/  DSETP.GT.AND P0, PT, |R24|, UR12, PT ;  /* 0x0000000c18007e2a */ /* 0x001fcc000bf04200 */
[----:B-1----:R-:W-:-:S14]  /*0750*/  DSETP.EQ.OR P0, PT, RZ, UR14, !P0 ;  /* 0x0000000eff007e2a */ /* 0x002fdc000c702400 */
[----:B------:R-:W-:Y:S05]  /*0760*/  @P0 BRA `(.L_x_225) ;  /* 0x00000000006c0947 */ /* 0x000fea0003800000 */
[----:B------:R-:W0:Y:S01]  /*0770*/  MUFU.RCP64H R3, R25 ;  /* 0x0000001900037308 */ /* 0x000e220000001800 */
[----:B------:R-:W-:Y:S01]  /*0780*/  IMAD.MOV.U32 R2, RZ, RZ, 0x1 ;  /* 0x00000001ff027424 */ /* 0x000fe200078e00ff */
[----:B------:R-:W-:Y:S01]  /*0790*/  MOV R0, UR11 ;  /* 0x0000000b00007c02 */ /* 0x000fe20008000f00 */
[----:B------:R-:W-:Y:S03]  /*07a0*/  BSSY.RECONVERGENT B3, `(.L_x_226) ;  /* 0x0000016000037945 */ /* 0x000fe60003800200 */
[----:B------:R-:W-:Y:S01]  /*07b0*/  FSETP.GEU.AND P1, PT, |R0|, 6.5827683646048100446e-37, PT ;  /* 0x036000000000780b */ /* 0x000fe20003f2e200 */
[----:B0-----:R-:W-:-:S08]  /*07c0*/  DFMA R10, -R24, R2, 1 ;  /* 0x3ff00000180a742b */ /* 0x001fd00000000102 */
[----:B------:R-:W-:-:S08]  /*07d0*/  DFMA R10, R10, R10, R10 ;  /* 0x0000000a0a0a722b */ /* 0x000fd0000000000a */
[----:B------:R-:W-:-:S08]  /*07e0*/  DFMA R10, R2, R10, R2 ;  /* 0x0000000a020a722b */ /* 0x000fd00000000002 */
[----:B------:R-:W-:-:S08]  /*07f0*/  DFMA R2, -R24, R10, 1 ;  /* 0x3ff000001802742b */ /* 0x000fd0000000010a */
[----:B------:R-:W-:-:S08]  /*0800*/  DFMA R2, R10, R2, R10 ;  /* 0x000000020a02722b */ /* 0x000fd0000000000a */
[----:B------:R-:W-:-:S08]  /*0810*/  DMUL R26, R2, UR10 ;  /* 0x0000000a021a7c28 */ /* 0x000fd00008000000 */
[----:B------:R-:W-:-:S08]  /*0820*/  DFMA R10, -R24, R26, UR10 ;  /* 0x0000000a180a7e2b */ /* 0x000fd0000800011a */
[----:B------:R-:W-:-:S10]  /*0830*/  DFMA R26, R2, R10, R26 ;  /* 0x0000000a021a722b */ /* 0x000fd4000000001a */
[----:B------:R-:W-:-:S05]  /*0840*/  FFMA R2, RZ, R25, R27 ;  /* 0x00000019ff027223 */ /* 0x000fca000000001b */
[----:B------:R-:W-:-:S13]  /*0850*/  FSETP.GT.AND P0, PT, |R2|, 1.469367938527859385e-39, PT ;  /* 0x001000000200780b */ /* 0x000fda0003f04200 */
[----:B------:R-:W-:Y:S05]  /*0860*/  @P0 BRA P1, `(.L_x_227) ;  /* 0x0000000000240947 */ /* 0x000fea0000800000 */
[----:B------:R-:W-:Y:S01]  /*0870*/  IMAD.U32 R3, RZ, RZ, UR11 ;  /* 0x0000000bff037e24 */ /* 0x000fe2000f8e00ff */
[----:B------:R-:W-:Y:S01]  /*0880*/  MOV R0, 0x900 ;  /* 0x0000090000007802 */ /* 0x000fe20000000f00 */
[----:B------:R-:W-:Y:S02]  /*0890*/  IMAD.U32 R15, RZ, RZ, UR11 ;  /* 0x0000000bff0f7e24 */ /* 0x000fe4000f8e00ff */
[----:B------:R-:W-:Y:S01]  /*08a0*/  IMAD.U32 R14, RZ, RZ, UR10 ;  /* 0x0000000aff0e7e24 */ /* 0x000fe2000f8e00ff */
[----:B------:R-:W-:Y:S01]  /*08b0*/  MOV R15, R3 ;  /* 0x00000003000f7202 */ /* 0x000fe20000000f00 */
[----:B------:R-:W-:Y:S02]  /*08c0*/  IMAD.U32 R2, RZ, RZ, UR10 ;  /* 0x0000000aff027e24 */ /* 0x000fe4000f8e00ff */
[----:B------:R-:W-:Y:S02]  /*08d0*/  IMAD.MOV.U32 R16, RZ, RZ, R24 ;  /* 0x000000ffff107224 */ /* 0x000fe400078e0018 */
[----:B------:R-:W-:-:S07]  /*08e0*/  IMAD.MOV.U32 R17, RZ, RZ, R25 ;  /* 0x000000ffff117224 */ /* 0x000fce00078e0019 */
[----:B------:R-:W-:Y:S05]  /*08f0*/  CALL.REL.NOINC `($__internal_13_$__cuda_sm20_div_rn_f64_full) ;  /* 0x0000001400307944 */ /* 0x000fea0003c00000 */
.L_x_227:
[----:B------:R-:W-:Y:S05]  /*0900*/  BSYNC.RECONVERGENT B3 ;  /* 0x0000000000037941 */ /* 0x000fea0003800200 */
.L_x_226:
[----:B------:R-:W-:-:S11]  /*0910*/  DADD R24, R24, R26 ;  /* 0x0000000018187229 */ /* 0x000fd6000000001a */
.L_x_225:
[----:B------:R-:W-:Y:S05]  /*0920*/  BSYNC.RECONVERGENT B2 ;  /* 0x0000000000027941 */ /* 0x000fea0003800200 */
.L_x_224:
[----:B------:R-:W0:Y:S01]  /*0930*/  LDCU.64 UR12, c[0x0][0x3b0] ;  /* 0x00007600ff0c77ac */ /* 0x000e220008000a00 */
[----:B------:R-:W-:Y:S01]  /*0940*/  BSSY.RECONVERGENT B2, `(.L_x_228) ;  /* 0x0000029000027945 */ /* 0x000fe20003800200 */
[----:B------:R-:W-:Y:S01]  /*0950*/  CS2R R26, SRZ ;  /* 0x00000000001a7805 */ /* 0x000fe2000001ff00 */
[----:B------:R-:W1:Y:S01]  /*0960*/  LDCU.64 UR14, c[0x0][0x3c8] ;  /* 0x00007900ff0e77ac */ /* 0x000e620008000a00 */
[----:B0-----:R-:W-:Y:S01]  /*0970*/  DADD R16, R24, UR12 ;  /* 0x0000000c18107e29 */ /* 0x001fe20008000000 */
[----:B------:R-:W-:Y:S02]  /*0980*/  SHF.R.S32.HI R24, RZ, 0x1f, R9 ;  /* 0x0000001fff187819 */ /* 0x000fe40000011409 */
[----:B------:R-:W-:-:S05]  /*0990*/  SHF.R.S32.HI R25, RZ, 0x1f, R23 ;  /* 0x0000001fff197819 */ /* 0x000fca0000011417 */
[----:B-1----:R-:W-:-:S14]  /*09a0*/  DSETP.GT.AND P0, PT, |R16|, UR14, PT ;  /* 0x0000000e10007e2a */ /* 0x002fdc000bf04200 */
[----:B------:R-:W-:Y:S05]  /*09b0*/  @!P0 BRA `(.L_x_229) ;  /* 0x0000000000848947 */ /* 0x000fea0003800000 */
[----:B------:R-:W0:Y:S01]  /*09c0*/  LDCU.128 UR16, c[0x0][0x380] ;  /* 0x00007000ff1077ac */ /* 0x000e220008000c00 */
[----:B------:R-:W1:Y:S01]  /*09d0*/  LDCU.64 UR12, c[0x0][0x390] ;  /* 0x00007200ff0c77ac */ /* 0x000e620008000a00 */
[----:B0-----:R-:W-:Y:S02]  /*09e0*/  IMAD R0, R24, UR18, RZ ;  /* 0x0000001218007c24 */ /* 0x001fe4000f8e02ff */
[----:B------:R-:W-:-:S04]  /*09f0*/  IMAD.WIDE.U32 R2, R9, UR18, RZ ;  /* 0x0000001209027c25 */ /* 0x000fc8000f8e00ff */
[----:B------:R-:W-:Y:S02]  /*0a00*/  IMAD R11, R9, UR19, R0 ;  /* 0x00000013090b7c24 */ /* 0x000fe4000f8e0200 */
[----:B-1----:R-:W-:Y:S02]  /*0a10*/  IMAD R0, R25, UR12, RZ ;  /* 0x0000000c19007c24 */ /* 0x002fe4000f8e02ff */
[----:B------:R-:W-:Y:S02]  /*0a20*/  IMAD.IADD R3, R3, 0x1, R11 ;  /* 0x0000000103037824 */ /* 0x000fe400078e020b */
[C---:B------:R-:W-:Y:S02]  /*0a30*/  IMAD R11, R23.reuse, UR13, R0 ;  /* 0x0000000d170b7c24 */ /* 0x040fe4000f8e0200 */
[----:B------:R-:W-:Y:S01]  /*0a40*/  IMAD.WIDE.U32 R2, R23, UR12, R2 ;  /* 0x0000000c17027c25 */ /* 0x000fe2000f8e0002 */
[----:B------:R-:W0:Y:S03]  /*0a50*/  LDCU.64 UR12, c[0x0][0x3c0] ;  /* 0x00007800ff0c77ac */ /* 0x000e260008000a00 */
[----:B------:R-:W-:Y:S01]  /*0a60*/  IMAD.IADD R3, R3, 0x1, R11 ;  /* 0x0000000103037824 */ /* 0x000fe200078e020b */
[----:B------:R-:W-:-:S04]  /*0a70*/  LEA R18, P0, R2, UR16, 0x3 ;  /* 0x0000001002127c11 */ /* 0x000fc8000f8018ff */
[----:B------:R-:W-:-:S05]  /*0a80*/  LEA.HI.X R19, R2, UR17, R3, 0x3, P0 ;  /* 0x0000001102137c11 */ /* 0x000fca00080f1c03 */
[----:B------:R-:W0:Y:S01]  /*0a90*/  LDG.E.64.CONSTANT R2, desc[UR20][R18.64] ;  /* 0x0000001412027981 */ /* 0x000e22000c1e9b00 */
[----:B------:R-:W1:Y:S01]  /*0aa0*/  MUFU.RCP64H R11, R17 ;  /* 0x00000011000b7308 */ /* 0x000e620000001800 */
[----:B------:R-:W-:Y:S01]  /*0ab0*/  IMAD.MOV.U32 R10, RZ, RZ, 0x1 ;  /* 0x00000001ff0a7424 */ /* 0x000fe200078e00ff */
[----:B------:R-:W-:Y:S05]  /*0ac0*/  BSSY.RECONVERGENT B3, `(.L_x_229) ;  /* 0x0000010000037945 */ /* 0x000fea0003800200 */
[----:B-1----:R-:W-:-:S08]  /*0ad0*/  DFMA R12, -R16, R10, 1 ;  /* 0x3ff00000100c742b */ /* 0x002fd0000000010a */
[----:B------:R-:W-:-:S08]  /*0ae0*/  DFMA R12, R12, R12, R12 ;  /* 0x0000000c0c0c722b */ /* 0x000fd0000000000c */
[----:B------:R-:W-:-:S08]  /*0af0*/  DFMA R12, R10, R12, R10 ;  /* 0x0000000c0a0c722b */ /* 0x000fd0000000000a */
[----:B------:R-:W-:-:S08]  /*0b00*/  DFMA R10, -R16, R12, 1 ;  /* 0x3ff00000100a742b */ /* 0x000fd0000000010c */
[----:B------:R-:W-:Y:S02]  /*0b10*/  DFMA R10, R12, R10, R12 ;  /* 0x0000000a0c0a722b */ /* 0x000fe4000000000c */
[----:B0-----:R-:W-:-:S08]  /*0b20*/  DMUL R14, R2, UR12 ;  /* 0x0000000c020e7c28 */ /* 0x001fd00008000000 */
[----:B------:R-:W-:Y:S02]  /*0b30*/  DMUL R26, R14, R10 ;  /* 0x0000000a0e1a7228 */ /* 0x000fe40000000000 */
[----:B------:R-:W-:-:S06]  /*0b40*/  FSETP.GEU.AND P1, PT, |R15|, 6.5827683646048100446e-37, PT ;  /* 0x036000000f00780b */ /* 0x000fcc0003f2e200 */
[----:B------:R-:W-:-:S08]  /*0b50*/  DFMA R2, -R16, R26, R14 ;  /* 0x0000001a1002722b */ /* 0x000fd0000000010e */
[----:B------:R-:W-:-:S10]  /*0b60*/  DFMA R26, R10, R2, R26 ;  /* 0x000000020a1a722b */ /* 0x000fd4000000001a */
[----:B------:R-:W-:-:S05]  /*0b70*/  FFMA R0, RZ, R17, R27 ;  /* 0x00000011ff007223 */ /* 0x000fca000000001b */
[----:B------:R-:W-:-:S13]  /*0b80*/  FSETP.GT.AND P0, PT, |R0|, 1.469367938527859385e-39, PT ;  /* 0x001000000000780b */ /* 0x000fda0003f04200 */
[----:B------:R-:W-:Y:S05]  /*0b90*/  @P0 BRA P1, `(.L_x_230) ;  /* 0x0000000000080947 */ /* 0x000fea0000800000 */
[----:B------:R-:W-:-:S07]  /*0ba0*/  MOV R0, 0xbc0 ;  /* 0x00000bc000007802 */ /* 0x000fce0000000f00 */
[----:B------:R-:W-:Y:S05]  /*0bb0*/  CALL.REL.NOINC `($__internal_13_$__cuda_sm20_div_rn_f64_full) ;  /* 0x0000001000807944 */ /* 0x000fea0003c00000 */
.L_x_230:
[----:B------:R-:W-:Y:S05]  /*0bc0*/  BSYNC.RECONVERGENT B3 ;  /* 0x0000000000037941 */ /* 0x000fea0003800200 */
.L_x_229:
[----:B------:R-:W-:Y:S05]  /*0bd0*/  BSYNC.RECONVERGENT B2 ;  /* 0x0000000000027941 */ /* 0x000fea0003800200 */
.L_x_228:
[----:B------:R-:W0:Y:S01]  /*0be0*/  LDCU.128 UR16, c[0x0][0x3d0] ;  /* 0x00007a00ff1077ac */ /* 0x000e220008000c00 */
[----:B------:R-:W1:Y:S01]  /*0bf0*/  LDCU.64 UR12, c[0x0][0x3e0] ;  /* 0x00007c00ff0c77ac */ /* 0x000e620008000a00 */
[----:B0-----:R-:W-:Y:S02]  /*0c00*/  IMAD R24, R24, UR18, RZ ;  /* 0x0000001218187c24 */ /* 0x001fe4000f8e02ff */
[----:B------:R-:W-:-:S04]  /*0c10*/  IMAD.WIDE.U32 R2, R9, UR18, RZ ;  /* 0x0000001209027c25 */ /* 0x000fc8000f8e00ff */
[----:B------:R-:W-:Y:S02]  /*0c20*/  IMAD R9, R9, UR19, R24 ;  /* 0x0000001309097c24 */ /* 0x000fe4000f8e0218 */
[----:B-1----:R-:W-:Y:S02]  /*0c30*/  IMAD R0, R25, UR12, RZ ;  /* 0x0000000c19007c24 */ /* 0x002fe4000f8e02ff */
[----:B------:R-:W-:Y:S02]  /*0c40*/  IMAD.IADD R3, R3, 0x1, R9 ;  /* 0x0000000103037824 */ /* 0x000fe400078e0209 */
[----:B------:R-:W-:Y:S02]  /*0c50*/  IMAD.MOV.U32 R24, RZ, RZ, R5 ;  /* 0x000000ffff187224 */ /* 0x000fe400078e0005 */
[----:B------:R-:W-:-:S04]  /*0c60*/  IMAD.WIDE.U32 R2, R23, UR12, R2 ;  /* 0x0000000c17027c25 */ /* 0x000fc8000f8e0002 */
[----:B------:R-:W-:Y:S01]  /*0c70*/  IMAD R23, R23, UR13, R0 ;  /* 0x0000000d17177c24 */ /* 0x000fe2000f8e0200 */
[----:B------:R-:W-:Y:S01]  /*0c80*/  LEA R10, P0, R2, UR16, 0x3 ;  /* 0x00000010020a7c11 */ /* 0x000fe2000f8018ff */
[----:B------:R-:W-:-:S03]  /*0c90*/  IMAD.MOV.U32 R9, RZ, RZ, R6 ;  /* 0x000000ffff097224 */ /* 0x000fc600078e0006 */
[----:B------:R-:W-:-:S04]  /*0ca0*/  IADD3 R3, PT, PT, R3, R23, RZ ;  /* 0x0000001703037210 */ /* 0x000fc80007ffe0ff */
[----:B------:R-:W-:-:S05]  /*0cb0*/  LEA.HI.X R11, R2, UR17, R3, 0x3, P0 ;  /* 0x00000011020b7c11 */ /* 0x000fca00080f1c03 */
[----:B------:R0:W-:Y:S02]  /*0cc0*/  STG.E.64 desc[UR20][R10.64], R26 ;  /* 0x0000001a0a007986 */ /* 0x0001e4000c101b14 */
.L_x_220:
[----:B------:R-:W-:Y:S05]  /*0cd0*/  BSYNC.RECONVERGENT B1 ;  /* 0x0000000000017941 */ /* 0x000fea0003800200 */
.L_x_219:
[----:B------:R-:W-:-:S04]  /*0ce0*/  ISETP.NE.U32.AND P0, PT, R7, RZ, PT ;  /* 0x000000ff0700720c */ /* 0x000fc80003f05070 */
[----:B------:R-:W-:-:S13]  /*0cf0*/  ISETP.NE.AND.EX P0, PT, R8, RZ, PT, P0 ;  /* 0x000000ff0800720c */ /* 0x000fda0003f05300 */
[----:B------:R-:W-:Y:S05]  /*0d00*/  @!P0 EXIT ;  /* 0x000000000000894d */ /* 0x000fea0003800000 */
[----:B------:R-:W-:Y:S01]  /*0d10*/  BSSY.RECONVERGENT B1, `(.L_x_231) ;  /* 0x0000109000017945 */ /* 0x000fe20003800200 */
[----:B------:R-:W-:Y:S01]  /*0d20*/  IMAD.MOV.U32 R6, RZ, RZ, RZ ;  /* 0x000000ffff067224 */ /* 0x000fe200078e00ff */
[----:B------:R-:W1:Y:S01]  /*0d30*/  LDCU UR23, c[0x0][0x3ac] ;  /* 0x00007580ff1777ac */ /* 0x000e620008000800 */
[----:B------:R-:W-:Y:S01]  /*0d40*/  IMAD.MOV.U32 R5, RZ, RZ, R24 ;  /* 0x000000ffff057224 */ /* 0x000fe200078e0018 */
[----:B------:R-:W2:Y:S01]  /*0d50*/  LDCU.64 UR32, c[0x0][0x3c8] ;  /* 0x00007900ff2077ac */ /* 0x000ea20008000a00 */
[----:B------:R-:W3:Y:S01]  /*0d60*/  LDCU.64 UR24, c[0x0][0x3b8] ;  /* 0x00007700ff1877ac */ /* 0x000ee20008000a00 */
[----:B------:R-:W4:Y:S01]  /*0d70*/  LDCU.64 UR30, c[0x0][0x3b0] ;  /* 0x00007600ff1e77ac */ /* 0x000f220008000a00 */
[----:B------:R-:W0:Y:S01]  /*0d80*/  LDCU.64 UR36, c[0x0][0x3c0] ;  /* 0x00007800ff2477ac */ /* 0x000e220008000a00 */
[----:B------:R-:W0:Y:S01]  /*0d90*/  LDCU.64 UR26, c[0x0][0x398] ;  /* 0x00007300ff1a77ac */ /* 0x000e220008000a00 */
[----:B------:R-:W0:Y:S01]  /*0da0*/  LDCU.64 UR28, c[0x0][0x3a0] ;  /* 0x00007400ff1c77ac */ /* 0x000e220008000a00 */
[----:B------:R-:W0:Y:S01]  /*0db0*/  LDCU.64 UR34, c[0x0][0x390] ;  /* 0x00007200ff2277ac */ /* 0x000e220008000a00 */
[----:B------:R-:W0:Y:S01]  /*0dc0*/  LDCU.64 UR38, c[0x0][0x3e0] ;  /* 0x00007c00ff2677ac */ /* 0x000e220008000a00 */
[----:B------:R-:W0:Y:S01]  /*0dd0*/  LDCU.128 UR12, c[0x0][0x380] ;  /* 0x00007000ff0c77ac */ /* 0x000e220008000c00 */
[----:B------:R-:W0:Y:S02]  /*0de0*/  LDCU.128 UR16, c[0x0][0x3d0] ;  /* 0x00007a00ff1077ac */ /* 0x000e240008000c00 */
.L_x_252:
[----:B------:R-:W-:Y:S01]  /*0df0*/  LOP3.LUT R0, R9, UR22, RZ, 0xfc, !PT ;  /* 0x0000001609007c12 */ /* 0x000fe2000f8efcff */
[----:B------:R-:W-:Y:S03]  /*0e00*/  BSSY.RECONVERGENT B0, `(.L_x_232) ;  /* 0x0000019000007945 */ /* 0x000fe60003800200 */
[----:B------:R-:W-:-:S13]  /*0e10*/  ISETP.NE.U32.AND P0, PT, R0, RZ, PT ;  /* 0x000000ff0000720c */ /* 0x000fda0003f05070 */
[----:B------:R-:W-:Y:S05]  /*0e20*/  @P0 BRA `(.L_x_233) ;  /* 0x00000000004c0947 */ /* 0x000fea0003800000 */
[----:B-1----:R-:W1:Y:S01]  /*0e30*/  I2F.U32.RP R4, UR23 ;  /* 0x0000001700047d06 */ /* 0x002e620008209000 */
[----:B------:R-:W-:-:S07]  /*0e40*/  ISETP.NE.U32.AND P2, PT, RZ, UR23, PT ;  /* 0x00000017ff007c0c */ /* 0x000fce000bf45070 */
[----:B-1----:R-:W1:Y:S02]  /*0e50*/  MUFU.RCP R4, R4 ;  /* 0x0000000400047308 */ /* 0x002e640000001000 */
[----:B-1----:R-:W-:-:S06]  /*0e60*/  VIADD R2, R4, 0xffffffe ;  /* 0x0ffffffe04027836 */ /* 0x002fcc0000000000 */
[----:B------:R1:W5:Y:S02]  /*0e70*/  F2I.FTZ.U32.TRUNC.NTZ R3, R2 ;  /* 0x0000000200037305 */ /* 0x000364000021f000 */
[----:B-1----:R-:W-:Y:S01]  /*0e80*/  IMAD.MOV.U32 R2, RZ, RZ, RZ ;  /* 0x000000ffff027224 */ /* 0x002fe200078e00ff */
[----:B-----5:R-:W-:-:S05]  /*0e90*/  IADD3 R7, PT, PT, RZ, -R3, RZ ;  /* 0x80000003ff077210 */ /* 0x020fca0007ffe0ff */
        /* <DEDUP_REMOVED lines=12> */
.L_x_233:
[----:B------:R-:W-:Y:S02]  /*0f60*/  MOV R4, UR22 ;  /* 0x0000001600047c02 */ /* 0x000fe40008000f00 */
[----:B------:R-:W-:-:S07]  /*0f70*/  MOV R0, 0xf90 ;  /* 0x00000f9000007802 */ /* 0x000fce0000000f00 */
[----:B01234-:R-:W-:Y:S05]  /*0f80*/  CALL.REL.NOINC `($__internal_14_$__cuda_sm20_div_s64) ;  /* 0x0000001000f87944 */ /* 0x01ffea0003c00000 */
.L_x_234:
[----:B0-234-:R-:W-:Y:S05]  /*0f90*/  BSYNC.RECONVERGENT B0 ;  /* 0x0000000000007941 */ /* 0x01dfea0003800200 */
.L_x_232:
[----:B------:R-:W-:Y:S01]  /*0fa0*/  UMOV UR4, URZ ;  /* 0x000000ff00047c82 */ /* 0x000fe20008000000 */
[----:B------:R-:W-:Y:S01]  /*0fb0*/  IMAD R0, R25, UR23, RZ ;  /* 0x0000001719007c24 */ /* 0x000fe2000f8e02ff */
[----:B------:R-:W-:Y:S02]  /*0fc0*/  IADD3 R2, P0, PT, R6, -UR4, RZ ;  /* 0x8000000406027c10 */ /* 0x000fe4000ff1e0ff */
[----:B------:R-:W-:-:S03]  /*0fd0*/  SHF.R.S64 R10, RZ, 0x1d, R25 ;  /* 0x0000001dff0a7819 */ /* 0x000fc60000001019 */
[----:B------:R-:W-:Y:S01]  /*0fe0*/  IMAD.X R23, R5, 0x1, ~R0, P0 ;  /* 0x0000000105177824 */ /* 0x000fe200000e0e00 */
[----:B------:R-:W-:-:S04]  /*0ff0*/  IADD3 R10, P0, PT, R10, UR26, RZ ;  /* 0x0000001a0a0a7c10 */ /* 0x000fc8000ff1e0ff */
[----:B------:R-:W-:Y:S02]  /*1000*/  SHF.R.S64 R2, R2, 0x1d, R23 ;  /* 0x0000001d02027819 */ /* 0x000fe40000001017 */
[----:B------:R-:W-:Y:S02]  /*1010*/  LEA.HI.X.SX32 R11, R25, UR27, 0x3, P0 ;  /* 0x0000001b190b7c11 */ /* 0x000fe400080f1eff */
[----:B------:R-:W-:-:S03]  /*1020*/  IADD3 R2, P1, PT, R2, UR28, RZ ;  /* 0x0000001c02027c10 */ /* 0x000fc6000ff3e0ff */
[----:B------:R-:W2:Y:S01]  /*1030*/  LDG.E.64.CONSTANT R28, desc[UR20][R10.64] ;  /* 0x000000140a1c7981 */ /* 0x000ea2000c1e9b00 */
[----:B------:R-:W-:-:S06]  /*1040*/  LEA.HI.X.SX32 R3, R23, UR29, 0x3, P1 ;  /* 0x0000001d17037c11 */ /* 0x000fcc00088f1eff */
[----:B------:R-:W2:Y:S01]  /*1050*/  LDG.E.64.CONSTANT R2, desc[UR20][R2.64] ;  /* 0x0000001402027981 */ /* 0x000ea2000c1e9b00 */
[----:B------:R-:W-:Y:S01]  /*1060*/  DSETP.NEU.AND P0, PT, RZ, UR24, PT ;  /* 0x00000018ff007e2a */ /* 0x000fe2000bf0d000 */
[----:B------:R-:W-:Y:S01]  /*1070*/  BSSY.RECONVERGENT B2, `(.L_x_235) ;  /* 0x000001f000027945 */ /* 0x000fe20003800200 */
[----:B--2---:R-:W-:-:S08]  /*1080*/  DADD R28, R28, R2 ;  /* 0x000000001c1c7229 */ /* 0x004fd00000000002 */
[----:B------:R-:W-:-:S14]  /*1090*/  DSETP.LEU.OR P1, PT, |R28|, UR32, !P0 ;  /* 0x000000201c007e2a */ /* 0x000fdc000c72b600 */
[----:B------:R-:W-:Y:S05]  /*10a0*/  @P1 BRA `(.L_x_236) ;  /* 0x00000000006c1947 */ /* 0x000fea0003800000 */
[----:B------:R-:W0:Y:S01]  /*10b0*/  MUFU.RCP64H R3, R29 ;  /* 0x0000001d00037308 */ /* 0x000e220000001800 */
[----:B------:R-:W-:Y:S01]  /*10c0*/  IMAD.MOV.U32 R2, RZ, RZ, 0x1 ;  /* 0x00000001ff027424 */ /* 0x000fe200078e00ff */
[----:B------:R-:W-:Y:S01]  /*10d0*/  BSSY.RECONVERGENT B3, `(.L_x_237) ;  /* 0x0000017000037945 */ /* 0x000fe20003800200 */
[----:B------:R-:W-:-:S05]  /*10e0*/  IMAD.U32 R0, RZ, RZ, UR11 ;  /* 0x0000000bff007e24 */ /* 0x000fca000f8e00ff */
        /* <DEDUP_REMOVED lines=13> */
[----:B------:R-:W-:Y:S01]  /*11c0*/  MOV R2, UR10 ;  /* 0x0000000a00027c02 */ /* 0x000fe20008000f00 */
[----:B------:R-:W-:Y:S01]  /*11d0*/  IMAD.U32 R15, RZ, RZ, UR11 ;  /* 0x0000000bff0f7e24 */ /* 0x000fe2000f8e00ff */
[----:B------:R-:W-:Y:S01]  /*11e0*/  MOV R0, 0x1240 ;  /* 0x0000124000007802 */ /* 0x000fe20000000f00 */
[----:B------:R-:W-:Y:S02]  /*11f0*/  IMAD.U32 R14, RZ, RZ, UR10 ;  /* 0x0000000aff0e7e24 */ /* 0x000fe4000f8e00ff */
[----:B------:R-:W-:Y:S02]  /*1200*/  IMAD.MOV.U32 R16, RZ, RZ, R28 ;  /* 0x000000ffff107224 */ /* 0x000fe400078e001c */
[----:B------:R-:W-:Y:S02]  /*1210*/  IMAD.MOV.U32 R15, RZ, RZ, R3 ;  /* 0x000000ffff0f7224 */ /* 0x000fe400078e0003 */
[----:B------:R-:W-:-:S07]  /*1220*/  IMAD.MOV.U32 R17, RZ, RZ, R29 ;  /* 0x000000ffff117224 */ /* 0x000fce00078e001d */
[----:B------:R-:W-:Y:S05]  /*1230*/  CALL.REL.NOINC `($__internal_13_$__cuda_sm20_div_rn_f64_full) ;  /* 0x0000000800e07944 */ /* 0x000fea0003c00000 */
.L_x_238:
[----:B------:R-:W-:Y:S05]  /*1240*/  BSYNC.RECONVERGENT B3 ;  /* 0x0000000000037941 */ /* 0x000fea0003800200 */
.L_x_237:
[----:B------:R-:W-:-:S11]  /*1250*/  DADD R28, R28, R26 ;  /* 0x000000001c1c7229 */ /* 0x000fd6000000001a */
.L_x_236:
[----:B------:R-:W-:Y:S05]  /*1260*/  BSYNC.RECONVERGENT B2 ;  /* 0x0000000000027941 */ /* 0x000fea0003800200 */
.L_x_235:
[----:B------:R-:W-:Y:S01]  /*1270*/  DADD R16, R28, UR30 ;  /* 0x0000001e1c107e29 */ /* 0x000fe20008000000 */
[----:B------:R-:W-:Y:S01]  /*1280*/  BSSY.RECONVERGENT B2, `(.L_x_239) ;  /* 0x0000024000027945 */ /* 0x000fe20003800200 */
[----:B------:R-:W-:Y:S02]  /*1290*/  SHF.R.S32.HI R8, RZ, 0x1f, R25 ;  /* 0x0000001fff087819 */ /* 0x000fe40000011419 */
[----:B------:R-:W-:Y:S02]  /*12a0*/  CS2R R26, SRZ ;  /* 0x00000000001a7805 */ /* 0x000fe4000001ff00 */
[----:B------:R-:W-:Y:S02]  /*12b0*/  SHF.R.S32.HI R7, RZ, 0x1f, R23 ;  /* 0x0000001fff077819 */ /* 0x000fe40000011417 */
[----:B------:R-:W-:-:S14]  /*12c0*/  DSETP.GT.AND P1, PT, |R16|, UR32, PT ;  /* 0x0000002010007e2a */ /* 0x000fdc000bf24200 */
[----:B------:R-:W-:Y:S05]  /*12d0*/  @!P1 BRA `(.L_x_240) ;  /* 0x0000000000789947 */ /* 0x000fea0003800000 */
[----:B------:R-:W-:Y:S02]  /*12e0*/  IMAD R0, R8, UR14, RZ ;  /* 0x0000000e08007c24 */ /* 0x000fe4000f8e02ff */
[----:B------:R-:W-:-:S04]  /*12f0*/  IMAD.WIDE.U32 R2, R25, UR14, RZ ;  /* 0x0000000e19027c25 */ /* 0x000fc8000f8e00ff */
[----:B------:R-:W-:Y:S02]  /*1300*/  IMAD R11, R25, UR15, R0 ;  /* 0x0000000f190b7c24 */ /* 0x000fe4000f8e0200 */
[----:B------:R-:W-:Y:S02]  /*1310*/  IMAD R0, R7, UR34, RZ ;  /* 0x0000002207007c24 */ /* 0x000fe4000f8e02ff */
[----:B------:R-:W-:Y:S02]  /*1320*/  IMAD.IADD R3, R3, 0x1, R11 ;  /* 0x0000000103037824 */ /* 0x000fe400078e020b */
[C---:B------:R-:W-:Y:S02]  /*1330*/  IMAD R11, R23.reuse, UR35, R0 ;  /* 0x00000023170b7c24 */ /* 0x040fe4000f8e0200 */
[----:B------:R-:W-:-:S05]  /*1340*/  IMAD.WIDE.U32 R2, R23, UR34, R2 ;  /* 0x0000002217027c25 */ /* 0x000fca000f8e0002 */
[----:B------:R-:W-:Y:S02]  /*1350*/  IADD3 R3, PT, PT, R3, R11, RZ ;  /* 0x0000000b03037210 */ /* 0x000fe40007ffe0ff */
[----:B------:R-:W-:-:S04]  /*1360*/  LEA R18, P1, R2, UR12, 0x3 ;  /* 0x0000000c02127c11 */ /* 0x000fc8000f8218ff */
[----:B------:R-:W-:-:S05]  /*1370*/  LEA.HI.X R19, R2, UR13, R3, 0x3, P1 ;  /* 0x0000000d02137c11 */ /* 0x000fca00088f1c03 */
[----:B------:R-:W2:Y:S01]  /*1380*/  LDG.E.64.CONSTANT R2, desc[UR20][R18.64] ;  /* 0x0000001412027981 */ /* 0x000ea2000c1e9b00 */
[----:B------:R-:W0:Y:S01]  /*1390*/  MUFU.RCP64H R11, R17 ;  /* 0x00000011000b7308 */ /* 0x000e220000001800 */
[----:B------:R-:W-:Y:S01]  /*13a0*/  IMAD.MOV.U32 R10, RZ, RZ, 0x1 ;  /* 0x00000001ff0a7424 */ /* 0x000fe200078e00ff */
[----:B------:R-:W-:Y:S05]  /*13b0*/  BSSY.RECONVERGENT B3, `(.L_x_240) ;  /* 0x0000010000037945 */ /* 0x000fea0003800200 */
[----:B0-----:R-:W-:-:S08]  /*13c0*/  DFMA R12, -R16, R10, 1 ;  /* 0x3ff00000100c742b */ /* 0x001fd0000000010a */
[----:B------:R-:W-:-:S08]  /*13d0*/  DFMA R12, R12, R12, R12 ;  /* 0x0000000c0c0c722b */ /* 0x000fd0000000000c */
[----:B------:R-:W-:-:S08]  /*13e0*/  DFMA R12, R10, R12, R10 ;  /* 0x0000000c0a0c722b */ /* 0x000fd0000000000a */
[----:B------:R-:W-:-:S08]  /*13f0*/  DFMA R10, -R16, R12, 1 ;  /* 0x3ff00000100a742b */ /* 0x000fd0000000010c */
[----:B------:R-:W-:Y:S02]  /*1400*/  DFMA R10, R12, R10, R12 ;  /* 0x0000000a0c0a722b */ /* 0x000fe4000000000c */
[----:B--2---:R-:W-:-:S08]  /*1410*/  DMUL R14, R2, UR36 ;  /* 0x00000024020e7c28 */ /* 0x004fd00008000000 */
        /* <DEDUP_REMOVED lines=9> */
.L_x_241:
[----:B------:R-:W-:Y:S05]  /*14b0*/  BSYNC.RECONVERGENT B3 ;  /* 0x0000000000037941 */ /* 0x000fea0003800200 */
.L_x_240:
[----:B------:R-:W-:Y:S05]  /*14c0*/  BSYNC.RECONVERGENT B2 ;  /* 0x0000000000027941 */ /* 0x000fea0003800200 */
.L_x_239:
[----:B------:R-:W-:Y:S01]  /*14d0*/  IMAD R8, R8, UR18, RZ ;  /* 0x0000001208087c24 */ /* 0x000fe2000f8e02ff */
[----:B------:R-:W-:Y:S01]  /*14e0*/  BSSY.RECONVERGENT B0, `(.L_x_242) ;  /* 0x0000026000007945 */ /* 0x000fe20003800200 */
[----:B------:R-:W-:-:S04]  /*14f0*/  IMAD.WIDE.U32 R2, R25, UR18, RZ ;  /* 0x0000001219027c25 */ /* 0x000fc8000f8e00ff */
[----:B------:R-:W-:Y:S02]  /*1500*/  IMAD R25, R25, UR19, R8 ;  /* 0x0000001319197c24 */ /* 0x000fe4000f8e0208 */
[----:B------:R-:W-:Y:S02]  /*1510*/  IMAD R0, R7, UR38, RZ ;  /* 0x0000002607007c24 */ /* 0x000fe4000f8e02ff */
[----:B------:R-:W-:Y:S02]  /*1520*/  IMAD.IADD R3, R3, 0x1, R25 ;  /* 0x0000000103037824 */ /* 0x000fe400078e0219 */
[C---:B------:R-:W-:Y:S02]  /*1530*/  IMAD R7, R23.reuse, UR39, R0 ;  /* 0x0000002717077c24 */ /* 0x040fe4000f8e0200 */
[----:B------:R-:W-:-:S04]  /*1540*/  IMAD.WIDE.U32 R2, R23, UR38, R2 ;  /* 0x0000002617027c25 */ /* 0x000fc8000f8e0002 */
[----:B------:R-:W-:Y:S01]  /*1550*/  IMAD.IADD R3, R3, 0x1, R7 ;  /* 0x0000000103037824 */ /* 0x000fe200078e0207 */
[----:B------:R-:W-:-:S04]  /*1560*/  LEA R10, P1, R2, UR16, 0x3 ;  /* 0x00000010020a7c11 */ /* 0x000fc8000f8218ff */
[----:B------:R-:W-:Y:S02]  /*1570*/  LEA.HI.X R11, R2, UR17, R3, 0x3, P1 ;  /* 0x00000011020b7c11 */ /* 0x000fe400088f1c03 */
[----:B------:R-:W-:-:S03]  /*1580*/  IADD3 R24, P1, PT, R24, UR8, RZ ;  /* 0x0000000818187c10 */ /* 0x000fc6000ff3e0ff */
[----:B------:R0:W-:Y:S01]  /*1590*/  STG.E.64 desc[UR20][R10.64], R26 ;  /* 0x0000001a0a007986 */ /* 0x0001e2000c101b14 */
[----:B------:R-:W-:-:S04]  /*15a0*/  IADD3.X R9, PT, PT, R9, UR9, RZ, P1, !PT ;  /* 0x0000000909097c10 */ /* 0x000fc80008ffe4ff */
[----:B------:R-:W-:-:S04]  /*15b0*/  LOP3.LUT R0, R9, UR22, RZ, 0xfc, !PT ;  /* 0x0000001609007c12 */ /* 0x000fc8000f8efcff */
[----:B------:R-:W-:-:S13]  /*15c0*/  ISETP.NE.U32.AND P1, PT, R0, RZ, PT ;  /* 0x000000ff0000720c */ /* 0x000fda0003f25070 */
[----:B0-----:R-:W-:Y:S05]  /*15d0*/  @P1 BRA `(.L_x_243) ;  /* 0x00000000004c1947 */ /* 0x001fea0003800000 */
[----:B------:R-:W0:Y:S01]  /*15e0*/  I2F.U32.RP R4, UR23 ;  /* 0x0000001700047d06 */ /* 0x000e220008209000 */
[----:B------:R-:W-:-:S07]  /*15f0*/  ISETP.NE.U32.AND P3, PT, RZ, UR23, PT ;  /* 0x00000017ff007c0c */ /* 0x000fce000bf65070 */
[----:B0-----:R-:W0:Y:S02]  /*1600*/  MUFU.RCP R4, R4 ;  /* 0x0000000400047308 */ /* 0x001e240000001000 */
[----:B0-----:R-:W-:-:S06]  /*1610*/  VIADD R2, R4, 0xffffffe ;  /* 0x0ffffffe04027836 */ /* 0x001fcc0000000000 */
[----:B------:R0:W1:Y:S02]  /*1620*/  F2I.FTZ.U32.TRUNC.NTZ R3, R2 ;  /* 0x0000000200037305 */ /* 0x000064000021f000 */
[----:B0-----:R-:W-:Y:S01]  /*1630*/  MOV R2, RZ ;  /* 0x000000ff00027202 */ /* 0x001fe20000000f00 */
        /* <DEDUP_REMOVED lines=13> */
.L_x_243:
[----:B------:R-:W-:Y:S01]  /*1710*/  IMAD.U32 R4, RZ, RZ, UR22 ;  /* 0x00000016ff047e24 */ /* 0x000fe2000f8e00ff */
[----:B------:R-:W-:-:S07]  /*1720*/  MOV R0, 0x1740 ;  /* 0x0000174000007802 */ /* 0x000fce0000000f00 */
[----:B------:R-:W-:Y:S05]  /*1730*/  CALL.REL.NOINC `($__internal_14_$__cuda_sm20_div_s64) ;  /* 0x0000000c000c7944 */ /* 0x000fea0003c00000 */
.L_x_244:
[----:B------:R-:W-:Y:S05]  /*1740*/  BSYNC.RECONVERGENT B0 ;  /* 0x0000000000007941 */ /* 0x000fea0003800200 */
.L_x_242:
[----:B------:R-:W-:Y:S01]  /*1750*/  UMOV UR4, URZ ;  /* 0x000000ff00047c82 */ /* 0x000fe20008000000 */
[----:B------:R-:W-:Y:S01]  /*1760*/  IMAD R0, R25, UR23, RZ ;  /* 0x0000001719007c24 */ /* 0x000fe2000f8e02ff */
[----:B------:R-:W-:Y:S02]  /*1770*/  IADD3 R2, P1, P2, RZ, -UR4, R6 ;  /* 0x80000004ff027c10 */ /* 0x000fe4000fa3e006 */
[----:B------:R-:W-:Y:S02]  /*1780*/  SHF.R.S64 R10, RZ, 0x1d, R25 ;  /* 0x0000001dff0a7819 */ /* 0x000fe40000001019 */
[----:B------:R-:W-:Y:S02]  /*1790*/  IADD3.X R7, PT, PT, ~R0, UR8, R5, P1, P2 ;  /* 0x0000000800077c10 */ /* 0x000fe40008fe4505 */
[----:B------:R-:W-:Y:S02]  /*17a0*/  IADD3 R10, P1, PT, R10, UR26, RZ ;  /* 0x0000001a0a0a7c10 */ /* 0x000fe4000ff3e0ff */
[----:B------:R-:W-:-:S02]  /*17b0*/  SHF.R.S64 R2, R2, 0x1d, R7 ;  /* 0x0000001d02027819 */ /* 0x000fc40000001007 */
[----:B------:R-:W-:Y:S02]  /*17c0*/  LEA.HI.X.SX32 R11, R25, UR27, 0x3, P1 ;  /* 0x0000001b190b7c11 */ /* 0x000fe400088f1eff */
[----:B------:R-:W-:-:S03]  /*17d0*/  IADD3 R2, P2, PT, R2, UR28, RZ ;  /* 0x0000001c02027c10 */ /* 0x000fc6000ff5e0ff */
[----:B------:R-:W2:Y:S01]  /*17e0*/  LDG.E.64.CONSTANT R28, desc[UR20][R10.64] ;  /* 0x000000140a1c7981 */ /* 0x000ea2000c1e9b00 */
[----:B------:R-:W-:-:S06]  /*17f0*/  LEA.HI.X.SX32 R3, R7, UR29, 0x3, P2 ;  /* 0x0000001d07037c11 */ /* 0x000fcc00090f1eff */
[----:B------:R-:W2:Y:S01]  /*1800*/  LDG.E.64.CONSTANT R2, desc[UR20][R2.64] ;  /* 0x0000001402027981 */ /* 0x000ea2000c1e9b00 */
[----:B------:R-:W-:Y:S01]  /*1810*/  BSSY.RECONVERGENT B2, `(.L_x_245) ;  /* 0x000001f000027945 */ /* 0x000fe20003800200 */
[----:B--2---:R-:W-:-:S08]  /*1820*/  DADD R28, R28, R2 ;  /* 0x000000001c1c7229 */ /* 0x004fd00000000002 */
[----:B------:R-:W-:-:S14]  /*1830*/  DSETP.LEU.OR P0, PT, |R28|, UR32, !P0 ;  /* 0x000000201c007e2a */ /* 0x000fdc000c70b600 */
[----:B------:R-:W-:Y:S05]  /*1840*/  @P0 BRA `(.L_x_246) ;  /* 0x00000000006c0947 */ /* 0x000fea0003800000 */
[----:B------:R-:W0:Y:S01]  /*1850*/  MUFU.RCP64H R3, R29 ;  /* 0x0000001d00037308 */ /* 0x000e220000001800 */
[----:B------:R-:W-:Y:S01]  /*1860*/  MOV R2, 0x1 ;  /* 0x0000000100027802 */ /* 0x000fe20000000f00 */
[----:B------:R-:W-:Y:S01]  /*1870*/  IMAD.U32 R0, RZ, RZ, UR11 ;  /* 0x0000000bff007e24 */ /* 0x000fe2000f8e00ff */
[----:B------:R-:W-:Y:S04]  /*1880*/  BSSY.RECONVERGENT B3, `(.L_x_247) ;  /* 0x0000016000037945 */ /* 0x000fe80003800200 */
        /* <DEDUP_REMOVED lines=13> */
[----:B------:R-:W-:Y:S01]  /*1960*/  MOV R16, R28 ;  /* 0x0000001c00107202 */ /* 0x000fe20000000f00 */
[----:B------:R-:W-:Y:S01]  /*1970*/  IMAD.U32 R15, RZ, RZ, UR11 ;  /* 0x0000000bff0f7e24 */ /* 0x000fe2000f8e00ff */
[----:B------:R-:W-:Y:S01]  /*1980*/  MOV R0, 0x19e0 ;  /* 0x000019e000007802 */ /* 0x000fe20000000f00 */
[----:B------:R-:W-:Y:S02]  /*1990*/  IMAD.U32 R14, RZ, RZ, UR10 ;  /* 0x0000000aff0e7e24 */ /* 0x000fe4000f8e00ff */
[----:B------:R-:W-:Y:S02]  /*19a0*/  IMAD.U32 R2, RZ, RZ, UR10 ;  /* 0x0000000aff027e24 */ /* 0x000fe4000f8e00ff */
[----:B------:R-:W-:Y:S02]  /*19b0*/  IMAD.MOV.U32 R15, RZ, RZ, R3 ;  /* 0x000000ffff0f7224 */ /* 0x000fe400078e0003 */
[----:B------:R-:W-:-:S07]  /*19c0*/  IMAD.MOV.U32 R17, RZ, RZ, R29 ;  /* 0x000000ffff117224 */ /* 0x000fce00078e001d */
[----:B------:R-:W-:Y:S05]  /*19d0*/  CALL.REL.NOINC `($__internal_13_$__cuda_sm20_div_rn_f64_full) ;  /* 0x0000000000f87944 */ /* 0x000fea0003c00000 */
.L_x_248:
[----:B------:R-:W-:Y:S05]  /*19e0*/  BSYNC.RECONVERGENT B3 ;  /* 0x0000000000037941 */ /* 0x000fea0003800200 */
.L_x_247:
[----:B------:R-:W-:-:S11]  /*19f0*/  DADD R28, R28, R26 ;  /* 0x000000001c1c7229 */ /* 0x000fd6000000001a */
.L_x_246:
[----:B------:R-:W-:Y:S05]  /*1a00*/  BSYNC.RECONVERGENT B2 ;  /* 0x0000000000027941 */ /* 0x000fea0003800200 */
.L_x_245:
        /* <DEDUP_REMOVED lines=36> */
.L_x_251:
[----:B------:R-:W-:Y:S05]  /*1c50*/  BSYNC.RECONVERGENT B3 ;  /* 0x0000000000037941 */ /* 0x000fea0003800200 */
.L_x_250:
[----:B------:R-:W-:Y:S05]  /*1c60*/  BSYNC.RECONVERGENT B2 ;  /* 0x0000000000027941 */ /* 0x000fea0003800200 */
.L_x_249:
[----:B------:R-:W-:Y:S01]  /*1c70*/  IMAD R8, R8, UR18, RZ ;  /* 0x0000001208087c24 */ /* 0x000fe2000f8e02ff */
[----:B------:R-:W-:Y:S01]  /*1c80*/  IADD3 R6, P1, PT, RZ, R6, RZ ;  /* 0x00000006ff067210 */ /* 0x000fe20007f3e0ff */
[----:B------:R-:W-:-:S04]  /*1c90*/  IMAD.WIDE.U32 R2, R25, UR18, RZ ;  /* 0x0000001219027c25 */ /* 0x000fc8000f8e00ff */
[----:B------:R-:W-:Y:S02]  /*1ca0*/  IMAD R25, R25, UR19, R8 ;  /* 0x0000001319197c24 */ /* 0x000fe4000f8e0208 */
[----:B------:R-:W-:-:S03]  /*1cb0*/  IMAD R0, R23, UR38, RZ ;  /* 0x0000002617007c24 */ /* 0x000fc6000f8e02ff */
[----:B------:R-:W-:Y:S01]  /*1cc0*/  IADD3 R3, PT, PT, R3, R25, RZ ;  /* 0x0000001903037210 */ /* 0x000fe20007ffe0ff */
[C---:B------:R-:W-:Y:S02]  /*1cd0*/  IMAD R11, R7.reuse, UR39, R0 ;  /* 0x00000027070b7c24 */ /* 0x040fe4000f8e0200 */
[----:B------:R-:W-:Y:S02]  /*1ce0*/  IMAD.U32 R0, RZ, RZ, UR8 ;  /* 0x00000008ff007e24 */ /* 0x000fe4000f8e00ff */
[----:B------:R-:W-:-:S04]  /*1cf0*/  IMAD.WIDE.U32 R2, R7, UR38, R2 ;  /* 0x0000002607027c25 */ /* 0x000fc8000f8e0002 */
[----:B------:R-:W-:Y:S01]  /*1d00*/  IMAD.IADD R3, R3, 0x1, R11 ;  /* 0x0000000103037824 */ /* 0x000fe200078e020b */
[----:B------:R-:W-:Y:S01]  /*1d10*/  LEA R10, P0, R2, UR16, 0x3 ;  /* 0x00000010020a7c11 */ /* 0x000fe2000f8018ff */
[----:B------:R-:W-:-:S03]  /*1d20*/  IMAD.U32.X R5, R0, 0x2, R5, P1 ;  /* 0x0000000200057824 */ /* 0x000fc600008e0405 */
[----:B------:R-:W-:Y:S02]  /*1d30*/  LEA.HI.X R11, R2, UR17, R3, 0x3, P0 ;  /* 0x00000011020b7c11 */ /* 0x000fe400080f1c03 */
[----:B------:R-:W-:-:S03]  /*1d40*/  IADD3 R24, P0, PT, R24, UR8, RZ ;  /* 0x0000000818187c10 */ /* 0x000fc6000ff1e0ff */
[----:B------:R0:W-:Y:S01]  /*1d50*/  STG.E.64 desc[UR20][R10.64], R26 ;  /* 0x0000001a0a007986 */ /* 0x0001e2000c101b14 */
[----:B------:R-:W-:Y:S02]  /*1d60*/  IADD3.X R9, PT, PT, R9, UR9, RZ, P0, !PT ;  /* 0x0000000909097c10 */ /* 0x000fe400087fe4ff */
[----:B------:R-:W-:-:S04]  /*1d70*/  ISETP.GE.U32.AND P0, PT, R24, UR6, PT ;  /* 0x0000000618007c0c */ /* 0x000fc8000bf06070 */
[----:B------:R-:W-:-:S13]  /*1d80*/  ISETP.GE.AND.EX P0, PT, R9, UR7, PT, P0 ;  /* 0x0000000709007c0c */ /* 0x000fda000bf06300 */
[----:B0-----:R-:W-:Y:S05]  /*1d90*/  @!P0 BRA `(.L_x_252) ;  /* 0xfffffff000148947 */ /* 0x001fea000383ffff */
[----:B------:R-:W-:Y:S05]  /*1da0*/  BSYNC.RECONVERGENT B1 ;  /* 0x0000000000017941 */ /* 0x000fea0003800200 */
.L_x_231:
[----:B------:R-:W-:Y:S05]  /*1db0*/  EXIT ;  /* 0x000000000000794d */ /* 0x000fea0003800000 */
        .weak           $__internal_13_$__cuda_sm20_div_rn_f64_full
        .type           $__internal_13_$__cuda_sm20_div_rn_f64_full,@function
        .size           $__internal_13_$__cuda_sm20_div_rn_f64_full,($__internal_14_$__cuda_sm20_div_s64 - $__internal_13_$__cuda_sm20_div_rn_f64_full)
$__internal_13_$__cuda_sm20_div_rn_f64_full:
[C---:B------:R-:W-:Y:S01]  /*1dc0*/  FSETP.GEU.AND P1, PT, |R17|.reuse, 1.469367938527859385e-39, PT ;  /* 0x001000001100780b */ /* 0x040fe20003f2e200 */
[----:B------:R-:W-:Y:S01]  /*1dd0*/  IMAD.MOV.U32 R26, RZ, RZ, 0x1 ;  /* 0x00000001ff1a7424 */ /* 0x000fe200078e00ff */
[----:B------:R-:W-:Y:S01]  /*1de0*/  LOP3.LUT R18, R17, 0x800fffff, RZ, 0xc0, !PT ;  /* 0x800fffff11127812 */ /* 0x000fe200078ec0ff */
[----:B------:R-:W-:Y:S01]  /*1df0*/  IMAD.MOV.U32 R12, RZ, RZ, R14 ;  /* 0x000000ffff0c7224 */ /* 0x000fe200078e000e */
[C---:B------:R-:W-:Y:S01]  /*1e00*/  FSETP.GEU.AND P3, PT, |R15|.reuse, 1.469367938527859385e-39, PT ;  /* 0x001000000f00780b */ /* 0x040fe20003f6e200 */
[----:B------:R-:W-:Y:S01]  /*1e10*/  BSSY.RECONVERGENT B0, `(.L_x_253) ;  /* 0x0000052000007945 */ /* 0x000fe20003800200 */
[----:B------:R-:W-:Y:S01]  /*1e20*/  LOP3.LUT R19, R18, 0x3ff00000, RZ, 0xfc, !PT ;  /* 0x3ff0000012137812 */ /* 0x000fe200078efcff */
[----:B------:R-:W-:Y:S01]  /*1e30*/  IMAD.MOV.U32 R18, RZ, RZ, R16 ;  /* 0x000000ffff127224 */ /* 0x000fe200078e0010 */
[----:B------:R-:W-:Y:S02]  /*1e40*/  LOP3.LUT R2, R15, 0x7ff00000, RZ, 0xc0, !PT ;  /* 0x7ff000000f027812 */ /* 0x000fe400078ec0ff */
[----:B------:R-:W-:-:S03]  /*1e50*/  LOP3.LUT R21, R17, 0x7ff00000, RZ, 0xc0, !PT ;  /* 0x7ff0000011157812 */ /* 0x000fc600078ec0ff */
[----:B------:R-:W-:Y:S01]  /*1e60*/  @!P1 DMUL R18, R16, 8.98846567431157953865e+307 ;  /* 0x7fe0000010129828 */ /* 0x000fe20000000000 */
[----:B------:R-:W-:-:S03]  /*1e70*/  ISETP.GE.U32.AND P2, PT, R2, R21, PT ;  /* 0x000000150200720c */ /* 0x000fc60003f46070 */
[----:B------:R-:W-:Y:S02]  /*1e80*/  @!P3 LOP3.LUT R3, R17, 0x7ff00000, RZ, 0xc0, !PT ;  /* 0x7ff000001103b812 */ /* 0x000fe400078ec0ff */
[----:B------:R-:W0:Y:S02]  /*1e90*/  MUFU.RCP64H R27, R19 ;  /* 0x00000013001b7308 */ /* 0x000e240000001800 */
[----:B------:R-:W-:Y:S02]  /*1ea0*/  @!P3 ISETP.GE.U32.AND P4, PT, R2, R3, PT ;  /* 0x000000030200b20c */ /* 0x000fe40003f86070 */
[----:B------:R-:W-:Y:S02]  /*1eb0*/  MOV R3, 0x1ca00000 ;  /* 0x1ca0000000037802 */ /* 0x000fe40000000f00 */
[----:B------:R-:W-:Y:S02]  /*1ec0*/  @!P1 LOP3.LUT R21, R19, 0x7ff00000, RZ, 0xc0, !PT ;  /* 0x7ff0000013159812 */ /* 0x000fe400078ec0ff */
[----:B------:R-:W-:-:S03]  /*1ed0*/  SEL R13, R3, 0x63400000, !P2 ;  /* 0x63400000030d7807 */ /* 0x000fc60005000000 */
[----:B------:R-:W-:Y:S01]  /*1ee0*/  VIADD R22, R21, 0xffffffff ;  /* 0xffffffff15167836 */ /* 0x000fe20000000000 */
[----:B------:R-:W-:Y:S01]  /*1ef0*/  LOP3.LUT R13, R13, 0x800fffff, R15, 0xf8, !PT ;  /* 0x800fffff0d0d7812 */ /* 0x000fe200078ef80f */
[----:B0-----:R-:W-:-:S08]  /*1f00*/  DFMA R10, R26, -R18, 1 ;  /* 0x3ff000001a0a742b */ /* 0x001fd00000000812 */
[----:B------:R-:W-:-:S08]  /*1f10*/  DFMA R10, R10, R10, R10 ;  /* 0x0000000a0a0a722b */ /* 0x000fd0000000000a */
[----:B------:R-:W-:Y:S01]  /*1f20*/  DFMA R26, R26, R10, R26 ;  /* 0x0000000a1a1a722b */ /* 0x000fe2000000001a */
[----:B------:R-:W-:Y:S01]  /*1f30*/  @!P3 SEL R11, R3, 0x63400000, !P4 ;  /* 0x63400000030bb807 */ /* 0x000fe20006000000 */
[----:B------:R-:W-:-:S03]  /*1f40*/  @!P3 IMAD.MOV.U32 R10, RZ, RZ, RZ ;  /* 0x000000ffff0ab224 */ /* 0x000fc600078e00ff */
[----:B------:R-:W-:-:S03]  /*1f50*/  @!P3 LOP3.LUT R4, R11, 0x80000000, R15, 0xf8, !PT ;  /* 0x800000000b04b812 */ /* 0x000fc600078ef80f */
[----:B------:R-:W-:Y:S01]  /*1f60*/  DFMA R30, R26, -R18, 1 ;  /* 0x3ff000001a1e742b */ /* 0x000fe20000000812 */
[----:B------:R-:W-:Y:S01]  /*1f70*/  @!P3 LOP3.LUT R11, R4, 0x100000, RZ, 0xfc, !PT ;  /* 0x00100000040bb812 */ /* 0x000fe200078efcff */
[----:B------:R-:W-:-:S05]  /*1f80*/  IMAD.MOV.U32 R4, RZ, RZ, R2 ;  /* 0x000000ffff047224 */ /* 0x000fca00078e0002 */
[----:B------:R-:W-:Y:S02]  /*1f90*/  @!P3 DFMA R12, R12, 2, -R10 ;  /* 0x400000000c0cb82b */ /* 0x000fe4000000080a */
[----:B------:R-:W-:-:S08]  /*1fa0*/  DFMA R30, R26, R30, R26 ;  /* 0x0000001e1a1e722b */ /* 0x000fd0000000001a */
[----:B------:R-:W-:Y:S01]  /*1fb0*/  @!P3 LOP3.LUT R4, R13, 0x7ff00000, RZ, 0xc0, !PT ;  /* 0x7ff000000d04b812 */ /* 0x000fe200078ec0ff */
[----:B------:R-:W-:-:S04]  /*1fc0*/  DMUL R26, R30, R12 ;  /* 0x0000000c1e1a7228 */ /* 0x000fc80000000000 */
[----:B------:R-:W-:-:S04]  /*1fd0*/  VIADD R20, R4, 0xffffffff ;  /* 0xffffffff04147836 */ /* 0x000fc80000000000 */
[----:B------:R-:W-:Y:S01]  /*1fe0*/  DFMA R10, R26, -R18, R12 ;  /* 0x800000121a0a722b */ /* 0x000fe2000000000c */
[----:B------:R-:W-:-:S04]  /*1ff0*/  ISETP.GT.U32.AND P1, PT, R20, 0x7feffffe, PT ;  /* 0x7feffffe1400780c */ /* 0x000fc80003f24070 */
[----:B------:R-:W-:-:S03]  /*2000*/  ISETP.GT.U32.OR P1, PT, R22, 0x7feffffe, P1 ;  /* 0x7feffffe1600780c */ /* 0x000fc60000f24470 */
[----:B------:R-:W-:-:S10]  /*2010*/  DFMA R10, R30, R10, R26 ;  /* 0x0000000a1e0a722b */ /* 0x000fd4000000001a */
[----:B------:R-:W-:Y:S05]  /*2020*/  @P1 BRA `(.L_x_254) ;  /* 0x00000000006c1947 */ /* 0x000fea0003800000 */
[----:B------:R-:W-:Y:S01]  /*2030*/  LOP3.LUT R15, R17, 0x7ff00000, RZ, 0xc0, !PT ;  /* 0x7ff00000110f7812 */ /* 0x000fe200078ec0ff */
[----:B------:R-:W-:-:S03]  /*2040*/  IMAD.MOV.U32 R14, RZ, RZ, RZ ;  /* 0x000000ffff0e7224 */ /* 0x000fc600078e00ff */
[CC--:B------:R-:W-:Y:S02]  /*2050*/  VIADDMNMX R4, R2.reuse, -R15.reuse, 0xb9600000, !PT ;  /* 0xb960000002047446 */ /* 0x0c0fe4000780090f */
[----:B------:R-:W-:Y:S02]  /*2060*/  ISETP.GE.U32.AND P1, PT, R2, R15, PT ;  /* 0x0000000f0200720c */ /* 0x000fe40003f26070 */
[----:B------:R-:W-:Y:S02]  /*2070*/  VIMNMX R4, PT, PT, R4, 0x46a00000, PT ;  /* 0x46a0000004047848 */ /* 0x000fe40003fe0100 */
[----:B------:R-:W-:-:S04]  /*2080*/  SEL R3, R3, 0x63400000, !P1 ;  /* 0x6340000003037807 */ /* 0x000fc80004800000 */
[----:B------:R-:W-:-:S05]  /*2090*/  IADD3 R3, PT, PT, -R3, R4, RZ ;  /* 0x0000000403037210 */ /* 0x000fca0007ffe1ff */
[----:B------:R-:W-:-:S06]  /*20a0*/  VIADD R15, R3, 0x7fe00000 ;  /* 0x7fe00000030f7836 */ /* 0x000fcc0000000000 */
[----:B------:R-:W-:-:S10]  /*20b0*/  DMUL R26, R10, R14 ;  /* 0x0000000e0a1a7228 */ /* 0x000fd40000000000 */
[----:B------:R-:W-:-:S13]  /*20c0*/  FSETP.GTU.AND P1, PT, |R27|, 1.469367938527859385e-39, PT ;  /* 0x001000001b00780b */ /* 0x000fda0003f2c200 */
[----:B------:R-:W-:Y:S05]  /*20d0*/  @P1 BRA `(.L_x_255) ;  /* 0x0000000000941947 */ /* 0x000fea0003800000 */
[----:B------:R-:W-:Y:S01]  /*20e0*/  DFMA R12, R10, -R18, R12 ;  /* 0x800000120a0c722b */ /* 0x000fe2000000000c */
[----:B------:R-:W-:-:S09]  /*20f0*/  IMAD.MOV.U32 R14, RZ, RZ, RZ ;  /* 0x000000ffff0e7224 */ /* 0x000fd200078e00ff */
[C---:B------:R-:W-:Y:S02]  /*2100*/  FSETP.NEU.AND P1, PT, R13.reuse, RZ, PT ;  /* 0x000000ff0d00720b */ /* 0x040fe40003f2d000 */
[----:B------:R-:W-:-:S04]  /*2110*/  LOP3.LUT R16, R13, 0x80000000, R17, 0x48, !PT ;  /* 0x800000000d107812 */ /* 0x000fc800078e4811 */
[----:B------:R-:W-:-:S07]  /*2120*/  LOP3.LUT R15, R16, R15, RZ, 0xfc, !PT ;  /* 0x0000000f100f7212 */ /* 0x000fce00078efcff */
[----:B------:R-:W-:Y:S05]  /*2130*/  @!P1 BRA `(.L_x_255) ;  /* 0x00000000007c9947 */ /* 0x000fea0003800000 */
[----:B------:R-:W-:Y:S01]  /*2140*/  IMAD.MOV R13, RZ, RZ, -R3 ;  /* 0x000000ffff0d7224 */ /* 0x000fe200078e0a03 */
[----:B------:R-:W-:Y:S01]  /*2150*/  IADD3 R3, PT, PT, -R3, -0x43300000, RZ ;  /* 0xbcd0000003037810 */ /* 0x000fe20007ffe1ff */
[----:B------:R-:W-:-:S06]  /*2160*/  IMAD.MOV.U32 R12, RZ, RZ, RZ ;  /* 0x000000ffff0c7224 */ /* 0x000fcc00078e00ff */
[----:B------:R-:W-:Y:S02]  /*2170*/  DFMA R12, R26, -R12, R10 ;  /* 0x8000000c1a0c722b */ /* 0x000fe4000000000a */
[----:B------:R-:W-:-:S08]  /*2180*/  DMUL.RP R10, R10, R14 ;  /* 0x0000000e0a0a7228 */ /* 0x000fd00000008000 */
[----:B------:R-:W-:Y:S02]  /*2190*/  FSETP.NEU.AND P1, PT, |R13|, R3, PT ;  /* 0x000000030d00720b */ /* 0x000fe40003f2d200 */
[----:B------:R-:W-:Y:S02]  /*21a0*/  LOP3.LUT R3, R11, R16, RZ, 0x3c, !PT ;  /* 0x000000100b037212 */ /* 0x000fe400078e3cff */
[----:B------:R-:W-:Y:S02]  /*21b0*/  FSEL R26, R10, R26, !P1 ;  /* 0x0000001a0a1a7208 */ /* 0x000fe40004800000 */
[----:B------:R-:W-:Y:S01]  /*21c0*/  FSEL R27, R3, R27, !P1 ;  /* 0x0000001b031b7208 */ /* 0x000fe20004800000 */
[----:B------:R-:W-:Y:S06]  /*21d0*/  BRA `(.L_x_255) ;  /* 0x0000000000547947 */ /* 0x000fec0003800000 */
.L_x_254:
[----:B------:R-:W-:-:S14]  /*21e0*/  DSETP.NAN.AND P1, PT, R14, R14, PT ;  /* 0x0000000e0e00722a */ /* 0x000fdc0003f28000 */
[----:B------:R-:W-:Y:S05]  /*21f0*/  @P1 BRA `(.L_x_256) ;  /* 0x0000000000441947 */ /* 0x000fea0003800000 */
[----:B------:R-:W-:-:S14]  /*2200*/  DSETP.NAN.AND P1, PT, R16, R16, PT ;  /* 0x000000101000722a */ /* 0x000fdc0003f28000 */
[----:B------:R-:W-:Y:S05]  /*2210*/  @P1 BRA `(.L_x_257) ;  /* 0x0000000000301947 */ /* 0x000fea0003800000 */
[----:B------:R-:W-:Y:S01]  /*2220*/  ISETP.NE.AND P1, PT, R4, R21, PT ;  /* 0x000000150400720c */ /* 0x000fe20003f25270 */
[----:B------:R-:W-:Y:S01]  /*2230*/  IMAD.MOV.U32 R27, RZ, RZ, -0x80000 ;  /* 0xfff80000ff1b7424 */ /* 0x000fe200078e00ff */
[----:B------:R-:W-:-:S11]  /*2240*/  MOV R26, 0x0 ;  /* 0x00000000001a7802 */ /* 0x000fd60000000f00 */
[----:B------:R-:W-:Y:S05]  /*2250*/  @!P1 BRA `(.L_x_255) ;  /* 0x0000000000349947 */ /* 0x000fea0003800000 */
[----:B------:R-:W-:Y:S02]  /*2260*/  ISETP.NE.AND P1, PT, R4, 0x7ff00000, PT ;  /* 0x7ff000000400780c */ /* 0x000fe40003f25270 */
[----:B------:R-:W-:Y:S02]  /*2270*/  LOP3.LUT R27, R15, 0x80000000, R17, 0x48, !PT ;  /* 0x800000000f1b7812 */ /* 0x000fe400078e4811 */
[----:B------:R-:W-:-:S13]  /*2280*/  ISETP.EQ.OR P1, PT, R21, RZ, !P1 ;  /* 0x000000ff1500720c */ /* 0x000fda0004f22670 */
[----:B------:R-:W-:Y:S01]  /*2290*/  @P1 LOP3.LUT R2, R27, 0x7ff00000, RZ, 0xfc, !PT ;  /* 0x7ff000001b021812 */ /* 0x000fe200078efcff */
[----:B------:R-:W-:Y:S02]  /*22a0*/  @!P1 IMAD.MOV.U32 R26, RZ, RZ, RZ ;  /* 0x000000ffff1a9224 */ /* 0x000fe400078e00ff */
[----:B------:R-:W-:Y:S02]  /*22b0*/  @P1 IMAD.MOV.U32 R26, RZ, RZ, RZ ;  /* 0x000000ffff1a1224 */ /* 0x000fe400078e00ff */
[----:B------:R-:W-:Y:S01]  /*22c0*/  @P1 IMAD.MOV.U32 R27, RZ, RZ, R2 ;  /* 0x000000ffff1b1224 */ /* 0x000fe200078e0002 */
[----:B------:R-:W-:Y:S06]  /*22d0*/  BRA `(.L_x_255) ;  /* 0x0000000000147947 */ /* 0x000fec0003800000 */
.L_x_257:
[----:B------:R-:W-:Y:S01]  /*22e0*/  LOP3.LUT R27, R17, 0x80000, RZ, 0xfc, !PT ;  /* 0x00080000111b7812 */ /* 0x000fe200078efcff */
[----:B------:R-:W-:Y:S01]  /*22f0*/  IMAD.MOV.U32 R26, RZ, RZ, R16 ;  /* 0x000000ffff1a7224 */ /* 0x000fe200078e0010 */
[----:B------:R-:W-:Y:S06]  /*2300*/  BRA `(.L_x_255) ;  /* 0x0000000000087947 */ /* 0x000fec0003800000 */
.L_x_256:
[----:B------:R-:W-:Y:S02]  /*2310*/  LOP3.LUT R27, R15, 0x80000, RZ, 0xfc, !PT ;  /* 0x000800000f1b7812 */ /* 0x000fe400078efcff */
[----:B------:R-:W-:-:S07]  /*2320*/  MOV R26, R14 ;  /* 0x0000000e001a7202 */ /* 0x000fce0000000f00 */
.L_x_255:
[----:B------:R-:W-:Y:S05]  /*2330*/  BSYNC.RECONVERGENT B0 ;  /* 0x0000000000007941 */ /* 0x000fea0003800200 */
.L_x_253:
[----:B------:R-:W-:Y:S02]  /*2340*/  IMAD.MOV.U32 R2, RZ, RZ, R0 ;  /* 0x000000ffff027224 */ /* 0x000fe400078e0000 */
[----:B------:R-:W-:-:S04]  /*2350*/  IMAD.MOV.U32 R3, RZ, RZ, 0x0 ;  /* 0x00000000ff037424 */ /* 0x000fc800078e00ff */
[----:B------:R-:W-:Y:S05]  /*2360*/  RET.REL.NODEC R2 `(_ZN36_GLOBAL__N__7b48fe22_4_k_cu_ff602d6e34caspt2_apply_precond_sr_f64_kernelEPKdllS1_S1_iiddddPdll) ;  /* 0xffffffdc02247950 */ /* 0x000fea0003c3ffff */
        .weak           $__internal_14_$__cuda_sm20_div_s64
        .type           $__internal_14_$__cuda_sm20_div_s64,@function
        .size           $__internal_14_$__cuda_sm20_div_s64,($__internal_15_$__cuda_sm20_div_u64 - $__internal_14_$__cuda_sm20_div_s64)
$__internal_14_$__cuda_sm20_div_s64:
        /* <DEDUP_REMOVED lines=29> */
[----:B------:R-:W-:Y:S01]  /*2540*/  IMAD.X R2, RZ, RZ, ~R3, P1 ;  /* 0x000000ffff027224 */ /* 0x000fe200008e0e03 */
[----:B------:R-:W-:-:S03]  /*2550*/  IADD3 R3, P5, PT, RZ, -R24, RZ ;  /* 0x80000018ff037210 */ /* 0x000fc60007fbe0ff */
[----:B------:R-:W-:-:S04]  /*2560*/  IMAD.WIDE.U32 R12, P1, R13, R2, R12 ;  /* 0x000000020d0c7225 */ /* 0x000fc8000782000c */
[----:B------:R-:W-:Y:S02]  /*2570*/  IMAD.X R14, RZ, RZ, ~R9, P5 ;  /* 0x000000ffff0e7224 */ /* 0x000fe400028e0e09 */
[----:B------:R-:W-:Y:S01]  /*2580*/  IMAD.HI.U32 R12, P2, R15, R17, R12 ;  /* 0x000000110f0c7227 */ /* 0x000fe2000784000c */
[----:B------:R-:W-:-:S03]  /*2590*/  SEL R13, R3, R24, !P4 ;  /* 0x00000018030d7207 */ /* 0x000fc60006000000 */
[CC--:B------:R-:W-:Y:S02]  /*25a0*/  IMAD R17, R15.reuse, R2.reuse, RZ ;  /* 0x000000020f117224 */ /* 0x0c0fe400078e02ff */
[----:B------:R-:W-:-:S03]  /*25b0*/  IMAD.HI.U32 R2, R15, R2, RZ ;  /* 0x000000020f027227 */ /* 0x000fc600078e00ff */
[----:B------:R-:W-:Y:S01]  /*25c0*/  IADD3 R12, P3, PT, R17, R12, RZ ;  /* 0x0000000c110c7210 */ /* 0x000fe20007f7e0ff */
[----:B------:R-:W-:Y:S01]  /*25d0*/  IMAD.X R3, R2, 0x1, R15, P1 ;  /* 0x0000000102037824 */ /* 0x000fe200008e060f */
[----:B------:R-:W-:-:S03]  /*25e0*/  SEL R15, R14, R9, !P4 ;  /* 0x000000090e0f7207 */ /* 0x000fc60006000000 */
[----:B------:R-:W-:Y:S01]  /*25f0*/  IMAD.HI.U32 R2, R12, R13, RZ ;  /* 0x0000000d0c027227 */ /* 0x000fe200078e00ff */
[----:B------:R-:W-:-:S03]  /*2600*/  IADD3.X R14, PT, PT, RZ, RZ, R3, P3, P2 ;  /* 0x000000ffff0e7210 */ /* 0x000fc60001fe4403 */
[----:B------:R-:W-:Y:S02]  /*2610*/  IMAD.MOV.U32 R3, RZ, RZ, RZ ;  /* 0x000000ffff037224 */ /* 0x000fe400078e00ff */
[-C--:B------:R-:W-:Y:S02]  /*2620*/  IMAD R17, R14, R15.reuse, RZ ;  /* 0x0000000f0e117224 */ /* 0x080fe400078e02ff */
[----:B------:R-:W-:-:S04]  /*2630*/  IMAD.WIDE.U32 R2, R12, R15, R2 ;  /* 0x0000000f0c027225 */ /* 0x000fc800078e0002 */
[----:B------:R-:W-:-:S04]  /*2640*/  IMAD.HI.U32 R12, R14, R15, RZ ;  /* 0x0000000f0e0c7227 */ /* 0x000fc800078e00ff */
[----:B------:R-:W-:-:S05]  /*2650*/  IMAD.HI.U32 R2, P1, R14, R13, R2 ;  /* 0x0000000d0e027227 */ /* 0x000fca0007820002 */
[----:B------:R-:W-:Y:S02]  /*2660*/  IADD3 R17, P2, PT, R17, R2, RZ ;  /* 0x0000000211117210 */ /* 0x000fe40007f5e0ff */
[----:B------:R-:W-:-:S03]  /*2670*/  IADD3.X R12, PT, PT, R12, RZ, RZ, P1, !PT ;  /* 0x000000ff0c0c7210 */ /* 0x000fc60000ffe4ff */
[----:B------:R-:W-:-:S04]  /*2680*/  IMAD.WIDE.U32 R2, R17, R10, RZ ;  /* 0x0000000a11027225 */ /* 0x000fc800078e00ff */
[----:B------:R-:W-:Y:S01]  /*2690*/  IMAD.X R19, RZ, RZ, R12, P2 ;  /* 0x000000ffff137224 */ /* 0x000fe200010e060c */
[----:B------:R-:W-:Y:S01]  /*26a0*/  IADD3 R21, P2, PT, -R2, R13, RZ ;  /* 0x0000000d02157210 */ /* 0x000fe20007f5e1ff */
[----:B------:R-:W-:-:S03]  /*26b0*/  IMAD R3, R17, R11, R3 ;  /* 0x0000000b11037224 */ /* 0x000fc600078e0203 */
[-C--:B------:R-:W-:Y:S01]  /*26c0*/  ISETP.GE.U32.AND P1, PT, R21, R10.reuse, PT ;  /* 0x0000000a1500720c */ /* 0x080fe20003f26070 */
[----:B------:R-:W-:-:S04]  /*26d0*/  IMAD R2, R19, R10, R3 ;  /* 0x0000000a13027224 */ /* 0x000fc800078e0203 */
[----:B------:R-:W-:Y:S01]  /*26e0*/  IMAD.X R15, R15, 0x1, ~R2, P2 ;  /* 0x000000010f0f7824 */ /* 0x000fe200010e0e02 */
[----:B------:R-:W-:Y:S01]  /*26f0*/  IADD3 R3, P2, PT, R21, -R10, RZ ;  /* 0x8000000a15037210 */ /* 0x000fe20007f5e0ff */
[----:B------:R-:W-:-:S03]  /*2700*/  VIADD R2, R17, 0x1 ;  /* 0x0000000111027836 */ /* 0x000fc60000000000 */
[C---:B------:R-:W-:Y:S01]  /*2710*/  ISETP.GE.U32.AND.EX P1, PT, R15.reuse, R11, PT, P1 ;  /* 0x0000000b0f00720c */ /* 0x040fe20003f26110 */
[----:B------:R-:W-:-:S03]  /*2720*/  IMAD.X R13, R15, 0x1, ~R11, P2 ;  /* 0x000000010f0d7824 */ /* 0x000fc600010e0e0b */
[----:B------:R-:W-:Y:S02]  /*2730*/  SEL R3, R3, R21, P1 ;  /* 0x0000001503037207 */ /* 0x000fe40000800000 */
[----:B------:R-:W-:Y:S02]  /*2740*/  SEL R2, R2, R17, P1 ;  /* 0x0000001102027207 */ /* 0x000fe40000800000 */
[----:B------:R-:W-:Y:S02]  /*2750*/  SEL R13, R13, R15, P1 ;  /* 0x0000000f0d0d7207 */ /* 0x000fe40000800000 */
[----:B------:R-:W-:Y:S01]  /*2760*/  ISETP.GE.U32.AND P1, PT, R3, R10, PT ;  /* 0x0000000a0300720c */ /* 0x000fe20003f26070 */
[----:B------:R-:W-:Y:S01]  /*2770*/  VIADD R25, R2, 0x1 ;  /* 0x0000000102197836 */ /* 0x000fe20000000000 */
[----:B------:R-:W-:Y:S02]  /*2780*/  LOP3.LUT R3, R4, R9, RZ, 0x3c, !PT ;  /* 0x0000000904037212 */ /* 0x000fe400078e3cff */
[----:B------:R-:W-:-:S02]  /*2790*/  ISETP.GE.U32.AND.EX P1, PT, R13, R11, PT, P1 ;  /* 0x0000000b0d00720c */ /* 0x000fc40003f26110 */
[----:B------:R-:W-:Y:S01]  /*27a0*/  ISETP.GE.AND P2, PT, R3, RZ, PT ;  /* 0x000000ff0300720c */ /* 0x000fe20003f46270 */
[----:B------:R-:W-:Y:S01]  /*27b0*/  IMAD.MOV.U32 R3, RZ, RZ, 0x0 ;  /* 0x00000000ff037424 */ /* 0x000fe200078e00ff */
[----:B------:R-:W-:Y:S02]  /*27c0*/  SEL R25, R25, R2, P1 ;  /* 0x0000000219197207 */ /* 0x000fe40000800000 */
[----:B------:R-:W-:Y:S02]  /*27d0*/  ISETP.NE.U32.AND P1, PT, RZ, UR5, PT ;  /* 0x00000005ff007c0c */ /* 0x000fe4000bf25070 */
[-C--:B------:R-:W-:Y:S02]  /*27e0*/  IADD3 R2, PT, PT, RZ, -R25.reuse, RZ ;  /* 0x80000019ff027210 */ /* 0x080fe40007ffe0ff */
[----:B------:R-:W-:Y:S02]  /*27f0*/  ISETP.NE.AND.EX P1, PT, R4, RZ, PT, P1 ;  /* 0x000000ff0400720c */ /* 0x000fe40003f25310 */
[----:B------:R-:W-:Y:S01]  /*2800*/  SEL R25, R2, R25, !P2 ;  /* 0x0000001902197207 */ /* 0x000fe20005000000 */
[----:B------:R-:W-:-:S03]  /*2810*/  IMAD.MOV.U32 R2, RZ, RZ, R0 ;  /* 0x000000ffff027224 */ /* 0x000fc600078e0000 */
[----:B------:R-:W-:Y:S01]  /*2820*/  SEL R25, R25, 0xffffffff, P1 ;  /* 0xffffffff19197807 */ /* 0x000fe20000800000 */
[----:B------:R-:W-:Y:S06]  /*2830*/  RET.REL.NODEC R2 `(_ZN36_GLOBAL__N__7b48fe22_4_k_cu_ff602d6e34caspt2_apply_precond_sr_f64_kernelEPKdllS1_S1_iiddddPdll) ;  /* 0xffffffd402f07950 */ /* 0x000fec0003c3ffff */
        .weak           $__internal_15_$__cuda_sm20_div_u64
        .type           $__internal_15_$__cuda_sm20_div_u64,@function
        .size           $__internal_15_$__cuda_sm20_div_u64,(.L_x_313 - $__internal_15_$__cuda_sm20_div_u64)
$__internal_15_$__cuda_sm20_div_u64:
        /* <DEDUP_REMOVED lines=62> */
[----:B------:R-:W-:Y:S02]  /*2c20*/  ISETP.NE.AND.EX P1, PT, RZ, UR9, PT, P1 ;  /* 0x00000009ff007c0c */ /* 0x000fe4000bf25310 */
[----:B------:R-:W-:Y:S01]  /*2c30*/  SEL R7, R7, R2, P0 ;  /* 0x0000000207077207 */ /* 0x000fe20000000000 */
[----:B------:R-:W-:Y:S01]  /*2c40*/  IMAD.MOV.U32 R2, RZ, RZ, R4 ;  /* 0x000000ffff027224 */ /* 0x000fe200078e0004 */
[----:B------:R-:W-:Y:S01]  /*2c50*/  SEL R8, R8, R3, P0 ;  /* 0x0000000308087207 */ /* 0x000fe20000000000 */
[----:B------:R-:W-:Y:S01]  /*2c60*/  IMAD.MOV.U32 R3, RZ, RZ, 0x0 ;  /* 0x00000000ff037424 */ /* 0x000fe200078e00ff */
[----:B------:R-:W-:Y:S02]  /*2c70*/  SEL R7, R7, 0xffffffff, P1 ;  /* 0xffffffff07077807 */ /* 0x000fe40000800000 */
[----:B------:R-:W-:Y:S01]  /*2c80*/  SEL R8, R8, 0xffffffff, P1 ;  /* 0xffffffff08087807 */ /* 0x000fe20000800000 */
[----:B------:R-:W-:Y:S06]  /*2c90*/  RET.REL.NODEC R2 `(_ZN36_GLOBAL__N__7b48fe22_4_k_cu_ff602d6e34caspt2_apply_precond_sr_f64_kernelEPKdllS1_S1_iiddddPdll) ;  /* 0xffffffd002d87950 */ /* 0x000fec0003c3ffff */
.L_x_258:
        /* <DEDUP_REMOVED lines=14> */
.L_x_313:


//--------------------- .text._ZN36_GLOBAL__N__7b48fe22_4_k_cu_ff602d6e33caspt2_apply_h0diag_sr_f64_kernelEPKdllS1_S1_iidddddPdll --------------------------
	.section	.text._ZN36_GLOBAL__N__7b48fe22_4_k_cu_ff602d6e33caspt2_apply_h0diag_sr_f64_kernelEPKdllS1_S1_iidddddPdll,"ax",@progbits
	.align	128
.text._ZN36_GLOBAL__N__7b48fe22_4_k_cu_ff602d6e33caspt2_apply_h0diag_sr_f64_kernelEPKdllS1_S1_iidddddPdll:
        .type           _ZN36_GLOBAL__N__7b48fe22_4_k_cu_ff602d6e33caspt2_apply_h0diag_sr_f64_kernelEPKdllS1_S1_iidddddPdll,@function
        .size           _ZN36_GLOBAL__N__7b48fe22_4_k_cu_ff602d6e33caspt2_apply_h0diag_sr_f64_kernelEPKdllS1_S1_iidddddPdll,(.L_x_317 - _ZN36_GLOBAL__N__7b48fe22_4_k_cu_ff602d6e33caspt2_apply_h0diag_sr_f64_kernelEPKdllS1_S1_iidddddPdll)
        .other          _ZN36_GLOBAL__N__7b48fe22_4_k_cu_ff602d6e33caspt2_apply_h0diag_sr_f64_kernelEPKdllS1_S1_iidddddPdll,@"STO_CUDA_ENTRY STV_DEFAULT"
_ZN36_GLOBAL__N__7b48fe22_4_k_cu_ff602d6e33caspt2_apply_h0diag_sr_f64_kernelEPKdllS1_S1_iidddddPdll:
        /* <DEDUP_REMOVED lines=50> */
.L_x_260:
[----:B------:R-:W-:-:S07]  /*0320*/  MOV R4, 0x340 ;  /* 0x0000034000047802 */ /* 0x000fce0000000f00 */
[----:B------:R-:W-:Y:S05]  /*0330*/  CALL.REL.NOINC `($__internal_18_$__cuda_sm20_div_u64) ;  /* 0x0000002000647944 */ /* 0x000fea0003c00000 */
.L_x_261:
[----:B------:R-:W-:Y:S05]  /*0340*/  BSYNC.RECONVERGENT B0 ;  /* 0x0000000000007941 */ /* 0x000fea0003800200 */
.L_x_259:
[----:B------:R-:W0:Y:S01]  /*0350*/  LDC.64 R4, c[0x0][0x3b8] ;  /* 0x0000ee00ff047b82 */ /* 0x000e220000000a00 */
[----:B------:R-:W-:Y:S01]  /*0360*/  IADD3 R9, P1, PT, R2, R0, RZ ;  /* 0x0000000002097210 */ /* 0x000fe20007f3e0ff */
[----:B------:R-:W1:Y:S01]  /*0370*/  LDCU UR4, c[0x0][0x3ac] ;  /* 0x00007580ff0477ac */ /* 0x000e620008000800 */
[----:B------:R-:W-:Y:S02]  /*0380*/  BSSY.RECONVERGENT B0, `(.L_x_262) ;  /* 0x000007f000007945 */ /* 0x000fe40003800200 */
[----:B------:R-:W-:Y:S01]  /*0390*/  LOP3.LUT R0, R9, 0x1, RZ, 0xc0, !PT ;  /* 0x0000000109007812 */ /* 0x000fe200078ec0ff */
[----:B------:R-:W2:Y:S01]  /*03a0*/  LDCU.64 UR24, c[0x0][0x358] ;  /* 0x00006b00ff1877ac */ /* 0x000ea20008000a00 */
[----:B------:R-:W-:Y:S02]  /*03b0*/  IADD3.X R8, PT, PT, RZ, R3, RZ, P1, !PT ;  /* 0x00000003ff087210 */ /* 0x000fe40000ffe4ff */
        /* <DEDUP_REMOVED lines=31> */
.L_x_265:
[----:B------:R-:W-:Y:S01]  /*05b0*/  IMAD.U32 R12, RZ, RZ, UR26 ;  /* 0x0000001aff0c7e24 */ /* 0x000fe2000f8e00ff */
[----:B------:R-:W-:-:S07]  /*05c0*/  MOV R0, 0x5e0 ;  /* 0x000005e000007802 */ /* 0x000fce0000000f00 */
[----:B------:R-:W-:Y:S05]  /*05d0*/  CALL.REL.NOINC `($__internal_17_$__cuda_sm20_div_s64) ;  /* 0x0000001800887944 */ /* 0x000fea0003c00000 */
[----:B------:R-:W-:-:S07]  /*05e0*/  IMAD.MOV.U32 R23, RZ, RZ, R24 ;  /* 0x000000ffff177224 */ /* 0x000fce00078e0018 */
.L_x_266:
[----:B------:R-:W-:Y:S05]  /*05f0*/  BSYNC.RECONVERGENT B1 ;  /* 0x0000000000017941 */ /* 0x000fea0003800200 */
.L_x_264:
        /* <DEDUP_REMOVED lines=44> */
[----:B------:R-:W-:Y:S05]  /*08c0*/  CALL.REL.NOINC `($__internal_16_$__cuda_sm20_div_rn_f64_full) ;  /* 0x0000001000607944 */ /* 0x000fea0003c00000 */
[----:B------:R-:W-:Y:S02]  /*08d0*/  IMAD.MOV.U32 R2, RZ, RZ, R6 ;  /* 0x000000ffff027224 */ /* 0x000fe400078e0006 */
[----:B------:R-:W-:-:S07]  /*08e0*/  IMAD.MOV.U32 R3, RZ, RZ, R7 ;  /* 0x000000ffff037224 */ /* 0x000fce00078e0007 */
.L_x_270:
[----:B------:R-:W-:Y:S05]  /*08f0*/  BSYNC.RECONVERGENT B2 ;  /* 0x0000000000027941 */ /* 0x000fea0003800200 */
.L_x_269:
[----:B------:R-:W-:-:S11]  /*0900*/  DADD R24, R24, R2 ;  /* 0x0000000018187229 */ /* 0x000fd60000000002 */
.L_x_268:
[----:B------:R-:W-:Y:S05]  /*0910*/  BSYNC.RECONVERGENT B1 ;  /* 0x0000000000017941 */ /* 0x000fea0003800200 */
.L_x_267:
[----:B------:R-:W0:Y:S01]  /*0920*/  LDCU.128 UR16, c[0x0][0x380] ;  /* 0x00007000ff1077ac */ /* 0x000e220008000c00 */
[----:B------:R-:W-:Y:S01]  /*0930*/  SHF.R.S32.HI R0, RZ, 0x1f, R23 ;  /* 0x0000001fff007819 */ /* 0x000fe20000011417 */
[----:B------:R-:W1:Y:S01]  /*0940*/  LDCU.128 UR20, c[0x0][0x3e0] ;  /* 0x00007c00ff1477ac */ /* 0x000e620008000c00 */
[----:B------:R-:W2:Y:S01]  /*0950*/  LDCU.64 UR12, c[0x0][0x390] ;  /* 0x00007200ff0c77ac */ /* 0x000ea20008000a00 */
[----:B------:R-:W3:Y:S02]  /*0960*/  LDCU.64 UR14, c[0x0][0x3d8] ;  /* 0x00007b00ff0e77ac */ /* 0x000ee40008000a00 */
[----:B0-----:R-:W-:Y:S02]  /*0970*/  IMAD R4, R0, UR18, RZ ;  /* 0x0000001200047c24 */ /* 0x001fe4000f8e02ff */
[----:B------:R-:W-:-:S04]  /*0980*/  IMAD.WIDE.U32 R2, R23, UR18, RZ ;  /* 0x0000001217027c25 */ /* 0x000fc8000f8e00ff */
[----:B-1----:R-:W-:Y:S01]  /*0990*/  IMAD R6, R0, UR20, RZ ;  /* 0x0000001400067c24 */ /* 0x002fe2000f8e02ff */
[----:B------:R-:W-:Y:S01]  /*09a0*/  SHF.R.S32.HI R0, RZ, 0x1f, R22 ;  /* 0x0000001fff007819 */ /* 0x000fe20000011416 */
[C---:B------:R-:W-:Y:S02]  /*09b0*/  IMAD R5, R23.reuse, UR19, R4 ;  /* 0x0000001317057c24 */ /* 0x040fe4000f8e0204 */
[----:B------:R-:W-:Y:S02]  /*09c0*/  IMAD R13, R23, UR21, R6 ;  /* 0x00000015170d7c24 */ /* 0x000fe4000f8e0206 */
[----:B--2---:R-:W-:Y:S01]  /*09d0*/  IMAD R7, R0, UR12, RZ ;  /* 0x0000000c00077c24 */ /* 0x004fe2000f8e02ff */
[----:B------:R-:W-:Y:S01]  /*09e0*/  IADD3 R3, PT, PT, R3, R5, RZ ;  /* 0x0000000503037210 */ /* 0x000fe20007ffe0ff */
[----:B------:R-:W-:-:S04]  /*09f0*/  IMAD.WIDE.U32 R4, R23, UR20, RZ ;  /* 0x0000001417047c25 */ /* 0x000fc8000f8e00ff */
[----:B------:R-:W-:-:S04]  /*0a00*/  IMAD.WIDE.U32 R2, R22, UR12, R2 ;  /* 0x0000000c16027c25 */ /* 0x000fc8000f8e0002 */
[----:B------:R-:W-:Y:S01]  /*0a10*/  IMAD R7, R22, UR13, R7 ;  /* 0x0000000d16077c24 */ /* 0x000fe2000f8e0207 */
[----:B------:R-:W-:Y:S01]  /*0a20*/  LEA R6, P0, R2, UR16, 0x3 ;  /* 0x0000001002067c11 */ /* 0x000fe2000f8018ff */
[----:B------:R-:W-:Y:S01]  /*0a30*/  IMAD.IADD R5, R5, 0x1, R13 ;  /* 0x0000000105057824 */ /* 0x000fe200078e020d */
[----:B------:R-:W0:Y:S01]  /*0a40*/  LDCU.64 UR12, c[0x0][0x3b0] ;  /* 0x00007600ff0c77ac */ /* 0x000e220008000a00 */
[----:B------:R-:W-:Y:S02]  /*0a50*/  IMAD.IADD R3, R3, 0x1, R7 ;  /* 0x0000000103037824 */ /* 0x000fe400078e0207 */
[----:B------:R-:W-:Y:S02]  /*0a60*/  IMAD R13, R0, UR22, RZ ;  /* 0x00000016000d7c24 */ /* 0x000fe4000f8e02ff */
[----:B------:R-:W-:Y:S01]  /*0a70*/  IMAD.WIDE.U32 R4, R22, UR22, R4 ;  /* 0x0000001616047c25 */ /* 0x000fe2000f8e0004 */
[----:B------:R-:W-:Y:S01]  /*0a80*/  LEA.HI.X R7, R2, UR17, R3, 0x3, P0 ;  /* 0x0000001102077c11 */ /* 0x000fe200080f1c03 */
[----:B------:R-:W1:Y:S02]  /*0a90*/  LDCU.128 UR16, c[0x0][0x3c0] ;  /* 0x00007800ff1077ac */ /* 0x000e640008000c00 */
[----:B------:R-:W-:Y:S01]  /*0aa0*/  IMAD R13, R22, UR23, R13 ;  /* 0x00000017160d7c24 */ /* 0x000fe2000f8e020d */
[----:B---3--:R-:W-:-:S02]  /*0ab0*/  LEA R2, P0, R4, UR14, 0x3 ;  /* 0x0000000e04027c11 */ /* 0x008fc4000f8018ff */
[----:B------:R-:W2:Y:S01]  /*0ac0*/  LDG.E.64.CONSTANT R6, desc[UR24][R6.64] ;  /* 0x0000001806067981 */ /* 0x000ea2000c1e9b00 */
[----:B------:R-:W-:-:S05]  /*0ad0*/  IMAD.IADD R3, R5, 0x1, R13 ;  /* 0x0000000105037824 */ /* 0x000fca00078e020d */
[----:B------:R-:W-:-:S05]  /*0ae0*/  LEA.HI.X R3, R4, UR15, R3, 0x3, P0 ;  /* 0x0000000f04037c11 */ /* 0x000fca00080f1c03 */
[----:B------:R-:W3:Y:S01]  /*0af0*/  LDG.E.64 R4, desc[UR24][R2.64] ;  /* 0x0000001802047981 */ /* 0x000ee2000c1e1b00 */
[----:B0-----:R-:W-:-:S08]  /*0b00*/  DADD R24, R24, UR12 ;  /* 0x0000000c18187e29 */ /* 0x001fd00008000000 */
[----:B-1----:R-:W-:Y:S01]  /*0b10*/  DMUL R24, R24, UR16 ;  /* 0x0000001018187c28 */ /* 0x002fe20008000000 */
[----:B------:R-:W-:Y:S01]  /*0b20*/  IMAD.MOV.U32 R22, RZ, RZ, R11 ;  /* 0x000000ffff167224 */ /* 0x000fe200078e000b */
[----:B------:R-:W-:-:S06]  /*0b30*/  MOV R23, R10 ;  /* 0x0000000a00177202 */ /* 0x000fcc0000000f00 */
[----:B--2---:R-:W-:-:S08]  /*0b40*/  DMUL R24, R6, R24 ;  /* 0x0000001806187228 */ /* 0x004fd00000000000 */
[----:B---3--:R-:W-:-:S07]  /*0b50*/  DFMA R4, R4, UR18, R24 ;  /* 0x0000001204047c2b */ /* 0x008fce0008000018 */
[----:B------:R0:W-:Y:S04]  /*0b60*/  STG.E.64 desc[UR24][R2.64], R4 ;  /* 0x0000000402007986 */ /* 0x0001e8000c101b18 */
.L_x_263:
[----:B------:R-:W-:Y:S05]  /*0b70*/  BSYNC.RECONVERGENT B0 ;  /* 0x0000000000007941 */ /* 0x000fea0003800200 */
.L_x_262:
        /* <DEDUP_REMOVED lines=12> */
[----:B------:R-:W0:Y:S01]  /*0c40*/  LDCU.128 UR12, c[0x0][0x3c0] ;  /* 0x00007800ff0c77ac */ /* 0x000e220008000c00 */
[----:B------:R-:W0:Y:S01]  /*0c50*/  LDCU.64 UR38, c[0x0][0x390] ;  /* 0x00007200ff2677ac */ /* 0x000e220008000a00 */
[----:B------:R-:W0:Y:S01]  /*0c60*/  LDCU.64 UR40, c[0x0][0x3d8] ;  /* 0x00007b00ff2877ac */ /* 0x000e220008000a00 */
[----:B------:R-:W0:Y:S01]  /*0c70*/  LDCU.128 UR16, c[0x0][0x380] ;  /* 0x00007000ff1077ac */ /* 0x000e220008000c00 */
[----:B------:R-:W0:Y:S02]  /*0c80*/  LDCU.128 UR20, c[0x0][0x3e0] ;  /* 0x00007c00ff1477ac */ /* 0x000e240008000c00 */
.L_x_286:
[----:B------:R-:W-:Y:S01]  /*0c90*/  LOP3.LUT R0, R23, UR26, RZ, 0xfc, !PT ;  /* 0x0000001a17007c12 */ /* 0x000fe2000f8efcff */
[----:B------:R-:W-:Y:S03]  /*0ca0*/  BSSY.RECONVERGENT B1, `(.L_x_272) ;  /* 0x000001a000017945 */ /* 0x000fe60003800200 */
[----:B------:R-:W-:-:S13]  /*0cb0*/  ISETP.NE.U32.AND P0, PT, R0, RZ, PT ;  /* 0x000000ff0000720c */ /* 0x000fda0003f05070 */
[----:B0-----:R-:W-:Y:S05]  /*0cc0*/  @P0 BRA `(.L_x_273) ;  /* 0x00000000004c0947 */ /* 0x001fea0003800000 */
[----:B01----:R-:W0:Y:S01]  /*0cd0*/  I2F.U32.RP R4, UR27 ;  /* 0x0000001b00047d06 */ /* 0x003e220008209000 */
        /* <DEDUP_REMOVED lines=18> */
.L_x_273:
[----:B------:R-:W-:Y:S02]  /*0e00*/  MOV R12, UR26 ;  /* 0x0000001a000c7c02 */ /* 0x000fe40008000f00 */
[----:B------:R-:W-:-:S07]  /*0e10*/  MOV R0, 0xe30 ;  /* 0x00000e3000007802 */ /* 0x000fce0000000f00 */
[----:B01234-:R-:W-:Y:S05]  /*0e20*/  CALL.REL.NOINC `($__internal_17_$__cuda_sm20_div_s64) ;  /* 0x0000001000747944 */ /* 0x01ffea0003c00000 */
[----:B------:R-:W-:-:S07]  /*0e30*/  IMAD.MOV.U32 R10, RZ, RZ, R24 ;  /* 0x000000ffff0a7224 */ /* 0x000fce00078e0018 */
.L_x_274:
[----:B--234-:R-:W-:Y:S05]  /*0e40*/  BSYNC.RECONVERGENT B1 ;  /* 0x0000000000017941 */ /* 0x01cfea0003800200 */
.L_x_272:
        /* <DEDUP_REMOVED lines=37> */
[----:B------:R-:W-:Y:S01]  /*10a0*/  IMAD.U32 R2, RZ, RZ, UR10 ;  /* 0x0000000aff027e24 */ /* 0x000fe2000f8e00ff */
[----:B------:R-:W-:Y:S01]  /*10b0*/  MOV R17, R3 ;  /* 0x0000000300117202 */ /* 0x000fe20000000f00 */
[----:B------:R-:W-:Y:S02]  /*10c0*/  IMAD.MOV.U32 R14, RZ, RZ, R24 ;  /* 0x000000ffff0e7224 */ /* 0x000fe400078e0018 */
[----:B------:R-:W-:-:S07]  /*10d0*/  IMAD.MOV.U32 R15, RZ, RZ, R25 ;  /* 0x000000ffff0f7224 */ /* 0x000fce00078e0019 */
[----:B------:R-:W-:Y:S05]  /*10e0*/  CALL.REL.NOINC `($__internal_16_$__cuda_sm20_div_rn_f64_full) ;  /* 0x0000000800587944 */ /* 0x000fea0003c00000 */
[----:B------:R-:W-:Y:S02]  /*10f0*/  IMAD.MOV.U32 R2, RZ, RZ, R6 ;  /* 0x000000ffff027224 */ /* 0x000fe400078e0006 */
[----:B------:R-:W-:-:S07]  /*1100*/  IMAD.MOV.U32 R3, RZ, RZ, R7 ;  /* 0x000000ffff037224 */ /* 0x000fce00078e0007 */
.L_x_278:
[----:B------:R-:W-:Y:S05]  /*1110*/  BSYNC.RECONVERGENT B2 ;  /* 0x0000000000027941 */ /* 0x000fea0003800200 */
.L_x_277:
[----:B------:R-:W-:-:S11]  /*1120*/  DADD R24, R24, R2 ;  /* 0x0000000018187229 */ /* 0x000fd60000000002 */
.L_x_276:
[----:B------:R-:W-:Y:S05]  /*1130*/  BSYNC.RECONVERGENT B1 ;  /* 0x0000000000017941 */ /* 0x000fea0003800200 */
.L_x_275:
[----:B------:R-:W-:Y:S02]  /*1140*/  SHF.R.S32.HI R2, RZ, 0x1f, R10 ;  /* 0x0000001fff027819 */ /* 0x000fe4000001140a */
[----:B------:R-:W-:-:S03]  /*1150*/  SHF.R.S32.HI R0, RZ, 0x1f, R11 ;  /* 0x0000001fff007819 */ /* 0x000fc6000001140b */
[C---:B------:R-:W-:Y:S02]  /*1160*/  IMAD R5, R2.reuse, UR18, RZ ;  /* 0x0000001202057c24 */ /* 0x040fe4000f8e02ff */
[----:B------:R-:W-:Y:S02]  /*1170*/  IMAD R13, R2, UR20, RZ ;  /* 0x00000014020d7c24 */ /* 0x000fe4000f8e02ff */
[----:B------:R-:W-:-:S04]  /*1180*/  IMAD.WIDE.U32 R2, R10, UR18, RZ ;  /* 0x000000120a027c25 */ /* 0x000fc8000f8e00ff */
[----:B------:R-:W-:Y:S02]  /*1190*/  IMAD R7, R10, UR19, R5 ;  /* 0x000000130a077c24 */ /* 0x000fe4000f8e0205 */
[----:B------:R-:W-:Y:S02]  /*11a0*/  IMAD R6, R0, UR38, RZ ;  /* 0x0000002600067c24 */ /* 0x000fe4000f8e02ff */
[----:B------:R-:W-:Y:S02]  /*11b0*/  IMAD.IADD R3, R3, 0x1, R7 ;  /* 0x0000000103037824 */ /* 0x000fe400078e0207 */
[C---:B------:R-:W-:Y:S02]  /*11c0*/  IMAD R15, R10.reuse, UR21, R13 ;  /* 0x000000150a0f7c24 */ /* 0x040fe4000f8e020d */
[----:B------:R-:W-:-:S04]  /*11d0*/  IMAD.WIDE.U32 R4, R10, UR20, RZ ;  /* 0x000000140a047c25 */ /* 0x000fc8000f8e00ff */
[----:B------:R-:W-:Y:S01]  /*11e0*/  IMAD R13, R11, UR39, R6 ;  /* 0x000000270b0d7c24 */ /* 0x000fe2000f8e0206 */
[----:B------:R-:W-:Y:S01]  /*11f0*/  IADD3 R7, PT, PT, R5, R15, RZ ;  /* 0x0000000f05077210 */ /* 0x000fe20007ffe0ff */
[----:B------:R-:W-:-:S04]  /*1200*/  IMAD.WIDE.U32 R2, R11, UR38, R2 ;  /* 0x000000260b027c25 */ /* 0x000fc8000f8e0002 */
[----:B------:R-:W-:Y:S01]  /*1210*/  IMAD.MOV.U32 R6, RZ, RZ, R4 ;  /* 0x000000ffff067224 */ /* 0x000fe200078e0004 */
[----:B------:R-:W-:Y:S01]  /*1220*/  LEA R4, P1, R2, UR16, 0x3 ;  /* 0x0000001002047c11 */ /* 0x000fe2000f8218ff */
[----:B------:R-:W-:Y:S02]  /*1230*/  IMAD.IADD R3, R3, 0x1, R13 ;  /* 0x0000000103037824 */ /* 0x000fe400078e020d */
[----:B------:R-:W-:Y:S02]  /*1240*/  IMAD R0, R0, UR22, RZ ;  /* 0x0000001600007c24 */ /* 0x000fe4000f8e02ff */
[----:B------:R-:W-:Y:S01]  /*1250*/  IMAD.WIDE.U32 R6, R11, UR22, R6 ;  /* 0x000000160b067c25 */ /* 0x000fe2000f8e0006 */
[----:B------:R-:W-:-:S03]  /*1260*/  LEA.HI.X R5, R2, UR17, R3, 0x3, P1 ;  /* 0x0000001102057c11 */ /* 0x000fc600088f1c03 */
[----:B------:R-:W-:Y:S01]  /*1270*/  IMAD R13, R11, UR23, R0 ;  /* 0x000000170b0d7c24 */ /* 0x000fe2000f8e0200 */
[----:B------:R-:W-:Y:S02]  /*1280*/  LEA R2, P1, R6, UR40, 0x3 ;  /* 0x0000002806027c11 */ /* 0x000fe4000f8218ff */
[----:B------:R-:W2:Y:S01]  /*1290*/  LDG.E.64.CONSTANT R4, desc[UR24][R4.64] ;  /* 0x0000001804047981 */ /* 0x000ea2000c1e9b00 */
[----:B------:R-:W-:-:S05]  /*12a0*/  IMAD.IADD R3, R7, 0x1, R13 ;  /* 0x0000000107037824 */ /* 0x000fca00078e020d */
[----:B------:R-:W-:-:S05]  /*12b0*/  LEA.HI.X R3, R6, UR41, R3, 0x3, P1 ;  /* 0x0000002906037c11 */ /* 0x000fca00088f1c03 */
[----:B------:R-:W3:Y:S01]  /*12c0*/  LDG.E.64 R6, desc[UR24][R2.64] ;  /* 0x0000001802067981 */ /* 0x000ee2000c1e1b00 */
[----:B------:R-:W-:-:S08]  /*12d0*/  DADD R24, R24, UR36 ;  /* 0x0000002418187e29 */ /* 0x000fd00008000000 */
[----:B------:R-:W-:Y:S01]  /*12e0*/  DMUL R24, R24, UR12 ;  /* 0x0000000c18187c28 */ /* 0x000fe20008000000 */
[----:B------:R-:W-:-:S04]  /*12f0*/  IADD3 R22, P1, PT, R22, UR8, RZ ;  /* 0x0000000816167c10 */ /* 0x000fc8000ff3e0ff */
[----:B------:R-:W-:-:S04]  /*1300*/  IADD3.X R23, PT, PT, R23, UR9, RZ, P1, !PT ;  /* 0x0000000917177c10 */ /* 0x000fc80008ffe4ff */
[----:B------:R-:W-:-:S04]  /*1310*/  LOP3.LUT R0, R23, UR26, RZ, 0xfc, !PT ;  /* 0x0000001a17007c12 */ /* 0x000fc8000f8efcff */
[----:B------:R-:W-:Y:S01]  /*1320*/  ISETP.NE.U32.AND P1, PT, R0, RZ, PT ;  /* 0x000000ff0000720c */ /* 0x000fe20003f25070 */
[----:B------:R-:W-:Y:S01]  /*1330*/  BSSY.RECONVERGENT B1, `(.L_x_279) ;  /* 0x000001b000017945 */ /* 0x000fe20003800200 */
[----:B--2---:R-:W-:-:S08]  /*1340*/  DMUL R24, R4, R24 ;  /* 0x0000001804187228 */ /* 0x004fd00000000000 */
[----:B---3--:R-:W-:-:S07]  /*1350*/  DFMA R6, R6, UR14, R24 ;  /* 0x0000000e06067c2b */ /* 0x008fce0008000018 */
[----:B------:R0:W-:Y:S01]  /*1360*/  STG.E.64 desc[UR24][R2.64], R6 ;  /* 0x0000000602007986 */ /* 0x0001e2000c101b18 */
[----:B------:R-:W-:Y:S05]  /*1370*/  @P1 BRA `(.L_x_280) ;  /* 0x00000000004c1947 */ /* 0x000fea0003800000 */
[----:B------:R-:W1:Y:S01]  /*1380*/  I2F.U32.RP R4, UR27 ;  /* 0x0000001b00047d06 */ /* 0x000e620008209000 */
[----:B------:R-:W-:-:S07]  /*1390*/  ISETP.NE.U32.AND P3, PT, RZ, UR27, PT ;  /* 0x0000001bff007c0c */ /* 0x000fce000bf65070 */
[----:B-1----:R-:W0:Y:S02]  /*13a0*/  MUFU.RCP R4, R4 ;  /* 0x0000000400047308 */ /* 0x002e240000001000 */
        /* <DEDUP_REMOVED lines=16> */
.L_x_280:
[----:B------:R-:W-:Y:S01]  /*14b0*/  IMAD.U32 R12, RZ, RZ, UR26 ;  /* 0x0000001aff0c7e24 */ /* 0x000fe2000f8e00ff */
[----:B------:R-:W-:-:S07]  /*14c0*/  MOV R0, 0x14e0 ;  /* 0x000014e000007802 */ /* 0x000fce0000000f00 */
[----:B0-----:R-:W-:Y:S05]  /*14d0*/  CALL.REL.NOINC `($__internal_17_$__cuda_sm20_div_s64) ;  /* 0x0000000800c87944 */ /* 0x001fea0003c00000 */
.L_x_281:
[----:B------:R-:W-:Y:S05]  /*14e0*/  BSYNC.RECONVERGENT B1 ;  /* 0x0000000000017941 */ /* 0x000fea0003800200 */
.L_x_279:
        /* <DEDUP_REMOVED lines=35> */
[----:B------:R-:W-:Y:S01]  /*1720*/  MOV R15, R11 ;  /* 0x0000000b000f7202 */ /* 0x000fe20000000f00 */
[----:B------:R-:W-:Y:S01]  /*1730*/  IMAD.U32 R2, RZ, RZ, UR10 ;  /* 0x0000000aff027e24 */ /* 0x000fe2000f8e00ff */
[----:B------:R-:W-:Y:S01]  /*1740*/  MOV R0, 0x1780 ;  /* 0x0000178000007802 */ /* 0x000fe20000000f00 */
[----:B------:R-:W-:Y:S02]  /*1750*/  IMAD.MOV.U32 R14, RZ, RZ, R10 ;  /* 0x000000ffff0e7224 */ /* 0x000fe400078e000a */
[----:B------:R-:W-:-:S07]  /*1760*/  IMAD.MOV.U32 R17, RZ, RZ, R3 ;  /* 0x000000ffff117224 */ /* 0x000fce00078e0003 */
[----:B------:R-:W-:Y:S05]  /*1770*/  CALL.REL.NOINC `($__internal_16_$__cuda_sm20_div_rn_f64_full) ;  /* 0x0000000000b47944 */ /* 0x000fea0003c00000 */
[----:B------:R-:W-:Y:S02]  /*1780*/  IMAD.MOV.U32 R2, RZ, RZ, R6 ;  /* 0x000000ffff027224 */ /* 0x000fe400078e0006 */
[----:B------:R-:W-:-:S07]  /*1790*/  IMAD.MOV.U32 R3, RZ, RZ, R7 ;  /* 0x000000ffff037224 */ /* 0x000fce00078e0007 */
.L_x_285:
[----:B------:R-:W-:Y:S05]  /*17a0*/  BSYNC.RECONVERGENT B2 ;  /* 0x0000000000027941 */ /* 0x000fea0003800200 */
.L_x_284:
[----:B------:R-:W-:-:S11]  /*17b0*/  DADD R10, R10, R2 ;  /* 0x000000000a0a7229 */ /* 0x000fd60000000002 */
.L_x_283:
[----:B------:R-:W-:Y:S05]  /*17c0*/  BSYNC.RECONVERGENT B1 ;  /* 0x0000000000017941 */ /* 0x000fea0003800200 */
.L_x_282:
        /* <DEDUP_REMOVED lines=10> */
[C---:B------:R-:W-:Y:S01]  /*1870*/  IMAD R13, R25.reuse, UR39, R6 ;  /* 0x00000027190d7c24 */ /* 0x040fe2000f8e0206 */
[----:B------:R-:W-:Y:S01]  /*1880*/  MOV R6, R4 ;  /* 0x0000000400067202 */ /* 0x000fe20000000f00 */
[----:B------:R-:W-:-:S04]  /*1890*/  IMAD.WIDE.U32 R2, R25, UR38, R2 ;  /* 0x0000002619027c25 */ /* 0x000fc8000f8e0002 */
[----:B------:R-:W-:Y:S01]  /*18a0*/  IMAD.IADD R3, R3, 0x1, R13 ;  /* 0x0000000103037824 */ /* 0x000fe200078e020d */
[----:B------:R-:W-:Y:S01]  /*18b0*/  LEA R4, P0, R2, UR16, 0x3 ;  /* 0x0000001002047c11 */ /* 0x000fe2000f8018ff */
[----:B------:R-:W-:Y:S02]  /*18c0*/  IMAD.IADD R7, R5, 0x1, R15 ;  /* 0x0000000105077824 */ /* 0x000fe400078e020f */
[----:B------:R-:W-:Y:S01]  /*18d0*/  IMAD R0, R0, UR22, RZ ;  /* 0x0000001600007c24 */ /* 0x000fe2000f8e02ff */
[----:B------:R-:W-:Y:S01]  /*18e0*/  LEA.HI.X R5, R2, UR17, R3, 0x3, P0 ;  /* 0x0000001102057c11 */ /* 0x000fe200080f1c03 */
[----:B------:R-:W-:-:S04]  /*18f0*/  IMAD.WIDE.U32 R6, R25, UR22, R6 ;  /* 0x0000001619067c25 */ /* 0x000fc8000f8e0006 */
[----:B------:R-:W-:Y:S01]  /*1900*/  IMAD R13, R25, UR23, R0 ;  /* 0x00000017190d7c24 */ /* 0x000fe2000f8e0200 */
[----:B------:R-:W-:Y:S01]  /*1910*/  LEA R2, P0, R6, UR40, 0x3 ;  /* 0x0000002806027c11 */ /* 0x000fe2000f8018ff */
[----:B------:R-:W2:Y:S02]  /*1920*/  LDG.E.64.CONSTANT R4, desc[UR24][R4.64] ;  /* 0x0000001804047981 */ /* 0x000ea4000c1e9b00 */
[----:B------:R-:W-:-:S05]  /*1930*/  IMAD.IADD R3, R7, 0x1, R13 ;  /* 0x0000000107037824 */ /* 0x000fca00078e020d */
[----:B------:R-:W-:-:S05]  /*1940*/  LEA.HI.X R3, R6, UR41, R3, 0x3, P0 ;  /* 0x0000002906037c11 */ /* 0x000fca00080f1c03 */
[----:B------:R-:W3:Y:S01]  /*1950*/  LDG.E.64 R6, desc[UR24][R2.64] ;  /* 0x0000001802067981 */ /* 0x000ee2000c1e1b00 */
[----:B------:R-:W-:-:S08]  /*1960*/  DADD R10, R10, UR36 ;  /* 0x000000240a0a7e29 */ /* 0x000fd00008000000 */
[----:B------:R-:W-:Y:S01]  /*1970*/  DMUL R10, R10, UR12 ;  /* 0x0000000c0a0a7c28 */ /* 0x000fe20008000000 */
[----:B------:R-:W-:-:S04]  /*1980*/  IADD3 R22, P0, PT, R22, UR8, RZ ;  /* 0x0000000816167c10 */ /* 0x000fc8000ff1e0ff */
[----:B------:R-:W-:Y:S02]  /*1990*/  IADD3.X R23, PT, PT, R23, UR9, RZ, P0, !PT ;  /* 0x0000000917177c10 */ /* 0x000fe400087fe4ff */
[----:B------:R-:W-:-:S04]  /*19a0*/  ISETP.GE.U32.AND P0, PT, R22, UR6, PT ;  /* 0x0000000616007c0c */ /* 0x000fc8000bf06070 */
[----:B------:R-:W-:Y:S01]  /*19b0*/  ISETP.GE.AND.EX P0, PT, R23, UR7, PT, P0 ;  /* 0x0000000717007c0c */ /* 0x000fe2000bf06300 */
[----:B------:R-:W-:Y:S01]  /*19c0*/  IMAD.U32 R0, RZ, RZ, UR8 ;  /* 0x00000008ff007e24 */ /* 0x000fe2000f8e00ff */
[----:B------:R-:W-:-:S05]  /*19d0*/  IADD3 R8, P1, PT, RZ, R8, RZ ;  /* 0x00000008ff087210 */ /* 0x000fca0007f3e0ff */
[----:B------:R-:W-:Y:S01]  /*19e0*/  IMAD.U32.X R9, R0, 0x2, R9, P1 ;  /* 0x0000000200097824 */ /* 0x000fe200008e0409 */
[----:B--2---:R-:W-:-:S08]  /*19f0*/  DMUL R10, R4, R10 ;  /* 0x0000000a040a7228 */ /* 0x004fd00000000000 */
[----:B---3--:R-:W-:-:S07]  /*1a00*/  DFMA R6, R6, UR14, R10 ;  /* 0x0000000e06067c2b */ /* 0x008fce000800000a */
[----:B------:R0:W-:Y:S01]  /*1a10*/  STG.E.64 desc[UR24][R2.64], R6 ;  /* 0x0000000602007986 */ /* 0x0001e2000c101b18 */
[----:B------:R-:W-:Y:S05]  /*1a20*/  @!P0 BRA `(.L_x_286) ;  /* 0xfffffff000988947 */ /* 0x000fea000383ffff */
[----:B------:R-:W-:Y:S05]  /*1a30*/  BSYNC.RECONVERGENT B0 ;  /* 0x0000000000007941 */ /* 0x000fea0003800200 */
.L_x_271:
[----:B------:R-:W-:Y:S05]  /*1a40*/  EXIT ;  /* 0x000000000000794d */ /* 0x000fea0003800000 */
        .weak           $__internal_16_$__cuda_sm20_div_rn_f64_full
        .type           $__internal_16_$__cuda_sm20_div_rn_f64_full,@function
        .size           $__internal_16_$__cuda_sm20_div_rn_f64_full,($__internal_17_$__cuda_sm20_div_s64 - $__internal_16_$__cuda_sm20_div_rn_f64_full)
$__internal_16_$__cuda_sm20_div_rn_f64_full:
[C---:B------:R-:W-:Y:S01]  /*1a50*/  FSETP.GEU.AND P1, PT, |R15|.reuse, 1.469367938527859385e-39, PT ;  /* 0x001000000f00780b */ /* 0x040fe20003f2e200 */
[----:B------:R-:W-:Y:S01]  /*1a60*/  IMAD.MOV.U32 R20, RZ, RZ, 0x1 ;  /* 0x00000001ff147424 */ /* 0x000fe200078e00ff */
[----:B------:R-:W-:Y:S01]  /*1a70*/  LOP3.LUT R12, R15, 0x800fffff, RZ, 0xc0, !PT ;  /* 0x800fffff0f0c7812 */ /* 0x000fe200078ec0ff */
[----:B------:R-:W-:Y:S01]  /*1a80*/  IMAD.MOV.U32 R18, RZ, RZ, R16 ;  /* 0x000000ffff127224 */ /* 0x000fe200078e0010 */
[C---:B------:R-:W-:Y:S01]  /*1a90*/  FSETP.GEU.AND P3, PT, |R17|.reuse, 1.469367938527859385e-39, PT ;  /* 0x001000001100780b */ /* 0x040fe20003f6e200 */
[----:B------:R-:W-:Y:S01]  /*1aa0*/  BSSY.RECONVERGENT B3, `(.L_x_287) ;  /* 0x0000052000037945 */ /* 0x000fe20003800200 */
[----:B------:R-:W-:Y:S02]  /*1ab0*/  LOP3.LUT R13, R12, 0x3ff00000, RZ, 0xfc, !PT ;  /* 0x3ff000000c0d7812 */ /* 0x000fe400078efcff */
[----:B------:R-:W-:Y:S02]  /*1ac0*/  MOV R12, R14 ;  /* 0x0000000e000c7202 */ /* 0x000fe40000000f00 */
[----:B------:R-:W-:-:S02]  /*1ad0*/  LOP3.LUT R2, R17, 0x7ff00000, RZ, 0xc0, !PT ;  /* 0x7ff0000011027812 */ /* 0x000fc400078ec0ff */
[----:B------:R-:W-:Y:S01]  /*1ae0*/  LOP3.LUT R5, R15, 0x7ff00000, RZ, 0xc0, !PT ;  /* 0x7ff000000f057812 */ /* 0x000fe200078ec0ff */
[----:B------:R-:W-:-:S03]  /*1af0*/  @!P1 DMUL R12, R14, 8.98846567431157953865e+307 ;  /* 0x7fe000000e0c9828 */ /* 0x000fc60000000000 */
[C---:B------:R-:W-:Y:S02]  /*1b00*/  ISETP.GE.U32.AND P2, PT, R2.reuse, R5, PT ;  /* 0x000000050200720c */ /* 0x040fe40003f46070 */
[----:B------:R-:W-:Y:S01]  /*1b10*/  @!P3 LOP3.LUT R3, R15, 0x7ff00000, RZ, 0xc0, !PT ;  /* 0x7ff000000f03b812 */ /* 0x000fe200078ec0ff */
[----:B------:R-:W0:Y:S03]  /*1b20*/  MUFU.RCP64H R21, R13 ;  /* 0x0000000d00157308 */ /* 0x000e260000001800 */
[----:B------:R-:W-:Y:S01]  /*1b30*/  @!P3 ISETP.GE.U32.AND P4, PT, R2, R3, PT ;  /* 0x000000030200b20c */ /* 0x000fe20003f86070 */
[----:B------:R-:W-:Y:S01]  /*1b40*/  IMAD.MOV.U32 R3, RZ, RZ, 0x1ca00000 ;  /* 0x1ca00000ff037424 */ /* 0x000fe200078e00ff */
[----:B------:R-:W-:-:S04]  /*1b50*/  @!P1 LOP3.LUT R5, R13, 0x7ff00000, RZ, 0xc0, !PT ;  /* 0x7ff000000d059812 */ /* 0x000fc800078ec0ff */
[----:B------:R-:W-:-:S04]  /*1b60*/  SEL R19, R3, 0x63400000, !P2 ;  /* 0x6340000003137807 */ /* 0x000fc80005000000 */
        /* <DEDUP_REMOVED lines=8> */
[----:B------:R-:W-:Y:S02]  /*1bf0*/  @!P3 LOP3.LUT R7, R4, 0x100000, RZ, 0xfc, !PT ;  /* 0x001000000407b812 */ /* 0x000fe400078efcff */
[----:B------:R-:W-:-:S04]  /*1c00*/  MOV R4, R2 ;  /* 0x0000000200047202 */ /* 0x000fc80000000f00 */
[----:B------:R-:W-:Y:S02]  /*1c10*/  @!P3 DFMA R18, R18, 2, -R6 ;  /* 0x400000001212b82b */ /* 0x000fe40000000806 */
[----:B------:R-:W-:-:S08]  /*1c20*/  DFMA R26, R20, R26, R20 ;  /* 0x0000001a141a722b */ /* 0x000fd00000000014 */
[----:B------:R-:W-:Y:S01]  /*1c30*/  DMUL R6, R26, R18 ;  /* 0x000000121a067228 */ /* 0x000fe20000000000 */
[----:B------:R-:W-:-:S07]  /*1c40*/  @!P3 LOP3.LUT R4, R19, 0x7ff00000, RZ, 0xc0, !PT ;  /* 0x7ff000001304b812 */ /* 0x000fce00078ec0ff */
[----:B------:R-:W-:-:S08]  /*1c50*/  DFMA R20, R6, -R12, R18 ;  /* 0x8000000c0614722b */ /* 0x000fd00000000012 */
[----:B------:R-:W-:Y:S01]  /*1c60*/  DFMA R20, R26, R20, R6 ;  /* 0x000000141a14722b */ /* 0x000fe20000000006 */
[----:B------:R-:W-:Y:S02]  /*1c70*/  VIADD R6, R4, 0xffffffff ;  /* 0xffffffff04067836 */ /* 0x000fe40000000000 */
[----:B------:R-:W-:-:S03]  /*1c80*/  VIADD R7, R5, 0xffffffff ;  /* 0xffffffff05077836 */ /* 0x000fc60000000000 */
[----:B------:R-:W-:-:S04]  /*1c90*/  ISETP.GT.U32.AND P1, PT, R6, 0x7feffffe, PT ;  /* 0x7feffffe0600780c */ /* 0x000fc80003f24070 */
[----:B------:R-:W-:-:S13]  /*1ca0*/  ISETP.GT.U32.OR P1, PT, R7, 0x7feffffe, P1 ;  /* 0x7feffffe0700780c */ /* 0x000fda0000f24470 */
[----:B------:R-:W-:Y:S05]  /*1cb0*/  @P1 BRA `(.L_x_288) ;  /* 0x00000000006c1947 */ /* 0x000fea0003800000 */
[----:B------:R-:W-:-:S04]  /*1cc0*/  LOP3.LUT R5, R15, 0x7ff00000, RZ, 0xc0, !PT ;  /* 0x7ff000000f057812 */ /* 0x000fc800078ec0ff */
[CC--:B------:R-:W-:Y:S02]  /*1cd0*/  VIADDMNMX R4, R2.reuse, -R5.reuse, 0xb9600000, !PT ;  /* 0xb960000002047446 */ /* 0x0c0fe40007800905 */
[----:B------:R-:W-:Y:S02]  /*1ce0*/  ISETP.GE.U32.AND P1, PT, R2, R5, PT ;  /* 0x000000050200720c */ /* 0x000fe40003f26070 */
[----:B------:R-:W-:Y:S02]  /*1cf0*/  VIMNMX R4, PT, PT, R4, 0x46a00000, PT ;  /* 0x46a0000004047848 */ /* 0x000fe40003fe0100 */
[----:B------:R-:W-:-:S05]  /*1d00*/  SEL R3, R3, 0x63400000, !P1 ;  /* 0x6340000003037807 */ /* 0x000fca0004800000 */
[----:B------:R-:W-:Y:S01]  /*1d10*/  IMAD.IADD R3, R4, 0x1, -R3 ;  /* 0x0000000104037824 */ /* 0x000fe200078e0a03 */
[----:B------:R-:W-:-:S03]  /*1d20*/  MOV R4, RZ ;  /* 0x000000ff00047202 */ /* 0x000fc60000000f00 */
[----:B------:R-:W-:-:S06]  /*1d30*/  VIADD R5, R3, 0x7fe00000 ;  /* 0x7fe0000003057836 */ /* 0x000fcc0000000000 */
[----:B------:R-:W-:-:S10]  /*1d40*/  DMUL R6, R20, R4 ;  /* 0x0000000414067228 */ /* 0x000fd40000000000 */
[----:B------:R-:W-:-:S13]  /*1d50*/  FSETP.GTU.AND P1, PT, |R7|, 1.469367938527859385e-39, PT ;  /* 0x001000000700780b */ /* 0x000fda0003f2c200 */
[----:B------:R-:W-:Y:S05]  /*1d60*/  @P1 BRA `(.L_x_289) ;  /* 0x0000000000941947 */ /* 0x000fea0003800000 */
[----:B------:R-:W-:-:S06]  /*1d70*/  DFMA R12, R20, -R12, R18 ;  /* 0x8000000c140c722b */ /* 0x000fcc0000000012 */
[----:B------:R-:W-:-:S04]  /*1d80*/  IMAD.MOV.U32 R12, RZ, RZ, RZ ;  /* 0x000000ffff0c7224 */ /* 0x000fc800078e00ff */
        /* <DEDUP_REMOVED lines=14> */
.L_x_288:
[----:B------:R-:W-:-:S14]  /*1e70*/  DSETP.NAN.AND P1, PT, R16, R16, PT ;  /* 0x000000101000722a */ /* 0x000fdc0003f28000 */
[----:B------:R-:W-:Y:S05]  /*1e80*/  @P1 BRA `(.L_x_290) ;  /* 0x0000000000441947 */ /* 0x000fea0003800000 */
[----:B------:R-:W-:-:S14]  /*1e90*/  DSETP.NAN.AND P1, PT, R14, R14, PT ;  /* 0x0000000e0e00722a */ /* 0x000fdc0003f28000 */
[----:B------:R-:W-:Y:S05]  /*1ea0*/  @P1 BRA `(.L_x_291) ;  /* 0x0000000000301947 */ /* 0x000fea0003800000 */
[----:B------:R-:W-:Y:S01]  /*1eb0*/  ISETP.NE.AND P1, PT, R4, R5, PT ;  /* 0x000000050400720c */ /* 0x000fe20003f25270 */
[----:B------:R-:W-:Y:S01]  /*1ec0*/  IMAD.MOV.U32 R6, RZ, RZ, 0x0 ;  /* 0x00000000ff067424 */ /* 0x000fe200078e00ff */
        /* <DEDUP_REMOVED lines=10> */
.L_x_291:
[----:B------:R-:W-:Y:S01]  /*1f70*/  LOP3.LUT R7, R15, 0x80000, RZ, 0xfc, !PT ;  /* 0x000800000f077812 */ /* 0x000fe200078efcff */
[----:B------:R-:W-:Y:S01]  /*1f80*/  IMAD.MOV.U32 R6, RZ, RZ, R14 ;  /* 0x000000ffff067224 */ /* 0x000fe200078e000e */
[----:B------:R-:W-:Y:S06]  /*1f90*/  BRA `(.L_x_289) ;  /* 0x0000000000087947 */ /* 0x000fec0003800000 */
.L_x_290:
[----:B------:R-:W-:Y:S02]  /*1fa0*/  LOP3.LUT R7, R17, 0x80000, RZ, 0xfc, !PT ;  /* 0x0008000011077812 */ /* 0x000fe400078efcff */
[----:B------:R-:W-:-:S07]  /*1fb0*/  MOV R6, R16 ;  /* 0x0000001000067202 */ /* 0x000fce0000000f00 */
.L_x_289:
[----:B------:R-:W-:Y:S05]  /*1fc0*/  BSYNC.RECONVERGENT B3 ;  /* 0x0000000000037941 */ /* 0x000fea0003800200 */
.L_x_287:
[----:B------:R-:W-:Y:S02]  /*1fd0*/  IMAD.MOV.U32 R2, RZ, RZ, R0 ;  /* 0x000000ffff027224 */ /* 0x000fe400078e0000 */
[----:B------:R-:W-:-:S04]  /*1fe0*/  IMAD.MOV.U32 R3, RZ, RZ, 0x0 ;  /* 0x00000000ff037424 */ /* 0x000fc800078e00ff */
[----:B------:R-:W-:Y:S05]  /*1ff0*/  RET.REL.NODEC R2 `(_ZN36_GLOBAL__N__7b48fe22_4_k_cu_ff602d6e33caspt2_apply_h0diag_sr_f64_kernelEPKdllS1_S1_iidddddPdll) ;  /* 0xffffffe002007950 */ /* 0x000fea0003c3ffff */
        .weak           $__internal_17_$__cuda_sm20_div_s64
        .type           $__internal_17_$__cuda_sm20_div_s64,@function
        .size           $__internal_17_$__cuda_sm20_div_s64,($__internal_18_$__cuda_sm20_div_u64 - $__internal_17_$__cuda_sm20_div_s64)
$__internal_17_$__cuda_sm20_div_s64:
        /* <DEDUP_REMOVED lines=37> */
[----:B------:R-:W-:Y:S02]  /*2250*/  IADD3 R6, P3, PT, R15, R6, RZ ;  /* 0x000000060f067210 */ /* 0x000fe40007f7e0ff */
[----:B------:R-:W-:Y:S02]  /*2260*/  IADD3.X R3, PT, PT, R2, R13, RZ, P1, !PT ;  /* 0x0000000d02037210 */ /* 0x000fe40000ffe4ff */
[----:B------:R-:W-:Y:S01]  /*2270*/  SEL R13, R14, R23, !P4 ;  /* 0x000000170e0d7207 */ /* 0x000fe20006000000 */
[----:B------:R-:W-:Y:S01]  /*2280*/  IMAD.HI.U32 R2, R6, R7, RZ ;  /* 0x0000000706027227 */ /* 0x000fe200078e00ff */
[----:B------:R-:W-:-:S03]  /*2290*/  IADD3.X R14, PT, PT, RZ, RZ, R3, P3, P2 ;  /* 0x000000ffff0e7210 */ /* 0x000fc60001fe4403 */
[----:B------:R-:W-:Y:S02]  /*22a0*/  IMAD.MOV.U32 R3, RZ, RZ, RZ ;  /* 0x000000ffff037224 */ /* 0x000fe400078e00ff */
[-C--:B------:R-:W-:Y:S02]  /*22b0*/  IMAD R15, R14, R13.reuse, RZ ;  /* 0x0000000d0e0f7224 */ /* 0x080fe400078e02ff */
[----:B------:R-:W-:-:S04]  /*22c0*/  IMAD.WIDE.U32 R2, R6, R13, R2 ;  /* 0x0000000d06027225 */ /* 0x000fc800078e0002 */
[----:B------:R-:W-:-:S04]  /*22d0*/  IMAD.HI.U32 R6, R14, R13, RZ ;  /* 0x0000000d0e067227 */ /* 0x000fc800078e00ff */
[----:B------:R-:W-:-:S04]  /*22e0*/  IMAD.HI.U32 R2, P1, R14, R7, R2 ;  /* 0x000000070e027227 */ /* 0x000fc80007820002 */
[----:B------:R-:W-:Y:S01]  /*22f0*/  IMAD.X R6, RZ, RZ, R6, P1 ;  /* 0x000000ffff067224 */ /* 0x000fe200008e0606 */
[----:B------:R-:W-:-:S05]  /*2300*/  IADD3 R15, P2, PT, R15, R2, RZ ;  /* 0x000000020f0f7210 */ /* 0x000fca0007f5e0ff */
        /* <DEDUP_REMOVED lines=9> */
[CC--:B------:R-:W-:Y:S02]  /*23a0*/  ISETP.GE.U32.AND.EX P1, PT, R13.reuse, R5.reuse, PT, P1 ;  /* 0x000000050d00720c */ /* 0x0c0fe40003f26110 */
[----:B------:R-:W-:Y:S02]  /*23b0*/  IADD3.X R7, PT, PT, R13, ~R5, RZ, P2, !PT ;  /* 0x800000050d077210 */ /* 0x000fe400017fe4ff */
[----:B------:R-:W-:Y:S02]  /*23c0*/  SEL R3, R3, R19, P1 ;  /* 0x0000001303037207 */ /* 0x000fe40000800000 */
[----:B------:R-:W-:Y:S02]  /*23d0*/  SEL R15, R2, R15, P1 ;  /* 0x0000000f020f7207 */ /* 0x000fe40000800000 */
[----:B------:R-:W-:Y:S02]  /*23e0*/  SEL R7, R7, R13, P1 ;  /* 0x0000000d07077207 */ /* 0x000fe40000800000 */
[----:B------:R-:W-:Y:S01]  /*23f0*/  ISETP.GE.U32.AND P1, PT, R3, R4, PT ;  /* 0x000000040300720c */ /* 0x000fe20003f26070 */
[----:B------:R-:W-:Y:S01]  /*2400*/  VIADD R24, R15, 0x1 ;  /* 0x000000010f187836 */ /* 0x000fe20000000000 */
[----:B------:R-:W-:-:S02]  /*2410*/  LOP3.LUT R2, R12, R23, RZ, 0x3c, !PT ;  /* 0x000000170c027212 */ /* 0x000fc400078e3cff */
[----:B------:R-:W-:Y:S02]  /*2420*/  ISETP.GE.U32.AND.EX P1, PT, R7, R5, PT, P1 ;  /* 0x000000050700720c */ /* 0x000fe40003f26110 */
[----:B------:R-:W-:Y:S01]  /*2430*/  ISETP.GE.AND P2, PT, R2, RZ, PT ;  /* 0x000000ff0200720c */ /* 0x000fe20003f46270 */
[----:B------:R-:W-:Y:S01]  /*2440*/  IMAD.MOV.U32 R2, RZ, RZ, R0 ;  /* 0x000000ffff027224 */ /* 0x000fe200078e0000 */
[----:B------:R-:W-:Y:S02]  /*2450*/  SEL R24, R24, R15, P1 ;  /* 0x0000000f18187207 */ /* 0x000fe40000800000 */
[----:B------:R-:W-:-:S03]  /*2460*/  ISETP.NE.U32.AND P1, PT, RZ, UR5, PT ;  /* 0x00000005ff007c0c */ /* 0x000fc6000bf25070 */
[----:B------:R-:W-:Y:S01]  /*2470*/  IMAD.MOV R3, RZ, RZ, -R24 ;  /* 0x000000ffff037224 */ /* 0x000fe200078e0a18 */
[----:B------:R-:W-:-:S04]  /*2480*/  ISETP.NE.AND.EX P1, PT, R12, RZ, PT, P1 ;  /* 0x000000ff0c00720c */ /* 0x000fc80003f25310 */
[----:B------:R-:W-:Y:S02]  /*2490*/  SEL R24, R3, R24, !P2 ;  /* 0x0000001803187207 */ /* 0x000fe40005000000 */
[----:B------:R-:W-:Y:S02]  /*24a0*/  MOV R3, 0x0 ;  /* 0x0000000000037802 */ /* 0x000fe40000000f00 */
[----:B------:R-:W-:Y:S02]  /*24b0*/  SEL R24, R24, 0xffffffff, P1 ;  /* 0xffffffff18187807 */ /* 0x000fe40000800000 */
[----:B------:R-:W-:Y:S05]  /*24c0*/  RET.REL.NODEC R2 `(_ZN36_GLOBAL__N__7b48fe22_4_k_cu_ff602d6e33caspt2_apply_h0diag_sr_f64_kernelEPKdllS1_S1_iidddddPdll) ;  /* 0xffffffd802cc7950 */ /* 0x000fea0003c3ffff */
        .weak           $__internal_18_$__cuda_sm20_div_u64
        .type           $__internal_18_$__cuda_sm20_div_u64,@function
        .size           $__internal_18_$__cuda_sm20_div_u64,(.L_x_317 - $__internal_18_$__cuda_sm20_div_u64)
$__internal_18_$__cuda_sm20_div_u64:
        /* <DEDUP_REMOVED lines=47> */
[----:B------:R-:W-:Y:S02]  /*27c0*/  IMAD R8, R5, UR8, R8 ;  /* 0x0000000805087c24 */ /* 0x000fe4000f8e0208 */
[----:B------:R-:W-:-:S03]  /*27d0*/  IMAD.X R6, RZ, RZ, R5, P2 ;  /* 0x000000ffff067224 */ /* 0x000fc600010e0605 */
[----:B------:R-:W-:Y:S02]  /*27e0*/  IADD3.X R8, PT, PT, ~R8, R3, RZ, P1, !PT ;  /* 0x0000000308087210 */ /* 0x000fe40000ffe5ff */
[----:B------:R-:W-:Y:S02]  /*27f0*/  IADD3 R3, P1, PT, R12, -UR8, RZ ;  /* 0x800000080c037c10 */ /* 0x000fe4000ff3e0ff */
[C---:B------:R-:W-:Y:S02]  /*2800*/  ISETP.GE.U32.AND.EX P0, PT, R8.reuse, UR9, PT, P0 ;  /* 0x0000000908007c0c */ /* 0x040fe4000bf06100 */
[----:B------:R-:W-:Y:S02]  /*2810*/  IADD3.X R7, PT, PT, R8, ~UR9, RZ, P1, !PT ;  /* 0x8000000908077c10 */ /* 0x000fe40008ffe4ff */
[----:B------:R-:W-:Y:S02]  /*2820*/  SEL R9, R2, R9, P0 ;  /* 0x0000000902097207 */ /* 0x000fe40000000000 */
[----:B------:R-:W-:-:S02]  /*2830*/  SEL R3, R3, R12, P0 ;  /* 0x0000000c03037207 */ /* 0x000fc40000000000 */
[----:B------:R-:W-:Y:S01]  /*2840*/  SEL R6, R6, R5, P0 ;  /* 0x0000000506067207 */ /* 0x000fe20000000000 */
[----:B------:R-:W-:Y:S01]  /*2850*/  IMAD.MOV.U32 R5, RZ, RZ, 0x0 ;  /* 0x00000000ff057424 */ /* 0x000fe200078e00ff */
[----:B------:R-:W-:Y:S02]  /*2860*/  IADD3 R2, P2, PT, R9, 0x1, RZ ;  /* 0x0000000109027810 */ /* 0x000fe40007f5e0ff */
[----:B------:R-:W-:Y:S02]  /*2870*/  SEL R7, R7, R8, P0 ;  /* 0x0000000807077207 */ /* 0x000fe40000000000 */
[----:B------:R-:W-:Y:S01]  /*2880*/  ISETP.GE.U32.AND P0, PT, R3, UR8, PT ;  /* 0x0000000803007c0c */ /* 0x000fe2000bf06070 */
[----:B------:R-:W-:Y:S01]  /*2890*/  IMAD.X R3, RZ, RZ, R6, P2 ;  /* 0x000000ffff037224 */ /* 0x000fe200010e0606 */
[----:B------:R-:W-:Y:S02]  /*28a0*/  ISETP.NE.U32.AND P1, PT, RZ, UR8, PT ;  /* 0x00000008ff007c0c */ /* 0x000fe4000bf25070 */
[----:B------:R-:W-:-:S02]  /*28b0*/  ISETP.GE.U32.AND.EX P0, PT, R7, UR9, PT, P0 ;  /* 0x0000000907007c0c */ /* 0x000fc4000bf06100 */
[----:B------:R-:W-:Y:S02]  /*28c0*/  ISETP.NE.AND.EX P1, PT, RZ, UR9, PT, P1 ;  /* 0x00000009ff007c0c */ /* 0x000fe4000bf25310 */
[----:B------:R-:W-:Y:S02]  /*28d0*/  SEL R2, R2, R9, P0 ;  /* 0x0000000902027207 */ /* 0x000fe40000000000 */
[----:B------:R-:W-:Y:S02]  /*28e0*/  SEL R3, R3, R6, P0 ;  /* 0x0000000603037207 */ /* 0x000fe40000000000 */
[----:B------:R-:W-:Y:S02]  /*28f0*/  SEL R2, R2, 0xffffffff, P1 ;  /* 0xffffffff02027807 */ /* 0x000fe40000800000 */
[----:B------:R-:W-:Y:S01]  /*2900*/  SEL R3, R3, 0xffffffff, P1 ;  /* 0xffffffff03037807 */ /* 0x000fe20000800000 */
[----:B------:R-:W-:Y:S06]  /*2910*/  RET.REL.NODEC R4 `(_ZN36_GLOBAL__N__7b48fe22_4_k_cu_ff602d6e33caspt2_apply_h0diag_sr_f64_kernelEPKdllS1_S1_iidddddPdll) ;  /* 0xffffffd404b87950 */ /* 0x000fec0003c3ffff */
.L_x_292:
        /* <DEDUP_REMOVED lines=14> */
.L_x_317:


//--------------------- .nv.shared._ZN36_GLOBAL__N__7b48fe22_4_k_cu_ff602d6e22caspt2_ddot_f64_kernelEPKdS1_lPd --------------------------
	.section	.nv.shared._ZN36_GLOBAL__N__7b48fe22_4_k_cu_ff602d6e22caspt2_ddot_f64_kernelEPKdS1_lPd,"aw",@nobits
	.sectionflags	@""
	.align	8
.nv.shared._ZN36_GLOBAL__N__7b48fe22_4_k_cu_ff602d6e22caspt2_ddot_f64_kernelEPKdS1_lPd:
	.zero		1280


//--------------------- .nv.shared.reserved.0     --------------------------
	.section	.nv.shared.reserved.0,"aw",@nobits
	.weak		__nv_reservedSMEM_offset_0_alias
	.size		__nv_reservedSMEM_offset_0_alias, 0, 64
	.other		__nv_reservedSMEM_offset_0_alias,@"STO_CUDA_RESERVED_SHARED STV_DEFAULT"
__nv_reservedSMEM_offset_0_alias:
	.zero		0
	.zero		64


//--------------------- .nv.constant0._ZN36_GLOBAL__N__7b48fe22_4_k_cu_ff602d6e22caspt2_ddot_f64_kernelEPKdS1_lPd --------------------------
	.section	.nv.constant0._ZN36_GLOBAL__N__7b48fe22_4_k_cu_ff602d6e22caspt2_ddot_f64_kernelEPKdS1_lPd,"a",@progbits
	.sectionflags	@""
	.align	4
.nv.constant0._ZN36_GLOBAL__N__7b48fe22_4_k_cu_ff602d6e22caspt2_ddot_f64_kernelEPKdS1_lPd:
	.zero		928


//--------------------- .nv.constant0._ZN36_GLOBAL__N__7b48fe22_4_k_cu_ff602d6e31caspt2_mltr1_f64_kernel_imltop1EPKiiPKdlllS3_llPdlliidd --------------------------
	.section	.nv.constant0._ZN36_GLOBAL__N__7b48fe22_4_k_cu_ff602d6e31caspt2_mltr1_f64_kernel_imltop1EPKiiPKdlllS3_llPdlliidd,"a",@progbits
	.sectionflags	@""
	.align	4
.nv.constant0._ZN36_GLOBAL__N__7b48fe22_4_k_cu_ff602d6e31caspt2_mltr1_f64_kernel_imltop1EPKiiPKdlllS3_llPdlliidd:
	.zero		1016


//--------------------- .nv.constant0._ZN36_GLOBAL__N__7b48fe22_4_k_cu_ff602d6e31caspt2_mltr1_f64_kernel_imltop0EPKiiPdlllPKdllS4_lliidd --------------------------
	.section	.nv.constant0._ZN36_GLOBAL__N__7b48fe22_4_k_cu_ff602d6e31caspt2_mltr1_f64_kernel_imltop0EPKiiPdlllPKdllS4_lliidd,"a",@progbits
	.sectionflags	@""
	.align	4
.nv.constant0._ZN36_GLOBAL__N__7b48fe22_4_k_cu_ff602d6e31caspt2_mltr1_f64_kernel_imltop0EPKiiPdlllPKdllS4_lliidd:
	.zero		1016


//--------------------- .nv.constant0._ZN36_GLOBAL__N__7b48fe22_4_k_cu_ff602d6e31caspt2_mltmv_f64_kernel_imltop1EPKiiPKdllS3_llPdllliidd --------------------------
	.section	.nv.constant0._ZN36_GLOBAL__N__7b48fe22_4_k_cu_ff602d6e31caspt2_mltmv_f64_kernel_imltop1EPKiiPKdllS3_llPdllliidd,"a",@progbits
	.sectionflags	@""
	.align	4
.nv.constant0._ZN36_GLOBAL__N__7b48fe22_4_k_cu_ff602d6e31caspt2_mltmv_f64_kernel_imltop1EPKiiPKdllS3_llPdllliidd:
	.zero		1016


//--------------------- .nv.constant0._ZN36_GLOBAL__N__7b48fe22_4_k_cu_ff602d6e31caspt2_mltmv_f64_kernel_imltop0EPKiiPdllPKdllS4_llliidd --------------------------
	.section	.nv.constant0._ZN36_GLOBAL__N__7b48fe22_4_k_cu_ff602d6e31caspt2_mltmv_f64_kernel_imltop0EPKiiPdllPKdllS4_llliidd,"a",@progbits
	.sectionflags	@""
	.align	4
.nv.constant0._ZN36_GLOBAL__N__7b48fe22_4_k_cu_ff602d6e31caspt2_mltmv_f64_kernel_imltop0EPKiiPdllPKdllS4_llliidd:
	.zero		1016


//--------------------- .nv.constant0._ZN36_GLOBAL__N__7b48fe22_4_k_cu_ff602d6e24caspt2_mltdxp_f64_kernelEiPKiiS1_iPdlllPKdllS2_lllidddd --------------------------
	.section	.nv.constant0._ZN36_GLOBAL__N__7b48fe22_4_k_cu_ff602d6e24caspt2_mltdxp_f64_kernelEiPKiiS1_iPdlllPKdllS2_lllidddd,"a",@progbits
	.sectionflags	@""
	.align	4
.nv.constant0._ZN36_GLOBAL__N__7b48fe22_4_k_cu_ff602d6e24caspt2_mltdxp_f64_kernelEiPKiiS1_iPdlllPKdllS2_lllidddd:
	.zero		1064


//--------------------- .nv.constant0._ZN36_GLOBAL__N__7b48fe22_4_k_cu_ff602d6e24caspt2_mltsca_f64_kernelEiPKiiS1_iPdllPKdllS2_lldddd --------------------------
	.section	.nv.constant0._ZN36_GLOBAL__N__7b48fe22_4_k_cu_ff602d6e24caspt2_mltsca_f64_kernelEiPKiiS1_iPdllPKdllS2_lldddd,"a",@progbits
	.sectionflags	@""
	.align	4
.nv.constant0._ZN36_GLOBAL__N__7b48fe22_4_k_cu_ff602d6e24caspt2_mltsca_f64_kernelEiPKiiS1_iPdllPKdllS2_lldddd:
	.zero		1040


//--------------------- .nv.constant0._ZN36_GLOBAL__N__7b48fe22_4_k_cu_ff602d6e34caspt2_apply_precond_sr_f64_kernelEPKdllS1_S1_iiddddPdll --------------------------
	.section	.nv.constant0._ZN36_GLOBAL__N__7b48fe22_4_k_cu_ff602d6e34caspt2_apply_precond_sr_f64_kernelEPKdllS1_S1_iiddddPdll,"a",@progbits
	.sectionflags	@""
	.align	4
.nv.constant0._ZN36_GLOBAL__N__7b48fe22_4_k_cu_ff602d6e34caspt2_apply_precond_sr_f64_kernelEPKdllS1_S1_iiddddPdll:
	.zero		1000


//--------------------- .nv.constant0._ZN36_GLOBAL__N__7b48fe22_4_k_cu_ff602d6e33caspt2_apply_h0diag_sr_f64_kernelEPKdllS1_S1_iidddddPdll --------------------------
	.section	.nv.constant0._ZN36_GLOBAL__N__7b48fe22_4_k_cu_ff602d6e33caspt2_apply_h0diag_sr_f64_kernelEPKdllS1_S1_iidddddPdll,"a",@progbits
	.sectionflags	@""
	.align	4
.nv.constant0._ZN36_GLOBAL__N__7b48fe22_4_k_cu_ff602d6e33caspt2_apply_h0diag_sr_f64_kernelEPKdllS1_S1_iidddddPdll:
	.zero		1008


//--------------------- SYMBOLS --------------------------

	.type		.nv.reservedSmem.offset0,@object
	.size		.nv.reservedSmem.offset0,0x4
	.type		.nv.reservedSmem.cap,@object
	.size		.nv.reservedSmem.cap,0x4
